//
// Generated by NVIDIA NVVM Compiler
//
// Compiler Build ID: CL-36424714
// Cuda compilation tools, release 13.0, V13.0.88
// Based on NVVM 20.0.0
//

.version 9.0
.target sm_100
.address_size 64

	// .globl	_Z17calc_state_kernelPliliS_i
// _ZZN3cub18CUB_300001_SM_10006detail6select23DeviceSelectSweepKernelINS2_10policy_hubIlNS0_8NullTypeEiLb0ELNS0_10SelectImplE1EE10Policy1000EN6thrust24THRUST_300001_SM_1000_NS6detail15normal_iteratorINSA_10device_ptrIlEEEEPS5_SF_PlNS0_13ScanTileStateIiLb1EEEN4cuda3std3__410__not_fn_tI7is_zeroEES5_iNS2_19streaming_context_tIlLb1EEELS6_1EEEvT0_T1_T2_T3_T4_T5_T6_T7_iT8_NS1_7vsmem_tEE19static_temp_storage has been demoted
// _ZZN3cub18CUB_300001_SM_10006detail6reduce28DeviceReduceSingleTileKernelINS2_10policy_hubIljN4cuda3std3__44plusIlEEE10Policy1000EN6thrust24THRUST_300001_SM_1000_NS6detail15normal_iteratorINSD_10device_ptrIlEEEEPljS9_llNS7_10__identityEEEvT0_T1_T2_T3_T4_T6_E12temp_storage has been demoted
// _ZZN3cub18CUB_300001_SM_10006detail6reduce18DeviceReduceKernelINS2_10policy_hubIljN4cuda3std3__44plusIlEEE10Policy1000EN6thrust24THRUST_300001_SM_1000_NS6detail15normal_iteratorINSD_10device_ptrIlEEEEjS9_lNS7_10__identityEEEvT0_PT3_T1_NS0_13GridEvenShareISN_EET2_T4_E12temp_storage has been demoted
// _ZZN3cub18CUB_300001_SM_10006detail6reduce28DeviceReduceSingleTileKernelINS2_10policy_hubIljN4cuda3std3__44plusIlEEE10Policy1000EPlSC_iS9_llNS7_10__identityEEEvT0_T1_T2_T3_T4_T6_E12temp_storage has been demoted
// _ZZN3cub18CUB_300001_SM_10006detail6reduce28DeviceReduceSingleTileKernelINS2_10policy_hubIlyN4cuda3std3__44plusIlEEE10Policy1000EN6thrust24THRUST_300001_SM_1000_NS6detail15normal_iteratorINSD_10device_ptrIlEEEEPlyS9_llNS7_10__identityEEEvT0_T1_T2_T3_T4_T6_E12temp_storage has been demoted
// _ZZN3cub18CUB_300001_SM_10006detail6reduce18DeviceReduceKernelINS2_10policy_hubIlyN4cuda3std3__44plusIlEEE10Policy1000EN6thrust24THRUST_300001_SM_1000_NS6detail15normal_iteratorINSD_10device_ptrIlEEEEyS9_lNS7_10__identityEEEvT0_PT3_T1_NS0_13GridEvenShareISN_EET2_T4_E12temp_storage has been demoted
// _ZZN3cub18CUB_300001_SM_10006detail6reduce28DeviceReduceSingleTileKernelINS2_10policy_hubIlyN4cuda3std3__44plusIlEEE10Policy1000EPlSC_iS9_llNS7_10__identityEEEvT0_T1_T2_T3_T4_T6_E12temp_storage has been demoted
.global .align 1 .b8 _ZN34_INTERNAL_30539b7d_4_k_cu_ed9648cf4cuda3std3__45__cpo5beginE[1];
.global .align 1 .b8 _ZN34_INTERNAL_30539b7d_4_k_cu_ed9648cf4cuda3std3__45__cpo3endE[1];
.global .align 1 .b8 _ZN34_INTERNAL_30539b7d_4_k_cu_ed9648cf4cuda3std3__45__cpo6cbeginE[1];
.global .align 1 .b8 _ZN34_INTERNAL_30539b7d_4_k_cu_ed9648cf4cuda3std3__45__cpo4cendE[1];
.global .align 1 .b8 _ZN34_INTERNAL_30539b7d_4_k_cu_ed9648cf4cuda3std3__45__cpo6rbeginE[1];
.global .align 1 .b8 _ZN34_INTERNAL_30539b7d_4_k_cu_ed9648cf4cuda3std3__45__cpo4rendE[1];
.global .align 1 .b8 _ZN34_INTERNAL_30539b7d_4_k_cu_ed9648cf4cuda3std3__45__cpo7crbeginE[1];
.global .align 1 .b8 _ZN34_INTERNAL_30539b7d_4_k_cu_ed9648cf4cuda3std3__45__cpo5crendE[1];
.global .align 1 .b8 _ZN34_INTERNAL_30539b7d_4_k_cu_ed9648cf4cuda3std3__436_GLOBAL__N__30539b7d_4_k_cu_ed9648cf6ignoreE[1];
.global .align 1 .b8 _ZN34_INTERNAL_30539b7d_4_k_cu_ed9648cf4cuda3std3__419piecewise_constructE[1];
.global .align 1 .b8 _ZN34_INTERNAL_30539b7d_4_k_cu_ed9648cf4cuda3std3__48in_placeE[1];
.global .align 1 .b8 _ZN34_INTERNAL_30539b7d_4_k_cu_ed9648cf4cuda3std3__420unreachable_sentinelE[1];
.global .align 1 .b8 _ZN34_INTERNAL_30539b7d_4_k_cu_ed9648cf4cuda3std3__47nulloptE[1];
.global .align 1 .b8 _ZN34_INTERNAL_30539b7d_4_k_cu_ed9648cf4cuda3std3__48unexpectE[1];
.global .align 1 .b8 _ZN34_INTERNAL_30539b7d_4_k_cu_ed9648cf4cuda3std6ranges3__45__cpo4swapE[1];
.global .align 1 .b8 _ZN34_INTERNAL_30539b7d_4_k_cu_ed9648cf4cuda3std6ranges3__45__cpo9iter_moveE[1];
.global .align 1 .b8 _ZN34_INTERNAL_30539b7d_4_k_cu_ed9648cf4cuda3std6ranges3__45__cpo5beginE[1];
.global .align 1 .b8 _ZN34_INTERNAL_30539b7d_4_k_cu_ed9648cf4cuda3std6ranges3__45__cpo3endE[1];
.global .align 1 .b8 _ZN34_INTERNAL_30539b7d_4_k_cu_ed9648cf4cuda3std6ranges3__45__cpo6cbeginE[1];
.global .align 1 .b8 _ZN34_INTERNAL_30539b7d_4_k_cu_ed9648cf4cuda3std6ranges3__45__cpo4cendE[1];
.global .align 1 .b8 _ZN34_INTERNAL_30539b7d_4_k_cu_ed9648cf4cuda3std6ranges3__45__cpo7advanceE[1];
.global .align 1 .b8 _ZN34_INTERNAL_30539b7d_4_k_cu_ed9648cf4cuda3std6ranges3__45__cpo9iter_swapE[1];
.global .align 1 .b8 _ZN34_INTERNAL_30539b7d_4_k_cu_ed9648cf4cuda3std6ranges3__45__cpo4nextE[1];
.global .align 1 .b8 _ZN34_INTERNAL_30539b7d_4_k_cu_ed9648cf4cuda3std6ranges3__45__cpo4prevE[1];
.global .align 1 .b8 _ZN34_INTERNAL_30539b7d_4_k_cu_ed9648cf4cuda3std6ranges3__45__cpo4dataE[1];
.global .align 1 .b8 _ZN34_INTERNAL_30539b7d_4_k_cu_ed9648cf4cuda3std6ranges3__45__cpo5cdataE[1];
.global .align 1 .b8 _ZN34_INTERNAL_30539b7d_4_k_cu_ed9648cf4cuda3std6ranges3__45__cpo4sizeE[1];
.global .align 1 .b8 _ZN34_INTERNAL_30539b7d_4_k_cu_ed9648cf4cuda3std6ranges3__45__cpo5ssizeE[1];
.global .align 1 .b8 _ZN34_INTERNAL_30539b7d_4_k_cu_ed9648cf4cuda3std6ranges3__45__cpo8distanceE[1];
.global .align 1 .b8 _ZN34_INTERNAL_30539b7d_4_k_cu_ed9648cf6thrust24THRUST_300001_SM_1000_NS8cuda_cub3parE[1];
.global .align 1 .b8 _ZN34_INTERNAL_30539b7d_4_k_cu_ed9648cf6thrust24THRUST_300001_SM_1000_NS8cuda_cub10par_nosyncE[1];
.global .align 1 .b8 _ZN34_INTERNAL_30539b7d_4_k_cu_ed9648cf6thrust24THRUST_300001_SM_1000_NS6system6detail10sequential3seqE[1];
.global .align 1 .b8 _ZN34_INTERNAL_30539b7d_4_k_cu_ed9648cf6thrust24THRUST_300001_SM_1000_NS6system3cpp3parE[1];
.global .align 1 .b8 _ZN34_INTERNAL_30539b7d_4_k_cu_ed9648cf6thrust24THRUST_300001_SM_1000_NS12placeholders2_1E[1];
.global .align 1 .b8 _ZN34_INTERNAL_30539b7d_4_k_cu_ed9648cf6thrust24THRUST_300001_SM_1000_NS12placeholders2_2E[1];
.global .align 1 .b8 _ZN34_INTERNAL_30539b7d_4_k_cu_ed9648cf6thrust24THRUST_300001_SM_1000_NS12placeholders2_3E[1];
.global .align 1 .b8 _ZN34_INTERNAL_30539b7d_4_k_cu_ed9648cf6thrust24THRUST_300001_SM_1000_NS12placeholders2_4E[1];
.global .align 1 .b8 _ZN34_INTERNAL_30539b7d_4_k_cu_ed9648cf6thrust24THRUST_300001_SM_1000_NS12placeholders2_5E[1];
.global .align 1 .b8 _ZN34_INTERNAL_30539b7d_4_k_cu_ed9648cf6thrust24THRUST_300001_SM_1000_NS12placeholders2_6E[1];
.global .align 1 .b8 _ZN34_INTERNAL_30539b7d_4_k_cu_ed9648cf6thrust24THRUST_300001_SM_1000_NS12placeholders2_7E[1];
.global .align 1 .b8 _ZN34_INTERNAL_30539b7d_4_k_cu_ed9648cf6thrust24THRUST_300001_SM_1000_NS12placeholders2_8E[1];
.global .align 1 .b8 _ZN34_INTERNAL_30539b7d_4_k_cu_ed9648cf6thrust24THRUST_300001_SM_1000_NS12placeholders2_9E[1];
.global .align 1 .b8 _ZN34_INTERNAL_30539b7d_4_k_cu_ed9648cf6thrust24THRUST_300001_SM_1000_NS12placeholders3_10E[1];
.global .align 1 .b8 _ZN34_INTERNAL_30539b7d_4_k_cu_ed9648cf6thrust24THRUST_300001_SM_1000_NS3seqE[1];
.global .align 1 .b8 _ZN34_INTERNAL_30539b7d_4_k_cu_ed9648cf6thrust24THRUST_300001_SM_1000_NS6deviceE[1];
.extern .shared .align 16 .b8 _ZN6thrust24THRUST_300001_SM_1000_NS8cuda_cub4core6detail5shmemE[];

.visible .entry _Z17calc_state_kernelPliliS_i(
	.param .u64 .ptr .align 1 _Z17calc_state_kernelPliliS_i_param_0,
	.param .u32 _Z17calc_state_kernelPliliS_i_param_1,
	.param .u64 _Z17calc_state_kernelPliliS_i_param_2,
	.param .u32 _Z17calc_state_kernelPliliS_i_param_3,
	.param .u64 .ptr .align 1 _Z17calc_state_kernelPliliS_i_param_4,
	.param .u32 _Z17calc_state_kernelPliliS_i_param_5
)
{
	.reg .pred 	%p<7>;
	.reg .b32 	%r<17>;
	.reg .b64 	%rd<25>;

	ld.param.u64 	%rd8, [_Z17calc_state_kernelPliliS_i_param_0];
	ld.param.u32 	%r7, [_Z17calc_state_kernelPliliS_i_param_1];
	ld.param.u64 	%rd7, [_Z17calc_state_kernelPliliS_i_param_2];
	ld.param.u32 	%r9, [_Z17calc_state_kernelPliliS_i_param_3];
	ld.param.u64 	%rd9, [_Z17calc_state_kernelPliliS_i_param_4];
	ld.param.u32 	%r8, [_Z17calc_state_kernelPliliS_i_param_5];
	cvta.to.global.u64 	%rd1, %rd9;
	cvta.to.global.u64 	%rd2, %rd8;
	mov.u32 	%r10, %ctaid.x;
	mov.u32 	%r11, %ntid.x;
	mov.u32 	%r12, %tid.x;
	mad.lo.s32 	%r16, %r10, %r11, %r12;
	setp.ge.s32 	%p1, %r16, %r9;
	@%p1 bra 	$L__BB0_9;
	add.s32 	%r2, %r8, %r16;
	ld.global.u64 	%rd23, [%rd2];
	setp.lt.s32 	%p2, %r7, 2;
	@%p2 bra 	$L__BB0_6;
	mov.b32 	%r15, 1;
$L__BB0_3:
	setp.le.s64 	%p3, %rd23, %rd7;
	@%p3 bra 	$L__BB0_5;
	mul.wide.s32 	%rd20, %r2, 8;
	add.s64 	%rd21, %rd1, %rd20;
	mov.b64 	%rd22, 0;
	st.global.u64 	[%rd21], %rd22;
	bra.uni 	$L__BB0_9;
$L__BB0_5:
	mul.wide.u32 	%rd10, %r15, 8;
	add.s64 	%rd11, %rd2, %rd10;
	ld.global.u64 	%rd12, [%rd11];
	and.b32  	%r14, %r16, 1;
	setp.eq.b32 	%p4, %r14, 1;
	add.s64 	%rd13, %rd12, %rd23;
	mul.lo.s64 	%rd14, %rd12, %rd23;
	selp.b64 	%rd23, %rd13, %rd14, %p4;
	shr.s32 	%r16, %r16, 1;
	add.s32 	%r15, %r15, 1;
	setp.ne.s32 	%p5, %r15, %r7;
	@%p5 bra 	$L__BB0_3;
$L__BB0_6:
	setp.ne.s64 	%p6, %rd23, %rd7;
	@%p6 bra 	$L__BB0_8;
	mul.wide.s32 	%rd18, %r2, 8;
	add.s64 	%rd19, %rd1, %rd18;
	st.global.u64 	[%rd19], %rd7;
	bra.uni 	$L__BB0_9;
$L__BB0_8:
	mul.wide.s32 	%rd15, %r2, 8;
	add.s64 	%rd16, %rd1, %rd15;
	mov.b64 	%rd17, 0;
	st.global.u64 	[%rd16], %rd17;
$L__BB0_9:
	ret;

}
	// .globl	_Z18calc_state_kernel2PliliS_i
.visible .entry _Z18calc_state_kernel2PliliS_i(
	.param .u64 .ptr .align 1 _Z18calc_state_kernel2PliliS_i_param_0,
	.param .u32 _Z18calc_state_kernel2PliliS_i_param_1,
	.param .u64 _Z18calc_state_kernel2PliliS_i_param_2,
	.param .u32 _Z18calc_state_kernel2PliliS_i_param_3,
	.param .u64 .ptr .align 1 _Z18calc_state_kernel2PliliS_i_param_4,
	.param .u32 _Z18calc_state_kernel2PliliS_i_param_5
)
{
	.local .align 16 .b8 	__local_depot1[64];
	.reg .b64 	%SP;
	.reg .b64 	%SPL;
	.reg .pred 	%p<22>;
	.reg .b16 	%rs<23>;
	.reg .b32 	%r<24>;
	.reg .b64 	%rd<115>;

	mov.u64 	%SPL, __local_depot1;
	ld.param.u64 	%rd61, [_Z18calc_state_kernel2PliliS_i_param_0];
	ld.param.u32 	%r7, [_Z18calc_state_kernel2PliliS_i_param_1];
	ld.param.u64 	%rd60, [_Z18calc_state_kernel2PliliS_i_param_2];
	ld.param.u32 	%r9, [_Z18calc_state_kernel2PliliS_i_param_3];
	ld.param.u64 	%rd62, [_Z18calc_state_kernel2PliliS_i_param_4];
	ld.param.u32 	%r8, [_Z18calc_state_kernel2PliliS_i_param_5];
	cvta.to.global.u64 	%rd1, %rd62;
	cvta.to.global.u64 	%rd2, %rd61;
	mov.u32 	%r10, %ctaid.x;
	mov.u32 	%r11, %ntid.x;
	mov.u32 	%r12, %tid.x;
	mad.lo.s32 	%r23, %r10, %r11, %r12;
	setp.ge.s32 	%p1, %r23, %r9;
	@%p1 bra 	$L__BB1_37;
	add.s32 	%r2, %r8, %r23;
	ld.global.u64 	%rd113, [%rd2];
	setp.lt.s32 	%p2, %r7, 2;
	@%p2 bra 	$L__BB1_34;
	add.u64 	%rd4, %SPL, 0;
	add.s64 	%rd5, %rd4, 1;
	mov.b32 	%r22, 1;
$L__BB1_3:
	mov.u32 	%r4, %r23;
	mul.wide.u32 	%rd64, %r22, 8;
	add.s64 	%rd65, %rd2, %rd64;
	ld.global.u64 	%rd7, [%rd65];
	setp.le.s64 	%p3, %rd113, %rd60;
	@%p3 bra 	$L__BB1_5;
	mul.wide.s32 	%rd84, %r2, 8;
	add.s64 	%rd85, %rd1, %rd84;
	mov.b64 	%rd86, 0;
	st.global.u64 	[%rd85], %rd86;
	bra.uni 	$L__BB1_37;
$L__BB1_5:
	mul.hi.s32 	%r15, %r4, 1431655766;
	shr.u32 	%r16, %r15, 31;
	add.s32 	%r23, %r15, %r16;
	mul.lo.s32 	%r18, %r23, 3;
	sub.s32 	%r14, %r4, %r18;
	setp.eq.s32 	%p4, %r14, 1;
	@%p4 bra 	$L__BB1_8;
	setp.ne.s32 	%p5, %r14, 0;
	@%p5 bra 	$L__BB1_9;
	add.s64 	%rd113, %rd7, %rd113;
	bra.uni 	$L__BB1_33;
$L__BB1_8:
	mul.lo.s64 	%rd113, %rd7, %rd113;
	bra.uni 	$L__BB1_33;
$L__BB1_9:
	mov.b32 	%r19, 0;
	st.local.v4.b32 	[%rd4], {%r19, %r19, %r19, %r19};
	st.local.v4.b32 	[%rd4+16], {%r19, %r19, %r19, %r19};
	st.local.v4.b32 	[%rd4+32], {%r19, %r19, %r19, %r19};
	st.local.v4.b32 	[%rd4+48], {%r19, %r19, %r19, %r19};
	setp.ne.s64 	%p6, %rd113, 0;
	@%p6 bra 	$L__BB1_11;
	mov.b16 	%rs10, 48;
	st.local.u8 	[%rd4], %rs10;
	mov.u64 	%rd96, %rd5;
	bra.uni 	$L__BB1_18;
$L__BB1_11:
	setp.gt.s64 	%p7, %rd113, -1;
	mov.u64 	%rd88, %rd4;
	@%p7 bra 	$L__BB1_13;
	mov.b16 	%rs4, 45;
	st.local.u8 	[%rd4], %rs4;
	neg.s64 	%rd113, %rd113;
	mov.u64 	%rd88, %rd5;
$L__BB1_13:
	mov.u64 	%rd91, %rd88;
	mov.u64 	%rd96, %rd88;
$L__BB1_14:
	mov.u64 	%rd95, %rd96;
	mov.u64 	%rd94, %rd91;
	mul.hi.u64 	%rd66, %rd113, -3689348814741910323;
	shr.u64 	%rd18, %rd66, 3;
	mul.lo.s64 	%rd67, %rd18, 10;
	sub.s64 	%rd68, %rd113, %rd67;
	cvt.u16.u64 	%rs5, %rd68;
	add.s16 	%rs6, %rs5, 48;
	add.s64 	%rd91, %rd94, 1;
	add.s64 	%rd96, %rd95, 1;
	st.local.u8 	[%rd95], %rs6;
	setp.gt.u64 	%p8, %rd113, 9;
	mov.u64 	%rd113, %rd18;
	@%p8 bra 	$L__BB1_14;
	mov.b16 	%rs7, 0;
	st.local.u8 	[%rd96], %rs7;
	setp.ge.u64 	%p9, %rd88, %rd94;
	@%p9 bra 	$L__BB1_18;
	add.s64 	%rd93, %rd88, 1;
$L__BB1_17:
	ld.local.u8 	%rs8, [%rd93+-1];
	ld.local.u8 	%rs9, [%rd95];
	st.local.u8 	[%rd93+-1], %rs9;
	st.local.u8 	[%rd95], %rs8;
	add.s64 	%rd94, %rd94, -1;
	add.s64 	%rd95, %rd95, -1;
	add.s64 	%rd25, %rd93, 1;
	setp.lt.u64 	%p10, %rd93, %rd94;
	mov.u64 	%rd93, %rd25;
	@%p10 bra 	$L__BB1_17;
$L__BB1_18:
	mov.b16 	%rs11, 0;
	st.local.u8 	[%rd96], %rs11;
	ld.local.u8 	%rs12, [%rd4];
	setp.eq.s16 	%p11, %rs12, 0;
	mov.b64 	%rd99, 0;
	@%p11 bra 	$L__BB1_21;
	mov.b64 	%rd99, 0;
	mov.u64 	%rd98, %rd4;
$L__BB1_20:
	add.s64 	%rd29, %rd98, 1;
	add.s64 	%rd99, %rd99, 1;
	ld.local.u8 	%rs13, [%rd98+1];
	setp.ne.s16 	%p12, %rs13, 0;
	mov.u64 	%rd98, %rd29;
	@%p12 bra 	$L__BB1_20;
$L__BB1_21:
	add.s64 	%rd100, %rd4, %rd99;
	setp.ne.s64 	%p13, %rd7, 0;
	@%p13 bra 	$L__BB1_23;
	add.s64 	%rd109, %rd100, 1;
	mov.b16 	%rs20, 48;
	st.local.u8 	[%rd100], %rs20;
	bra.uni 	$L__BB1_30;
$L__BB1_23:
	setp.gt.s64 	%p14, %rd7, -1;
	@%p14 bra 	$L__BB1_25;
	add.s64 	%rd34, %rd100, 1;
	mov.b16 	%rs14, 45;
	st.local.u8 	[%rd100], %rs14;
	neg.s64 	%rd7, %rd7;
	mov.u64 	%rd100, %rd34;
$L__BB1_25:
	mov.u64 	%rd103, %rd100;
	mov.u64 	%rd109, %rd100;
$L__BB1_26:
	mov.u64 	%rd106, %rd109;
	mov.u64 	%rd105, %rd103;
	mul.hi.u64 	%rd71, %rd7, -3689348814741910323;
	shr.u64 	%rd43, %rd71, 3;
	mul.lo.s64 	%rd72, %rd43, 10;
	sub.s64 	%rd73, %rd7, %rd72;
	cvt.u16.u64 	%rs15, %rd73;
	add.s16 	%rs16, %rs15, 48;
	add.s64 	%rd103, %rd105, 1;
	add.s64 	%rd109, %rd106, 1;
	st.local.u8 	[%rd106], %rs16;
	setp.gt.u64 	%p15, %rd7, 9;
	mov.u64 	%rd7, %rd43;
	@%p15 bra 	$L__BB1_26;
	mov.b16 	%rs17, 0;
	st.local.u8 	[%rd109], %rs17;
	setp.ge.u64 	%p16, %rd100, %rd105;
	@%p16 bra 	$L__BB1_30;
	mov.u64 	%rd108, %rd100;
$L__BB1_29:
	ld.local.u8 	%rs18, [%rd108];
	ld.local.u8 	%rs19, [%rd106];
	add.s64 	%rd100, %rd100, 1;
	add.s64 	%rd49, %rd108, 1;
	st.local.u8 	[%rd108], %rs19;
	st.local.u8 	[%rd106], %rs18;
	add.s64 	%rd105, %rd105, -1;
	add.s64 	%rd106, %rd106, -1;
	setp.lt.u64 	%p17, %rd100, %rd105;
	mov.u64 	%rd108, %rd49;
	@%p17 bra 	$L__BB1_29;
$L__BB1_30:
	mov.b16 	%rs21, 0;
	st.local.u8 	[%rd109], %rs21;
	ld.local.u8 	%rs22, [%rd4];
	setp.eq.s16 	%p18, %rs22, 0;
	mov.b64 	%rd113, 0;
	@%p18 bra 	$L__BB1_33;
	mov.b64 	%rd113, 0;
	mov.u64 	%rd111, %rd4;
$L__BB1_32:
	cvt.u64.u16 	%rd76, %rs22;
	cvt.s64.s8 	%rd77, %rd76;
	mad.lo.s64 	%rd78, %rd113, 10, %rd77;
	add.s64 	%rd113, %rd78, -48;
	add.s64 	%rd56, %rd111, 1;
	ld.local.u8 	%rs22, [%rd111+1];
	setp.ne.s16 	%p19, %rs22, 0;
	mov.u64 	%rd111, %rd56;
	@%p19 bra 	$L__BB1_32;
$L__BB1_33:
	add.s32 	%r22, %r22, 1;
	setp.ne.s32 	%p20, %r22, %r7;
	@%p20 bra 	$L__BB1_3;
$L__BB1_34:
	setp.ne.s64 	%p21, %rd113, %rd60;
	@%p21 bra 	$L__BB1_36;
	mul.wide.s32 	%rd82, %r2, 8;
	add.s64 	%rd83, %rd1, %rd82;
	st.global.u64 	[%rd83], %rd60;
	bra.uni 	$L__BB1_37;
$L__BB1_36:
	mul.wide.s32 	%rd79, %r2, 8;
	add.s64 	%rd80, %rd1, %rd79;
	mov.b64 	%rd81, 0;
	st.global.u64 	[%rd80], %rd81;
$L__BB1_37:
	ret;

}
	// .globl	_ZN6thrust24THRUST_300001_SM_1000_NS8cuda_cub4core6detail13_kernel_agentINS1_8__unique9InitAgentIN3cub18CUB_300001_SM_100013ScanTileStateIiLb1EEEPiiEEJSA_mSB_EEEvDpT0_
.visible .entry _ZN6thrust24THRUST_300001_SM_1000_NS8cuda_cub4core6detail13_kernel_agentINS1_8__unique9InitAgentIN3cub18CUB_300001_SM_100013ScanTileStateIiLb1EEEPiiEEJSA_mSB_EEEvDpT0_(
	.param .align 8 .b8 _ZN6thrust24THRUST_300001_SM_1000_NS8cuda_cub4core6detail13_kernel_agentINS1_8__unique9InitAgentIN3cub18CUB_300001_SM_100013ScanTileStateIiLb1EEEPiiEEJSA_mSB_EEEvDpT0__param_0[8],
	.param .u64 _ZN6thrust24THRUST_300001_SM_1000_NS8cuda_cub4core6detail13_kernel_agentINS1_8__unique9InitAgentIN3cub18CUB_300001_SM_100013ScanTileStateIiLb1EEEPiiEEJSA_mSB_EEEvDpT0__param_1,
	.param .u64 .ptr .align 1 _ZN6thrust24THRUST_300001_SM_1000_NS8cuda_cub4core6detail13_kernel_agentINS1_8__unique9InitAgentIN3cub18CUB_300001_SM_100013ScanTileStateIiLb1EEEPiiEEJSA_mSB_EEEvDpT0__param_2
)
.maxntid 128
{
	.reg .pred 	%p<6>;
	.reg .b32 	%r<12>;
	.reg .b64 	%rd<9>;

	ld.param.u64 	%rd3, [_ZN6thrust24THRUST_300001_SM_1000_NS8cuda_cub4core6detail13_kernel_agentINS1_8__unique9InitAgentIN3cub18CUB_300001_SM_100013ScanTileStateIiLb1EEEPiiEEJSA_mSB_EEEvDpT0__param_0];
	ld.param.u32 	%r4, [_ZN6thrust24THRUST_300001_SM_1000_NS8cuda_cub4core6detail13_kernel_agentINS1_8__unique9InitAgentIN3cub18CUB_300001_SM_100013ScanTileStateIiLb1EEEPiiEEJSA_mSB_EEEvDpT0__param_1];
	ld.param.u64 	%rd2, [_ZN6thrust24THRUST_300001_SM_1000_NS8cuda_cub4core6detail13_kernel_agentINS1_8__unique9InitAgentIN3cub18CUB_300001_SM_100013ScanTileStateIiLb1EEEPiiEEJSA_mSB_EEEvDpT0__param_2];
	cvta.to.global.u64 	%rd1, %rd3;
	mov.u32 	%r1, %ctaid.x;
	mov.u32 	%r5, %ntid.x;
	mov.u32 	%r2, %tid.x;
	mad.lo.s32 	%r3, %r1, %r5, %r2;
	setp.ge.s32 	%p1, %r3, %r4;
	@%p1 bra 	$L__BB2_2;
	mul.wide.s32 	%rd4, %r3, 8;
	add.s64 	%rd5, %rd1, %rd4;
	mov.b32 	%r6, 0;
	mov.b32 	%r7, 99;
	st.global.v2.u32 	[%rd5+256], {%r7, %r6};
$L__BB2_2:
	setp.ne.s32 	%p2, %r1, 0;
	setp.gt.u32 	%p3, %r2, 31;
	or.pred  	%p4, %p2, %p3;
	@%p4 bra 	$L__BB2_4;
	mul.wide.u32 	%rd6, %r2, 8;
	add.s64 	%rd7, %rd1, %rd6;
	mov.b32 	%r9, 0;
	st.global.v2.u32 	[%rd7], {%r9, %r9};
$L__BB2_4:
	or.b32  	%r10, %r1, %r2;
	setp.ne.s32 	%p5, %r10, 0;
	@%p5 bra 	$L__BB2_6;
	cvta.to.global.u64 	%rd8, %rd2;
	mov.b32 	%r11, 0;
	st.global.u32 	[%rd8], %r11;
$L__BB2_6:
	ret;

}
	// .globl	_ZN6thrust24THRUST_300001_SM_1000_NS8cuda_cub4core6detail13_kernel_agentINS1_8__unique11UniqueAgentINS0_6detail15normal_iteratorINS0_10device_ptrIlEEEESB_N4cuda3std3__48equal_toIlEEiPiEEJSB_SB_SG_SH_iN3cub18CUB_300001_SM_100013ScanTileStateIiLb1EEEmEEEvDpT0_
.visible .entry _ZN6thrust24THRUST_300001_SM_1000_NS8cuda_cub4core6detail13_kernel_agentINS1_8__unique11UniqueAgentINS0_6detail15normal_iteratorINS0_10device_ptrIlEEEESB_N4cuda3std3__48equal_toIlEEiPiEEJSB_SB_SG_SH_iN3cub18CUB_300001_SM_100013ScanTileStateIiLb1EEEmEEEvDpT0_(
	.param .align 8 .b8 _ZN6thrust24THRUST_300001_SM_1000_NS8cuda_cub4core6detail13_kernel_agentINS1_8__unique11UniqueAgentINS0_6detail15normal_iteratorINS0_10device_ptrIlEEEESB_N4cuda3std3__48equal_toIlEEiPiEEJSB_SB_SG_SH_iN3cub18CUB_300001_SM_100013ScanTileStateIiLb1EEEmEEEvDpT0__param_0[8],
	.param .align 8 .b8 _ZN6thrust24THRUST_300001_SM_1000_NS8cuda_cub4core6detail13_kernel_agentINS1_8__unique11UniqueAgentINS0_6detail15normal_iteratorINS0_10device_ptrIlEEEESB_N4cuda3std3__48equal_toIlEEiPiEEJSB_SB_SG_SH_iN3cub18CUB_300001_SM_100013ScanTileStateIiLb1EEEmEEEvDpT0__param_1[8],
	.param .align 1 .b8 _ZN6thrust24THRUST_300001_SM_1000_NS8cuda_cub4core6detail13_kernel_agentINS1_8__unique11UniqueAgentINS0_6detail15normal_iteratorINS0_10device_ptrIlEEEESB_N4cuda3std3__48equal_toIlEEiPiEEJSB_SB_SG_SH_iN3cub18CUB_300001_SM_100013ScanTileStateIiLb1EEEmEEEvDpT0__param_2[1],
	.param .u64 .ptr .align 1 _ZN6thrust24THRUST_300001_SM_1000_NS8cuda_cub4core6detail13_kernel_agentINS1_8__unique11UniqueAgentINS0_6detail15normal_iteratorINS0_10device_ptrIlEEEESB_N4cuda3std3__48equal_toIlEEiPiEEJSB_SB_SG_SH_iN3cub18CUB_300001_SM_100013ScanTileStateIiLb1EEEmEEEvDpT0__param_3,
	.param .u32 _ZN6thrust24THRUST_300001_SM_1000_NS8cuda_cub4core6detail13_kernel_agentINS1_8__unique11UniqueAgentINS0_6detail15normal_iteratorINS0_10device_ptrIlEEEESB_N4cuda3std3__48equal_toIlEEiPiEEJSB_SB_SG_SH_iN3cub18CUB_300001_SM_100013ScanTileStateIiLb1EEEmEEEvDpT0__param_4,
	.param .align 8 .b8 _ZN6thrust24THRUST_300001_SM_1000_NS8cuda_cub4core6detail13_kernel_agentINS1_8__unique11UniqueAgentINS0_6detail15normal_iteratorINS0_10device_ptrIlEEEESB_N4cuda3std3__48equal_toIlEEiPiEEJSB_SB_SG_SH_iN3cub18CUB_300001_SM_100013ScanTileStateIiLb1EEEmEEEvDpT0__param_5[8],
	.param .u64 _ZN6thrust24THRUST_300001_SM_1000_NS8cuda_cub4core6detail13_kernel_agentINS1_8__unique11UniqueAgentINS0_6detail15normal_iteratorINS0_10device_ptrIlEEEESB_N4cuda3std3__48equal_toIlEEiPiEEJSB_SB_SG_SH_iN3cub18CUB_300001_SM_100013ScanTileStateIiLb1EEEmEEEvDpT0__param_6
)
.maxntid 64
{
	.reg .pred 	%p<173>;
	.reg .b32 	%r<829>;
	.reg .b64 	%rd<217>;

	ld.param.u64 	%rd1, [_ZN6thrust24THRUST_300001_SM_1000_NS8cuda_cub4core6detail13_kernel_agentINS1_8__unique11UniqueAgentINS0_6detail15normal_iteratorINS0_10device_ptrIlEEEESB_N4cuda3std3__48equal_toIlEEiPiEEJSB_SB_SG_SH_iN3cub18CUB_300001_SM_100013ScanTileStateIiLb1EEEmEEEvDpT0__param_5];
	ld.param.u64 	%rd2, [_ZN6thrust24THRUST_300001_SM_1000_NS8cuda_cub4core6detail13_kernel_agentINS1_8__unique11UniqueAgentINS0_6detail15normal_iteratorINS0_10device_ptrIlEEEESB_N4cuda3std3__48equal_toIlEEiPiEEJSB_SB_SG_SH_iN3cub18CUB_300001_SM_100013ScanTileStateIiLb1EEEmEEEvDpT0__param_0];
	ld.param.u64 	%rd79, [_ZN6thrust24THRUST_300001_SM_1000_NS8cuda_cub4core6detail13_kernel_agentINS1_8__unique11UniqueAgentINS0_6detail15normal_iteratorINS0_10device_ptrIlEEEESB_N4cuda3std3__48equal_toIlEEiPiEEJSB_SB_SG_SH_iN3cub18CUB_300001_SM_100013ScanTileStateIiLb1EEEmEEEvDpT0__param_1];
	ld.param.u32 	%r211, [_ZN6thrust24THRUST_300001_SM_1000_NS8cuda_cub4core6detail13_kernel_agentINS1_8__unique11UniqueAgentINS0_6detail15normal_iteratorINS0_10device_ptrIlEEEESB_N4cuda3std3__48equal_toIlEEiPiEEJSB_SB_SG_SH_iN3cub18CUB_300001_SM_100013ScanTileStateIiLb1EEEmEEEvDpT0__param_6];
	cvta.to.global.u64 	%rd3, %rd79;
	mov.u32 	%r1, %ctaid.x;
	mul.lo.s32 	%r2, %r1, 320;
	add.s32 	%r212, %r211, -1;
	setp.ge.s32 	%p10, %r1, %r212;
	@%p10 bra 	$L__BB3_75;
	setp.ne.s32 	%p102, %r1, 0;
	@%p102 bra 	$L__BB3_26;
	mov.u32 	%r789, %tid.x;
	and.b32  	%r694, %r789, 31;
	and.b32  	%r695, %r789, 992;
	add.s32 	%r696, %r2, %r694;
	mad.lo.s32 	%r697, %r695, 5, %r696;
	mul.wide.u32 	%rd189, %r697, 8;
	add.s64 	%rd180, %rd2, %rd189;
	// begin inline asm
	ld.global.nc.u64 %rd179, [%rd180];
	// end inline asm
	add.s64 	%rd182, %rd180, 256;
	// begin inline asm
	ld.global.nc.u64 %rd181, [%rd182];
	// end inline asm
	add.s64 	%rd184, %rd180, 512;
	// begin inline asm
	ld.global.nc.u64 %rd183, [%rd184];
	// end inline asm
	add.s64 	%rd186, %rd180, 768;
	// begin inline asm
	ld.global.nc.u64 %rd185, [%rd186];
	// end inline asm
	add.s64 	%rd188, %rd180, 1024;
	// begin inline asm
	ld.global.nc.u64 %rd187, [%rd188];
	// end inline asm
	// begin inline asm
	mov.u32 %r692, %laneid;
	// end inline asm
	shr.u32 	%r5, %r789, 5;
	mad.lo.s32 	%r698, %r5, 160, %r692;
	shl.b32 	%r699, %r698, 3;
	mov.u32 	%r700, _ZN6thrust24THRUST_300001_SM_1000_NS8cuda_cub4core6detail5shmemE;
	add.s32 	%r701, %r700, %r699;
	st.shared.u64 	[%r701], %rd179;
	st.shared.u64 	[%r701+256], %rd181;
	st.shared.u64 	[%r701+512], %rd183;
	st.shared.u64 	[%r701+768], %rd185;
	st.shared.u64 	[%r701+1024], %rd187;
	bar.warp.sync 	-1;
	shl.b32 	%r702, %r692, 5;
	add.s32 	%r703, %r701, %r702;
	ld.shared.u64 	%rd4, [%r703];
	ld.shared.u64 	%rd5, [%r703+8];
	ld.shared.u64 	%rd6, [%r703+16];
	ld.shared.u64 	%rd7, [%r703+24];
	ld.shared.u64 	%rd8, [%r703+32];
	bar.sync 	0;
	shl.b32 	%r704, %r789, 3;
	add.s32 	%r786, %r700, %r704;
	add.s32 	%r6, %r786, 560;
	st.shared.u64 	[%r786+560], %rd8;
	bar.sync 	0;
	setp.eq.s32 	%p153, %r789, 0;
	mov.b32 	%r784, 1;
	@%p153 bra 	$L__BB3_4;
	ld.shared.u64 	%rd190, [%r6+-8];
	setp.ne.s64 	%p154, %rd190, %rd4;
	selp.u32 	%r784, 1, 0, %p154;
$L__BB3_4:
	setp.ne.s64 	%p155, %rd4, %rd5;
	selp.u32 	%r736, 1, 0, %p155;
	setp.ne.s64 	%p156, %rd5, %rd6;
	selp.u32 	%r737, 1, 0, %p156;
	setp.ne.s64 	%p157, %rd6, %rd7;
	selp.u32 	%r738, 1, 0, %p157;
	setp.ne.s64 	%p158, %rd7, %rd8;
	selp.u32 	%r739, 1, 0, %p158;
	bar.sync 	0;
	add.s32 	%r9, %r784, %r736;
	add.s32 	%r10, %r9, %r737;
	add.s32 	%r11, %r10, %r738;
	add.s32 	%r710, %r11, %r739;
	mov.b32 	%r708, 1;
	mov.b32 	%r733, 0;
	mov.b32 	%r735, -1;
	// begin inline asm
	{  .reg .s32 r0;  .reg .pred p;  shfl.sync.up.b32 r0|p, %r710, %r708, %r733, %r735;  @p add.s32 r0, r0, %r710;  mov.s32 %r706, r0;}
	// end inline asm
	mov.b32 	%r714, 2;
	// begin inline asm
	{  .reg .s32 r0;  .reg .pred p;  shfl.sync.up.b32 r0|p, %r706, %r714, %r733, %r735;  @p add.s32 r0, r0, %r706;  mov.s32 %r712, r0;}
	// end inline asm
	mov.b32 	%r720, 4;
	// begin inline asm
	{  .reg .s32 r0;  .reg .pred p;  shfl.sync.up.b32 r0|p, %r712, %r720, %r733, %r735;  @p add.s32 r0, r0, %r712;  mov.s32 %r718, r0;}
	// end inline asm
	mov.b32 	%r726, 8;
	// begin inline asm
	{  .reg .s32 r0;  .reg .pred p;  shfl.sync.up.b32 r0|p, %r718, %r726, %r733, %r735;  @p add.s32 r0, r0, %r718;  mov.s32 %r724, r0;}
	// end inline asm
	mov.b32 	%r732, 16;
	// begin inline asm
	{  .reg .s32 r0;  .reg .pred p;  shfl.sync.up.b32 r0|p, %r724, %r732, %r733, %r735;  @p add.s32 r0, r0, %r724;  mov.s32 %r730, r0;}
	// end inline asm
	setp.ne.s32 	%p159, %r692, 31;
	@%p159 bra 	$L__BB3_6;
	shl.b32 	%r740, %r5, 2;
	add.s32 	%r742, %r700, %r740;
	st.shared.u32 	[%r742], %r730;
$L__BB3_6:
	setp.ne.s32 	%p160, %r789, 0;
	bar.sync 	0;
	ld.shared.v2.u32 	{%r743, %r744}, [_ZN6thrust24THRUST_300001_SM_1000_NS8cuda_cub4core6detail5shmemE];
	add.s32 	%r14, %r744, %r743;
	setp.lt.u32 	%p161, %r789, 32;
	selp.b32 	%r745, 0, %r743, %p161;
	setp.eq.s32 	%p162, %r692, 0;
	sub.s32 	%r746, %r730, %r710;
	selp.b32 	%r747, 0, %r746, %p162;
	add.s32 	%r15, %r745, %r747;
	@%p160 bra 	$L__BB3_8;
	add.s64 	%rd191, %rd1, 256;
	mov.b32 	%r748, 101;
	// begin inline asm
	st.relaxed.gpu.v2.u32 [%rd191], {%r748, %r14};
	// end inline asm
$L__BB3_8:
	bar.sync 	0;
	setp.eq.s32 	%p163, %r784, 0;
	@%p163 bra 	$L__BB3_10;
	shl.b32 	%r750, %r15, 3;
	add.s32 	%r752, %r700, %r750;
	st.shared.u64 	[%r752], %rd4;
$L__BB3_10:
	setp.eq.s64 	%p164, %rd4, %rd5;
	@%p164 bra 	$L__BB3_12;
	add.s32 	%r753, %r15, %r784;
	shl.b32 	%r754, %r753, 3;
	add.s32 	%r756, %r700, %r754;
	st.shared.u64 	[%r756], %rd5;
$L__BB3_12:
	setp.eq.s64 	%p165, %rd5, %rd6;
	@%p165 bra 	$L__BB3_14;
	add.s32 	%r757, %r9, %r15;
	shl.b32 	%r758, %r757, 3;
	add.s32 	%r760, %r700, %r758;
	st.shared.u64 	[%r760], %rd6;
$L__BB3_14:
	setp.eq.s64 	%p166, %rd6, %rd7;
	@%p166 bra 	$L__BB3_16;
	add.s32 	%r761, %r10, %r15;
	shl.b32 	%r762, %r761, 3;
	add.s32 	%r764, %r700, %r762;
	st.shared.u64 	[%r764], %rd7;
$L__BB3_16:
	setp.eq.s64 	%p167, %rd7, %rd8;
	@%p167 bra 	$L__BB3_18;
	add.s32 	%r765, %r11, %r15;
	shl.b32 	%r766, %r765, 3;
	add.s32 	%r768, %r700, %r766;
	st.shared.u64 	[%r768], %rd8;
$L__BB3_18:
	bar.sync 	0;
	setp.ge.s32 	%p168, %r789, %r14;
	@%p168 bra 	$L__BB3_25;
	not.b32 	%r769, %r789;
	add.s32 	%r16, %r14, %r769;
	and.b32  	%r770, %r16, 192;
	setp.eq.s32 	%p169, %r770, 192;
	@%p169 bra 	$L__BB3_22;
	shr.u32 	%r771, %r16, 6;
	add.s32 	%r772, %r771, 1;
	and.b32  	%r773, %r772, 3;
	mul.wide.u32 	%rd192, %r789, 8;
	add.s64 	%rd201, %rd3, %rd192;
	neg.s32 	%r785, %r773;
	shl.b32 	%r776, %r772, 6;
	and.b32  	%r777, %r776, 192;
	add.s32 	%r789, %r789, %r777;
$L__BB3_21:
	.pragma "nounroll";
	ld.shared.u64 	%rd193, [%r786];
	st.global.u64 	[%rd201], %rd193;
	add.s64 	%rd201, %rd201, 512;
	add.s32 	%r786, %r786, 512;
	add.s32 	%r785, %r785, 1;
	setp.ne.s32 	%p170, %r785, 0;
	@%p170 bra 	$L__BB3_21;
$L__BB3_22:
	setp.lt.u32 	%p171, %r16, 192;
	@%p171 bra 	$L__BB3_25;
	mul.wide.u32 	%rd194, %r789, 8;
	add.s64 	%rd195, %rd194, %rd3;
	add.s64 	%rd202, %rd195, 1024;
	shl.b32 	%r778, %r789, 3;
	add.s32 	%r780, %r778, %r700;
	add.s32 	%r788, %r780, 1024;
$L__BB3_24:
	ld.shared.u64 	%rd196, [%r788+-1024];
	st.global.u64 	[%rd202+-1024], %rd196;
	ld.shared.u64 	%rd197, [%r788+-512];
	st.global.u64 	[%rd202+-512], %rd197;
	ld.shared.u64 	%rd198, [%r788];
	st.global.u64 	[%rd202], %rd198;
	ld.shared.u64 	%rd199, [%r788+512];
	st.global.u64 	[%rd202+512], %rd199;
	add.s32 	%r789, %r789, 256;
	add.s64 	%rd202, %rd202, 2048;
	add.s32 	%r788, %r788, 2048;
	setp.lt.s32 	%p172, %r789, %r14;
	@%p172 bra 	$L__BB3_24;
$L__BB3_25:
	bar.sync 	0;
	bra.uni 	$L__BB3_169;
$L__BB3_26:
	mov.u32 	%r805, %tid.x;
	and.b32  	%r511, %r805, 31;
	and.b32  	%r512, %r805, 992;
	add.s32 	%r513, %r2, %r511;
	mad.lo.s32 	%r514, %r512, 5, %r513;
	mul.wide.u32 	%rd156, %r514, 8;
	add.s64 	%rd145, %rd2, %rd156;
	// begin inline asm
	ld.global.nc.u64 %rd144, [%rd145];
	// end inline asm
	add.s64 	%rd147, %rd145, 256;
	// begin inline asm
	ld.global.nc.u64 %rd146, [%rd147];
	// end inline asm
	add.s64 	%rd149, %rd145, 512;
	// begin inline asm
	ld.global.nc.u64 %rd148, [%rd149];
	// end inline asm
	add.s64 	%rd151, %rd145, 768;
	// begin inline asm
	ld.global.nc.u64 %rd150, [%rd151];
	// end inline asm
	add.s64 	%rd153, %rd145, 1024;
	// begin inline asm
	ld.global.nc.u64 %rd152, [%rd153];
	// end inline asm
	// begin inline asm
	mov.u32 %r510, %laneid;
	// end inline asm
	shr.u32 	%r32, %r805, 5;
	mad.lo.s32 	%r515, %r32, 160, %r510;
	shl.b32 	%r516, %r515, 3;
	mov.u32 	%r517, _ZN6thrust24THRUST_300001_SM_1000_NS8cuda_cub4core6detail5shmemE;
	add.s32 	%r518, %r517, %r516;
	st.shared.u64 	[%r518], %rd144;
	st.shared.u64 	[%r518+256], %rd146;
	st.shared.u64 	[%r518+512], %rd148;
	st.shared.u64 	[%r518+768], %rd150;
	st.shared.u64 	[%r518+1024], %rd152;
	bar.warp.sync 	-1;
	shl.b32 	%r519, %r510, 5;
	add.s32 	%r520, %r518, %r519;
	ld.shared.u64 	%rd15, [%r520];
	ld.shared.u64 	%rd16, [%r520+8];
	ld.shared.u64 	%rd17, [%r520+16];
	ld.shared.u64 	%rd18, [%r520+24];
	ld.shared.u64 	%rd19, [%r520+32];
	bar.sync 	0;
	mul.wide.s32 	%rd157, %r2, 8;
	add.s64 	%rd158, %rd2, %rd157;
	add.s64 	%rd155, %rd158, -8;
	// begin inline asm
	ld.global.nc.u64 %rd203, [%rd155];
	// end inline asm
	shl.b32 	%r521, %r805, 3;
	add.s32 	%r522, %r517, %r521;
	add.s32 	%r33, %r522, 560;
	st.shared.u64 	[%r522+560], %rd19;
	bar.sync 	0;
	setp.eq.s32 	%p103, %r805, 0;
	@%p103 bra 	$L__BB3_28;
	ld.shared.u64 	%rd203, [%r33+-8];
$L__BB3_28:
	setp.ne.s64 	%p104, %rd203, %rd15;
	selp.u32 	%r34, 1, 0, %p104;
	setp.ne.s64 	%p105, %rd15, %rd16;
	selp.u32 	%r553, 1, 0, %p105;
	setp.ne.s64 	%p106, %rd16, %rd17;
	selp.u32 	%r554, 1, 0, %p106;
	setp.ne.s64 	%p107, %rd17, %rd18;
	selp.u32 	%r555, 1, 0, %p107;
	setp.ne.s64 	%p108, %rd18, %rd19;
	selp.u32 	%r556, 1, 0, %p108;
	bar.sync 	0;
	add.s32 	%r35, %r553, %r34;
	add.s32 	%r36, %r35, %r554;
	add.s32 	%r37, %r36, %r555;
	add.s32 	%r527, %r37, %r556;
	mov.b32 	%r525, 1;
	mov.b32 	%r550, 0;
	mov.b32 	%r552, -1;
	// begin inline asm
	{  .reg .s32 r0;  .reg .pred p;  shfl.sync.up.b32 r0|p, %r527, %r525, %r550, %r552;  @p add.s32 r0, r0, %r527;  mov.s32 %r523, r0;}
	// end inline asm
	mov.b32 	%r531, 2;
	// begin inline asm
	{  .reg .s32 r0;  .reg .pred p;  shfl.sync.up.b32 r0|p, %r523, %r531, %r550, %r552;  @p add.s32 r0, r0, %r523;  mov.s32 %r529, r0;}
	// end inline asm
	mov.b32 	%r537, 4;
	// begin inline asm
	{  .reg .s32 r0;  .reg .pred p;  shfl.sync.up.b32 r0|p, %r529, %r537, %r550, %r552;  @p add.s32 r0, r0, %r529;  mov.s32 %r535, r0;}
	// end inline asm
	mov.b32 	%r543, 8;
	// begin inline asm
	{  .reg .s32 r0;  .reg .pred p;  shfl.sync.up.b32 r0|p, %r535, %r543, %r550, %r552;  @p add.s32 r0, r0, %r535;  mov.s32 %r541, r0;}
	// end inline asm
	mov.b32 	%r549, 16;
	// begin inline asm
	{  .reg .s32 r0;  .reg .pred p;  shfl.sync.up.b32 r0|p, %r541, %r549, %r550, %r552;  @p add.s32 r0, r0, %r541;  mov.s32 %r547, r0;}
	// end inline asm
	setp.ne.s32 	%p109, %r510, 31;
	@%p109 bra 	$L__BB3_30;
	shl.b32 	%r557, %r32, 2;
	add.s32 	%r559, %r517, %r557;
	st.shared.u32 	[%r559], %r547;
$L__BB3_30:
	sub.s32 	%r560, %r547, %r527;
	bar.sync 	0;
	ld.shared.v2.u32 	{%r561, %r562}, [_ZN6thrust24THRUST_300001_SM_1000_NS8cuda_cub4core6detail5shmemE];
	add.s32 	%r40, %r562, %r561;
	setp.gt.u32 	%p110, %r805, 31;
	setp.lt.u32 	%p111, %r805, 32;
	setp.eq.s32 	%p112, %r510, 0;
	selp.b32 	%r563, 0, %r560, %p112;
	add.s32 	%r797, %r561, %r563;
	selp.b32 	%r42, %r560, %r797, %p111;
	@%p110 bra 	$L__BB3_55;
	setp.ne.s32 	%p113, %r805, 0;
	mul.wide.u32 	%rd159, %r1, 8;
	add.s64 	%rd23, %rd1, %rd159;
	@%p113 bra 	$L__BB3_33;
	st.shared.u32 	[_ZN6thrust24THRUST_300001_SM_1000_NS8cuda_cub4core6detail5shmemE+44], %r40;
	add.s64 	%rd160, %rd23, 256;
	mov.b32 	%r564, 100;
	// begin inline asm
	st.relaxed.gpu.v2.u32 [%rd160], {%r564, %r40};
	// end inline asm
$L__BB3_33:
	not.b32 	%r43, %r805;
	mov.u32 	%r44, %nctaid.x;
	setp.gt.u32 	%p114, %r44, 499;
	@%p114 bra 	$L__BB3_35;
	membar.cta;
	bra.uni 	$L__BB3_36;
$L__BB3_35:
	mov.b32 	%r566, 450;
	// begin inline asm
	nanosleep.u32 %r566;
	// end inline asm
$L__BB3_36:
	mul.wide.s32 	%rd162, %r43, 8;
	add.s64 	%rd163, %rd23, %rd162;
	add.s64 	%rd161, %rd163, 256;
	// begin inline asm
	ld.relaxed.gpu.v2.u32 {%r795, %r791}, [%rd161];
	// end inline asm
$L__BB3_37:
	setp.eq.s32 	%p115, %r795, 99;
	mov.b32 	%r569, -1;
	vote.sync.any.pred 	%p116, %p115, %r569;
	not.pred 	%p117, %p116;
	@%p117 bra 	$L__BB3_42;
	@%p114 bra 	$L__BB3_40;
	membar.cta;
	bra.uni 	$L__BB3_41;
$L__BB3_40:
	mov.b32 	%r689, 350;
	// begin inline asm
	nanosleep.u32 %r689;
	// end inline asm
$L__BB3_41:
	// begin inline asm
	ld.relaxed.gpu.v2.u32 {%r795, %r791}, [%rd161];
	// end inline asm
	bra.uni 	$L__BB3_37;
$L__BB3_42:
	setp.eq.s32 	%p118, %r795, 101;
	mov.b32 	%r596, -1;
	vote.sync.ballot.b32 	%r597, %p118, %r596;
	// begin inline asm
	mov.u32 %r571, %lanemask_ge;
	// end inline asm
	and.b32  	%r598, %r597, %r571;
	or.b32  	%r599, %r598, -2147483648;
	add.s32 	%r600, %r599, -1;
	not.b32 	%r601, %r599;
	and.b32  	%r602, %r601, %r600;
	popc.b32 	%r575, %r602;
	mov.b32 	%r574, 1;
	// begin inline asm
	shfl.sync.down.b32 %r572, %r791, %r574, %r575, %r596;
	// end inline asm
	setp.lt.s32 	%p120, %r510, %r575;
	selp.b32 	%r603, %r572, 0, %p120;
	add.s32 	%r578, %r603, %r791;
	mov.b32 	%r579, 2;
	// begin inline asm
	shfl.sync.down.b32 %r577, %r578, %r579, %r575, %r596;
	// end inline asm
	add.s32 	%r54, %r510, 2;
	setp.gt.s32 	%p121, %r54, %r575;
	selp.b32 	%r604, 0, %r577, %p121;
	add.s32 	%r583, %r578, %r604;
	mov.b32 	%r584, 4;
	// begin inline asm
	shfl.sync.down.b32 %r582, %r583, %r584, %r575, %r596;
	// end inline asm
	add.s32 	%r55, %r510, 4;
	setp.gt.s32 	%p122, %r55, %r575;
	selp.b32 	%r605, 0, %r582, %p122;
	add.s32 	%r588, %r583, %r605;
	mov.b32 	%r589, 8;
	// begin inline asm
	shfl.sync.down.b32 %r587, %r588, %r589, %r575, %r596;
	// end inline asm
	add.s32 	%r56, %r510, 8;
	setp.gt.s32 	%p123, %r56, %r575;
	selp.b32 	%r606, 0, %r587, %p123;
	add.s32 	%r593, %r588, %r606;
	mov.b32 	%r594, 16;
	// begin inline asm
	shfl.sync.down.b32 %r592, %r593, %r594, %r575, %r596;
	// end inline asm
	add.s32 	%r57, %r510, 16;
	setp.gt.s32 	%p124, %r57, %r575;
	selp.b32 	%r607, 0, %r592, %p124;
	add.s32 	%r792, %r593, %r607;
	add.s32 	%r794, %r1, %r43;
	add.s64 	%rd25, %rd1, 256;
$L__BB3_43:
	setp.ne.s32 	%p125, %r795, 101;
	mov.b32 	%r608, -1;
	vote.sync.all.pred 	%p126, %p125, %r608;
	not.pred 	%p127, %p126;
	@%p127 bra 	$L__BB3_51;
	mul.wide.s32 	%rd175, %r794, 8;
	add.s64 	%rd176, %rd25, %rd175;
	add.s64 	%rd174, %rd176, -256;
	// begin inline asm
	ld.relaxed.gpu.v2.u32 {%r795, %r796}, [%rd174];
	// end inline asm
$L__BB3_45:
	setp.eq.s32 	%p141, %r795, 99;
	mov.b32 	%r647, -1;
	vote.sync.any.pred 	%p142, %p141, %r647;
	not.pred 	%p143, %p142;
	@%p143 bra 	$L__BB3_50;
	@%p114 bra 	$L__BB3_48;
	membar.cta;
	bra.uni 	$L__BB3_49;
$L__BB3_48:
	mov.b32 	%r686, 350;
	// begin inline asm
	nanosleep.u32 %r686;
	// end inline asm
$L__BB3_49:
	// begin inline asm
	ld.relaxed.gpu.v2.u32 {%r795, %r796}, [%rd174];
	// end inline asm
	bra.uni 	$L__BB3_45;
$L__BB3_50:
	setp.eq.s32 	%p144, %r795, 101;
	mov.b32 	%r673, -1;
	vote.sync.ballot.b32 	%r674, %p144, %r673;
	and.b32  	%r675, %r674, %r571;
	or.b32  	%r676, %r675, -2147483648;
	add.s32 	%r677, %r676, -1;
	not.b32 	%r678, %r676;
	and.b32  	%r679, %r678, %r677;
	popc.b32 	%r652, %r679;
	mov.b32 	%r651, 1;
	// begin inline asm
	shfl.sync.down.b32 %r649, %r796, %r651, %r652, %r673;
	// end inline asm
	setp.lt.s32 	%p146, %r510, %r652;
	selp.b32 	%r680, %r649, 0, %p146;
	add.s32 	%r655, %r680, %r796;
	mov.b32 	%r656, 2;
	// begin inline asm
	shfl.sync.down.b32 %r654, %r655, %r656, %r652, %r673;
	// end inline asm
	setp.gt.s32 	%p147, %r54, %r652;
	selp.b32 	%r681, 0, %r654, %p147;
	add.s32 	%r660, %r655, %r681;
	mov.b32 	%r661, 4;
	// begin inline asm
	shfl.sync.down.b32 %r659, %r660, %r661, %r652, %r673;
	// end inline asm
	setp.gt.s32 	%p148, %r55, %r652;
	selp.b32 	%r682, 0, %r659, %p148;
	add.s32 	%r665, %r660, %r682;
	mov.b32 	%r666, 8;
	// begin inline asm
	shfl.sync.down.b32 %r664, %r665, %r666, %r652, %r673;
	// end inline asm
	setp.gt.s32 	%p149, %r56, %r652;
	selp.b32 	%r683, 0, %r664, %p149;
	add.s32 	%r670, %r665, %r683;
	mov.b32 	%r671, 16;
	// begin inline asm
	shfl.sync.down.b32 %r669, %r670, %r671, %r652, %r673;
	// end inline asm
	setp.gt.s32 	%p150, %r57, %r652;
	selp.b32 	%r684, 0, %r669, %p150;
	add.s32 	%r685, %r684, %r792;
	add.s32 	%r792, %r685, %r670;
	add.s32 	%r794, %r794, -32;
	bra.uni 	$L__BB3_43;
$L__BB3_51:
	setp.ne.s32 	%p128, %r805, 0;
	@%p128 bra 	$L__BB3_53;
	add.s32 	%r611, %r792, %r40;
	add.s64 	%rd164, %rd23, 256;
	mov.b32 	%r610, 101;
	// begin inline asm
	st.relaxed.gpu.v2.u32 [%rd164], {%r610, %r611};
	// end inline asm
	st.shared.u32 	[_ZN6thrust24THRUST_300001_SM_1000_NS8cuda_cub4core6detail5shmemE+36], %r792;
	st.shared.u32 	[_ZN6thrust24THRUST_300001_SM_1000_NS8cuda_cub4core6detail5shmemE+40], %r611;
$L__BB3_53:
	setp.ne.s32 	%p129, %r510, 0;
	mov.u32 	%r797, %r42;
	@%p129 bra 	$L__BB3_55;
	st.shared.u32 	[_ZN6thrust24THRUST_300001_SM_1000_NS8cuda_cub4core6detail5shmemE+12], %r792;
	mov.u32 	%r797, %r792;
$L__BB3_55:
	setp.eq.s32 	%p130, %r805, 0;
	bar.sync 	0;
	@%p130 bra 	$L__BB3_57;
	ld.shared.u32 	%r612, [_ZN6thrust24THRUST_300001_SM_1000_NS8cuda_cub4core6detail5shmemE+12];
	add.s32 	%r797, %r612, %r797;
$L__BB3_57:
	setp.eq.s64 	%p131, %rd203, %rd15;
	add.s32 	%r76, %r797, %r34;
	add.s32 	%r77, %r35, %r797;
	add.s32 	%r78, %r36, %r797;
	add.s32 	%r79, %r37, %r797;
	ld.shared.u32 	%r80, [_ZN6thrust24THRUST_300001_SM_1000_NS8cuda_cub4core6detail5shmemE+44];
	ld.shared.u32 	%r81, [_ZN6thrust24THRUST_300001_SM_1000_NS8cuda_cub4core6detail5shmemE+36];
	bar.sync 	0;
	@%p131 bra 	$L__BB3_59;
	sub.s32 	%r613, %r797, %r81;
	shl.b32 	%r614, %r613, 3;
	mov.u32 	%r615, _ZN6thrust24THRUST_300001_SM_1000_NS8cuda_cub4core6detail5shmemE;
	add.s32 	%r616, %r615, %r614;
	st.shared.u64 	[%r616], %rd15;
$L__BB3_59:
	setp.eq.s64 	%p132, %rd15, %rd16;
	@%p132 bra 	$L__BB3_61;
	sub.s32 	%r617, %r76, %r81;
	shl.b32 	%r618, %r617, 3;
	mov.u32 	%r619, _ZN6thrust24THRUST_300001_SM_1000_NS8cuda_cub4core6detail5shmemE;
	add.s32 	%r620, %r619, %r618;
	st.shared.u64 	[%r620], %rd16;
$L__BB3_61:
	setp.eq.s64 	%p133, %rd16, %rd17;
	@%p133 bra 	$L__BB3_63;
	sub.s32 	%r621, %r77, %r81;
	shl.b32 	%r622, %r621, 3;
	mov.u32 	%r623, _ZN6thrust24THRUST_300001_SM_1000_NS8cuda_cub4core6detail5shmemE;
	add.s32 	%r624, %r623, %r622;
	st.shared.u64 	[%r624], %rd17;
$L__BB3_63:
	setp.eq.s64 	%p134, %rd17, %rd18;
	@%p134 bra 	$L__BB3_65;
	sub.s32 	%r625, %r78, %r81;
	shl.b32 	%r626, %r625, 3;
	mov.u32 	%r627, _ZN6thrust24THRUST_300001_SM_1000_NS8cuda_cub4core6detail5shmemE;
	add.s32 	%r628, %r627, %r626;
	st.shared.u64 	[%r628], %rd18;
$L__BB3_65:
	setp.eq.s64 	%p135, %rd18, %rd19;
	@%p135 bra 	$L__BB3_67;
	sub.s32 	%r629, %r79, %r81;
	shl.b32 	%r630, %r629, 3;
	mov.u32 	%r631, _ZN6thrust24THRUST_300001_SM_1000_NS8cuda_cub4core6detail5shmemE;
	add.s32 	%r632, %r631, %r630;
	st.shared.u64 	[%r632], %rd19;
$L__BB3_67:
	bar.sync 	0;
	setp.ge.s32 	%p136, %r805, %r80;
	@%p136 bra 	$L__BB3_74;
	not.b32 	%r633, %r805;
	add.s32 	%r82, %r80, %r633;
	and.b32  	%r634, %r82, 192;
	setp.eq.s32 	%p137, %r634, 192;
	@%p137 bra 	$L__BB3_71;
	shr.u32 	%r635, %r82, 6;
	add.s32 	%r636, %r635, 1;
	and.b32  	%r637, %r636, 3;
	add.s32 	%r801, %r805, %r81;
	shl.b32 	%r638, %r805, 3;
	mov.u32 	%r639, _ZN6thrust24THRUST_300001_SM_1000_NS8cuda_cub4core6detail5shmemE;
	add.s32 	%r800, %r639, %r638;
	neg.s32 	%r799, %r637;
	shl.b32 	%r640, %r636, 6;
	and.b32  	%r641, %r640, 192;
	add.s32 	%r805, %r805, %r641;
$L__BB3_70:
	.pragma "nounroll";
	mul.wide.s32 	%rd165, %r801, 8;
	add.s64 	%rd166, %rd3, %rd165;
	ld.shared.u64 	%rd167, [%r800];
	st.global.u64 	[%rd166], %rd167;
	add.s32 	%r801, %r801, 64;
	add.s32 	%r800, %r800, 512;
	add.s32 	%r799, %r799, 1;
	setp.ne.s32 	%p138, %r799, 0;
	@%p138 bra 	$L__BB3_70;
$L__BB3_71:
	setp.lt.u32 	%p139, %r82, 192;
	@%p139 bra 	$L__BB3_74;
	add.s64 	%rd27, %rd3, 1024;
	add.s32 	%r804, %r805, %r81;
	shl.b32 	%r642, %r805, 3;
	mov.u32 	%r643, _ZN6thrust24THRUST_300001_SM_1000_NS8cuda_cub4core6detail5shmemE;
	add.s32 	%r644, %r642, %r643;
	add.s32 	%r803, %r644, 1024;
$L__BB3_73:
	mul.wide.s32 	%rd168, %r804, 8;
	add.s64 	%rd169, %rd27, %rd168;
	ld.shared.u64 	%rd170, [%r803+-1024];
	st.global.u64 	[%rd169+-1024], %rd170;
	ld.shared.u64 	%rd171, [%r803+-512];
	st.global.u64 	[%rd169+-512], %rd171;
	ld.shared.u64 	%rd172, [%r803];
	st.global.u64 	[%rd169], %rd172;
	ld.shared.u64 	%rd173, [%r803+512];
	st.global.u64 	[%rd169+512], %rd173;
	add.s32 	%r805, %r805, 256;
	add.s32 	%r804, %r804, 256;
	add.s32 	%r803, %r803, 2048;
	setp.lt.s32 	%p140, %r805, %r80;
	@%p140 bra 	$L__BB3_73;
$L__BB3_74:
	bar.sync 	0;
	bra.uni 	$L__BB3_169;
$L__BB3_75:
	ld.param.u32 	%r781, [_ZN6thrust24THRUST_300001_SM_1000_NS8cuda_cub4core6detail13_kernel_agentINS1_8__unique11UniqueAgentINS0_6detail15normal_iteratorINS0_10device_ptrIlEEEESB_N4cuda3std3__48equal_toIlEEiPiEEJSB_SB_SG_SH_iN3cub18CUB_300001_SM_100013ScanTileStateIiLb1EEEmEEEvDpT0__param_4];
	sub.s32 	%r102, %r781, %r2;
	setp.ne.s32 	%p11, %r1, 0;
	@%p11 bra 	$L__BB3_108;
	mul.wide.u32 	%rd121, %r2, 8;
	add.s64 	%rd120, %rd2, %rd121;
	// begin inline asm
	ld.global.nc.u64 %rd208, [%rd120];
	// end inline asm
	mov.u32 	%r811, %tid.x;
	and.b32  	%r410, %r811, 31;
	and.b32  	%r411, %r811, 992;
	mul.lo.s32 	%r412, %r411, 5;
	or.b32  	%r104, %r412, %r410;
	setp.ge.s32 	%p72, %r104, %r102;
	mov.u64 	%rd204, %rd208;
	@%p72 bra 	$L__BB3_78;
	add.s32 	%r413, %r104, %r2;
	mul.wide.u32 	%rd124, %r413, 8;
	add.s64 	%rd123, %rd2, %rd124;
	// begin inline asm
	ld.global.nc.u64 %rd204, [%rd123];
	// end inline asm
$L__BB3_78:
	add.s32 	%r414, %r104, 32;
	setp.ge.s32 	%p73, %r414, %r102;
	shl.b32 	%r415, %r104, 3;
	cvt.u64.u32 	%rd125, %r415;
	add.s64 	%rd32, %rd120, %rd125;
	mov.u64 	%rd205, %rd208;
	@%p73 bra 	$L__BB3_80;
	add.s64 	%rd127, %rd32, 256;
	// begin inline asm
	ld.global.nc.u64 %rd205, [%rd127];
	// end inline asm
$L__BB3_80:
	add.s32 	%r416, %r104, 64;
	setp.ge.s32 	%p74, %r416, %r102;
	mov.u64 	%rd206, %rd208;
	@%p74 bra 	$L__BB3_82;
	add.s64 	%rd129, %rd32, 512;
	// begin inline asm
	ld.global.nc.u64 %rd206, [%rd129];
	// end inline asm
$L__BB3_82:
	add.s32 	%r417, %r104, 96;
	setp.ge.s32 	%p75, %r417, %r102;
	mov.u64 	%rd207, %rd208;
	@%p75 bra 	$L__BB3_84;
	add.s64 	%rd131, %rd32, 768;
	// begin inline asm
	ld.global.nc.u64 %rd207, [%rd131];
	// end inline asm
$L__BB3_84:
	add.s32 	%r418, %r104, 128;
	setp.ge.s32 	%p76, %r418, %r102;
	@%p76 bra 	$L__BB3_86;
	add.s64 	%rd133, %rd32, 1024;
	// begin inline asm
	ld.global.nc.u64 %rd208, [%rd133];
	// end inline asm
$L__BB3_86:
	// begin inline asm
	mov.u32 %r419, %laneid;
	// end inline asm
	shr.u32 	%r106, %r811, 5;
	mad.lo.s32 	%r421, %r106, 160, %r419;
	shl.b32 	%r422, %r421, 3;
	mov.u32 	%r423, _ZN6thrust24THRUST_300001_SM_1000_NS8cuda_cub4core6detail5shmemE;
	add.s32 	%r424, %r423, %r422;
	st.shared.u64 	[%r424], %rd204;
	st.shared.u64 	[%r424+256], %rd205;
	st.shared.u64 	[%r424+512], %rd206;
	st.shared.u64 	[%r424+768], %rd207;
	st.shared.u64 	[%r424+1024], %rd208;
	bar.warp.sync 	-1;
	shl.b32 	%r425, %r419, 5;
	add.s32 	%r426, %r424, %r425;
	ld.shared.u64 	%rd41, [%r426];
	ld.shared.u64 	%rd42, [%r426+8];
	ld.shared.u64 	%rd43, [%r426+16];
	ld.shared.u64 	%rd44, [%r426+24];
	ld.shared.u64 	%rd45, [%r426+32];
	bar.sync 	0;
	shl.b32 	%r427, %r811, 3;
	add.s32 	%r808, %r423, %r427;
	add.s32 	%r107, %r808, 560;
	st.shared.u64 	[%r808+560], %rd45;
	bar.sync 	0;
	setp.eq.s32 	%p77, %r811, 0;
	mov.b32 	%r806, 1;
	@%p77 bra 	$L__BB3_88;
	ld.shared.u64 	%rd134, [%r107+-8];
	setp.ne.s64 	%p78, %rd134, %rd41;
	selp.u32 	%r806, 1, 0, %p78;
$L__BB3_88:
	setp.ne.s64 	%p79, %rd41, %rd42;
	setp.ne.s64 	%p80, %rd42, %rd43;
	setp.ne.s64 	%p81, %rd43, %rd44;
	setp.ne.s64 	%p82, %rd44, %rd45;
	mul.lo.s32 	%r459, %r811, 5;
	setp.lt.s32 	%p83, %r459, %r102;
	selp.b32 	%r110, %r806, 1, %p83;
	add.s32 	%r460, %r459, 1;
	setp.ge.s32 	%p84, %r460, %r102;
	or.pred  	%p1, %p84, %p79;
	selp.u32 	%r461, 1, 0, %p1;
	add.s32 	%r462, %r459, 2;
	setp.ge.s32 	%p85, %r462, %r102;
	or.pred  	%p2, %p85, %p80;
	selp.u32 	%r463, 1, 0, %p2;
	add.s32 	%r464, %r459, 3;
	setp.ge.s32 	%p86, %r464, %r102;
	or.pred  	%p3, %p86, %p81;
	selp.u32 	%r465, 1, 0, %p3;
	add.s32 	%r466, %r459, 4;
	setp.ge.s32 	%p87, %r466, %r102;
	or.pred  	%p4, %p87, %p82;
	selp.u32 	%r467, 1, 0, %p4;
	bar.sync 	0;
	add.s32 	%r111, %r110, %r461;
	add.s32 	%r112, %r111, %r463;
	add.s32 	%r113, %r112, %r465;
	add.s32 	%r433, %r113, %r467;
	mov.b32 	%r431, 1;
	mov.b32 	%r456, 0;
	mov.b32 	%r458, -1;
	// begin inline asm
	{  .reg .s32 r0;  .reg .pred p;  shfl.sync.up.b32 r0|p, %r433, %r431, %r456, %r458;  @p add.s32 r0, r0, %r433;  mov.s32 %r429, r0;}
	// end inline asm
	mov.b32 	%r437, 2;
	// begin inline asm
	{  .reg .s32 r0;  .reg .pred p;  shfl.sync.up.b32 r0|p, %r429, %r437, %r456, %r458;  @p add.s32 r0, r0, %r429;  mov.s32 %r435, r0;}
	// end inline asm
	mov.b32 	%r443, 4;
	// begin inline asm
	{  .reg .s32 r0;  .reg .pred p;  shfl.sync.up.b32 r0|p, %r435, %r443, %r456, %r458;  @p add.s32 r0, r0, %r435;  mov.s32 %r441, r0;}
	// end inline asm
	mov.b32 	%r449, 8;
	// begin inline asm
	{  .reg .s32 r0;  .reg .pred p;  shfl.sync.up.b32 r0|p, %r441, %r449, %r456, %r458;  @p add.s32 r0, r0, %r441;  mov.s32 %r447, r0;}
	// end inline asm
	mov.b32 	%r455, 16;
	// begin inline asm
	{  .reg .s32 r0;  .reg .pred p;  shfl.sync.up.b32 r0|p, %r447, %r455, %r456, %r458;  @p add.s32 r0, r0, %r447;  mov.s32 %r453, r0;}
	// end inline asm
	setp.ne.s32 	%p88, %r419, 31;
	@%p88 bra 	$L__BB3_90;
	shl.b32 	%r468, %r106, 2;
	add.s32 	%r470, %r423, %r468;
	st.shared.u32 	[%r470], %r453;
$L__BB3_90:
	bar.sync 	0;
	ld.shared.v2.u32 	{%r116, %r117}, [_ZN6thrust24THRUST_300001_SM_1000_NS8cuda_cub4core6detail5shmemE];
	setp.lt.u32 	%p89, %r811, 32;
	selp.b32 	%r471, 0, %r116, %p89;
	setp.eq.s32 	%p90, %r419, 0;
	sub.s32 	%r472, %r453, %r433;
	selp.b32 	%r473, 0, %r472, %p90;
	add.s32 	%r118, %r471, %r473;
	add.s32 	%r474, %r102, %r116;
	add.s32 	%r475, %r474, %r117;
	add.s32 	%r828, %r475, -320;
	bar.sync 	0;
	setp.eq.s32 	%p91, %r110, 0;
	@%p91 bra 	$L__BB3_92;
	shl.b32 	%r476, %r118, 3;
	add.s32 	%r478, %r423, %r476;
	st.shared.u64 	[%r478], %rd41;
$L__BB3_92:
	not.pred 	%p92, %p1;
	@%p92 bra 	$L__BB3_94;
	add.s32 	%r479, %r118, %r110;
	shl.b32 	%r480, %r479, 3;
	add.s32 	%r482, %r423, %r480;
	st.shared.u64 	[%r482], %rd42;
$L__BB3_94:
	not.pred 	%p93, %p2;
	@%p93 bra 	$L__BB3_96;
	add.s32 	%r483, %r111, %r118;
	shl.b32 	%r484, %r483, 3;
	add.s32 	%r486, %r423, %r484;
	st.shared.u64 	[%r486], %rd43;
$L__BB3_96:
	not.pred 	%p94, %p3;
	@%p94 bra 	$L__BB3_98;
	add.s32 	%r487, %r112, %r118;
	shl.b32 	%r488, %r487, 3;
	add.s32 	%r490, %r423, %r488;
	st.shared.u64 	[%r490], %rd44;
$L__BB3_98:
	not.pred 	%p95, %p4;
	@%p95 bra 	$L__BB3_100;
	add.s32 	%r491, %r113, %r118;
	shl.b32 	%r492, %r491, 3;
	add.s32 	%r494, %r423, %r492;
	st.shared.u64 	[%r494], %rd45;
$L__BB3_100:
	bar.sync 	0;
	setp.ge.s32 	%p96, %r811, %r828;
	@%p96 bra 	$L__BB3_107;
	ld.param.u32 	%r783, [_ZN6thrust24THRUST_300001_SM_1000_NS8cuda_cub4core6detail13_kernel_agentINS1_8__unique11UniqueAgentINS0_6detail15normal_iteratorINS0_10device_ptrIlEEEESB_N4cuda3std3__48equal_toIlEEiPiEEJSB_SB_SG_SH_iN3cub18CUB_300001_SM_100013ScanTileStateIiLb1EEEmEEEvDpT0__param_4];
	add.s32 	%r495, %r117, %r116;
	add.s32 	%r496, %r495, %r783;
	sub.s32 	%r497, %r496, %r811;
	add.s32 	%r120, %r497, -321;
	and.b32  	%r498, %r120, 192;
	setp.eq.s32 	%p97, %r498, 192;
	@%p97 bra 	$L__BB3_104;
	shr.u32 	%r499, %r120, 6;
	add.s32 	%r500, %r499, 1;
	and.b32  	%r501, %r500, 3;
	mul.wide.u32 	%rd135, %r811, 8;
	add.s64 	%rd209, %rd3, %rd135;
	neg.s32 	%r807, %r501;
	shl.b32 	%r504, %r500, 6;
	and.b32  	%r505, %r504, 192;
	add.s32 	%r811, %r811, %r505;
$L__BB3_103:
	.pragma "nounroll";
	ld.shared.u64 	%rd136, [%r808];
	st.global.u64 	[%rd209], %rd136;
	add.s64 	%rd209, %rd209, 512;
	add.s32 	%r808, %r808, 512;
	add.s32 	%r807, %r807, 1;
	setp.ne.s32 	%p98, %r807, 0;
	@%p98 bra 	$L__BB3_103;
$L__BB3_104:
	setp.lt.u32 	%p99, %r120, 192;
	@%p99 bra 	$L__BB3_107;
	mul.wide.u32 	%rd137, %r811, 8;
	add.s64 	%rd138, %rd137, %rd3;
	add.s64 	%rd210, %rd138, 1024;
	shl.b32 	%r506, %r811, 3;
	add.s32 	%r508, %r506, %r423;
	add.s32 	%r810, %r508, 1024;
$L__BB3_106:
	ld.shared.u64 	%rd139, [%r810+-1024];
	st.global.u64 	[%rd210+-1024], %rd139;
	ld.shared.u64 	%rd140, [%r810+-512];
	st.global.u64 	[%rd210+-512], %rd140;
	ld.shared.u64 	%rd141, [%r810];
	st.global.u64 	[%rd210], %rd141;
	ld.shared.u64 	%rd142, [%r810+512];
	st.global.u64 	[%rd210+512], %rd142;
	add.s32 	%r811, %r811, 256;
	add.s64 	%rd210, %rd210, 2048;
	add.s32 	%r810, %r810, 2048;
	setp.lt.s32 	%p100, %r811, %r828;
	@%p100 bra 	$L__BB3_106;
$L__BB3_107:
	bar.sync 	0;
	bra.uni 	$L__BB3_167;
$L__BB3_108:
	mul.wide.u32 	%rd82, %r2, 8;
	add.s64 	%rd81, %rd2, %rd82;
	// begin inline asm
	ld.global.nc.u64 %rd215, [%rd81];
	// end inline asm
	mov.u32 	%r827, %tid.x;
	and.b32  	%r213, %r827, 31;
	and.b32  	%r214, %r827, 992;
	mul.lo.s32 	%r215, %r214, 5;
	or.b32  	%r135, %r215, %r213;
	setp.ge.s32 	%p12, %r135, %r102;
	mov.u64 	%rd211, %rd215;
	@%p12 bra 	$L__BB3_110;
	add.s32 	%r216, %r135, %r2;
	mul.wide.u32 	%rd85, %r216, 8;
	add.s64 	%rd84, %rd2, %rd85;
	// begin inline asm
	ld.global.nc.u64 %rd211, [%rd84];
	// end inline asm
$L__BB3_110:
	add.s32 	%r217, %r135, 32;
	setp.ge.s32 	%p13, %r217, %r102;
	shl.b32 	%r218, %r135, 3;
	cvt.u64.u32 	%rd86, %r218;
	add.s64 	%rd56, %rd81, %rd86;
	mov.u64 	%rd212, %rd215;
	@%p13 bra 	$L__BB3_112;
	add.s64 	%rd88, %rd56, 256;
	// begin inline asm
	ld.global.nc.u64 %rd212, [%rd88];
	// end inline asm
$L__BB3_112:
	add.s32 	%r219, %r135, 64;
	setp.ge.s32 	%p14, %r219, %r102;
	mov.u64 	%rd213, %rd215;
	@%p14 bra 	$L__BB3_114;
	add.s64 	%rd90, %rd56, 512;
	// begin inline asm
	ld.global.nc.u64 %rd213, [%rd90];
	// end inline asm
$L__BB3_114:
	add.s32 	%r220, %r135, 96;
	setp.ge.s32 	%p15, %r220, %r102;
	mov.u64 	%rd214, %rd215;
	@%p15 bra 	$L__BB3_116;
	add.s64 	%rd92, %rd56, 768;
	// begin inline asm
	ld.global.nc.u64 %rd214, [%rd92];
	// end inline asm
$L__BB3_116:
	add.s32 	%r221, %r135, 128;
	setp.ge.s32 	%p16, %r221, %r102;
	@%p16 bra 	$L__BB3_118;
	add.s64 	%rd94, %rd56, 1024;
	// begin inline asm
	ld.global.nc.u64 %rd215, [%rd94];
	// end inline asm
$L__BB3_118:
	// begin inline asm
	mov.u32 %r222, %laneid;
	// end inline asm
	shr.u32 	%r137, %r827, 5;
	mad.lo.s32 	%r223, %r137, 160, %r222;
	shl.b32 	%r224, %r223, 3;
	mov.u32 	%r225, _ZN6thrust24THRUST_300001_SM_1000_NS8cuda_cub4core6detail5shmemE;
	add.s32 	%r226, %r225, %r224;
	st.shared.u64 	[%r226], %rd211;
	st.shared.u64 	[%r226+256], %rd212;
	st.shared.u64 	[%r226+512], %rd213;
	st.shared.u64 	[%r226+768], %rd214;
	st.shared.u64 	[%r226+1024], %rd215;
	bar.warp.sync 	-1;
	shl.b32 	%r227, %r222, 5;
	add.s32 	%r228, %r226, %r227;
	ld.shared.u64 	%rd65, [%r228];
	ld.shared.u64 	%rd66, [%r228+8];
	ld.shared.u64 	%rd67, [%r228+16];
	ld.shared.u64 	%rd68, [%r228+24];
	ld.shared.u64 	%rd69, [%r228+32];
	bar.sync 	0;
	mul.wide.s32 	%rd97, %r2, 8;
	add.s64 	%rd98, %rd2, %rd97;
	add.s64 	%rd96, %rd98, -8;
	// begin inline asm
	ld.global.nc.u64 %rd216, [%rd96];
	// end inline asm
	shl.b32 	%r229, %r827, 3;
	add.s32 	%r230, %r225, %r229;
	add.s32 	%r138, %r230, 560;
	st.shared.u64 	[%r230+560], %rd69;
	bar.sync 	0;
	setp.eq.s32 	%p17, %r827, 0;
	@%p17 bra 	$L__BB3_120;
	ld.shared.u64 	%rd216, [%r138+-8];
$L__BB3_120:
	setp.ne.s64 	%p18, %rd216, %rd65;
	setp.ne.s64 	%p19, %rd65, %rd66;
	setp.ne.s64 	%p20, %rd66, %rd67;
	setp.ne.s64 	%p21, %rd67, %rd68;
	setp.ne.s64 	%p22, %rd68, %rd69;
	mul.lo.s32 	%r261, %r827, 5;
	setp.ge.s32 	%p23, %r261, %r102;
	or.pred  	%p5, %p23, %p18;
	selp.u32 	%r139, 1, 0, %p5;
	add.s32 	%r262, %r261, 1;
	setp.ge.s32 	%p24, %r262, %r102;
	or.pred  	%p6, %p24, %p19;
	selp.u32 	%r263, 1, 0, %p6;
	add.s32 	%r264, %r261, 2;
	setp.ge.s32 	%p25, %r264, %r102;
	or.pred  	%p7, %p25, %p20;
	selp.u32 	%r265, 1, 0, %p7;
	add.s32 	%r266, %r261, 3;
	setp.ge.s32 	%p26, %r266, %r102;
	or.pred  	%p8, %p26, %p21;
	selp.u32 	%r267, 1, 0, %p8;
	add.s32 	%r268, %r261, 4;
	setp.ge.s32 	%p27, %r268, %r102;
	or.pred  	%p9, %p27, %p22;
	selp.u32 	%r269, 1, 0, %p9;
	bar.sync 	0;
	add.s32 	%r140, %r263, %r139;
	add.s32 	%r141, %r140, %r265;
	add.s32 	%r142, %r141, %r267;
	add.s32 	%r235, %r142, %r269;
	mov.b32 	%r233, 1;
	mov.b32 	%r258, 0;
	mov.b32 	%r260, -1;
	// begin inline asm
	{  .reg .s32 r0;  .reg .pred p;  shfl.sync.up.b32 r0|p, %r235, %r233, %r258, %r260;  @p add.s32 r0, r0, %r235;  mov.s32 %r231, r0;}
	// end inline asm
	mov.b32 	%r239, 2;
	// begin inline asm
	{  .reg .s32 r0;  .reg .pred p;  shfl.sync.up.b32 r0|p, %r231, %r239, %r258, %r260;  @p add.s32 r0, r0, %r231;  mov.s32 %r237, r0;}
	// end inline asm
	mov.b32 	%r245, 4;
	// begin inline asm
	{  .reg .s32 r0;  .reg .pred p;  shfl.sync.up.b32 r0|p, %r237, %r245, %r258, %r260;  @p add.s32 r0, r0, %r237;  mov.s32 %r243, r0;}
	// end inline asm
	mov.b32 	%r251, 8;
	// begin inline asm
	{  .reg .s32 r0;  .reg .pred p;  shfl.sync.up.b32 r0|p, %r243, %r251, %r258, %r260;  @p add.s32 r0, r0, %r243;  mov.s32 %r249, r0;}
	// end inline asm
	mov.b32 	%r257, 16;
	// begin inline asm
	{  .reg .s32 r0;  .reg .pred p;  shfl.sync.up.b32 r0|p, %r249, %r257, %r258, %r260;  @p add.s32 r0, r0, %r249;  mov.s32 %r255, r0;}
	// end inline asm
	setp.ne.s32 	%p28, %r222, 31;
	@%p28 bra 	$L__BB3_122;
	shl.b32 	%r270, %r137, 2;
	add.s32 	%r272, %r225, %r270;
	st.shared.u32 	[%r272], %r255;
$L__BB3_122:
	sub.s32 	%r273, %r255, %r235;
	bar.sync 	0;
	ld.shared.v2.u32 	{%r274, %r275}, [_ZN6thrust24THRUST_300001_SM_1000_NS8cuda_cub4core6detail5shmemE];
	add.s32 	%r145, %r275, %r274;
	setp.gt.u32 	%p29, %r827, 31;
	setp.lt.u32 	%p30, %r827, 32;
	setp.eq.s32 	%p31, %r222, 0;
	selp.b32 	%r276, 0, %r273, %p31;
	add.s32 	%r819, %r274, %r276;
	selp.b32 	%r147, %r273, %r819, %p30;
	@%p29 bra 	$L__BB3_147;
	setp.ne.s32 	%p32, %r827, 0;
	mul.wide.u32 	%rd99, %r1, 8;
	add.s64 	%rd73, %rd1, %rd99;
	@%p32 bra 	$L__BB3_125;
	st.shared.u32 	[_ZN6thrust24THRUST_300001_SM_1000_NS8cuda_cub4core6detail5shmemE+44], %r145;
	add.s64 	%rd100, %rd73, 256;
	mov.b32 	%r277, 100;
	// begin inline asm
	st.relaxed.gpu.v2.u32 [%rd100], {%r277, %r145};
	// end inline asm
$L__BB3_125:
	not.b32 	%r148, %r827;
	mov.u32 	%r149, %nctaid.x;
	setp.gt.u32 	%p33, %r149, 499;
	@%p33 bra 	$L__BB3_127;
	membar.cta;
	bra.uni 	$L__BB3_128;
$L__BB3_127:
	mov.b32 	%r279, 450;
	// begin inline asm
	nanosleep.u32 %r279;
	// end inline asm
$L__BB3_128:
	mul.wide.s32 	%rd102, %r148, 8;
	add.s64 	%rd103, %rd73, %rd102;
	add.s64 	%rd101, %rd103, 256;
	// begin inline asm
	ld.relaxed.gpu.v2.u32 {%r817, %r813}, [%rd101];
	// end inline asm
$L__BB3_129:
	setp.eq.s32 	%p34, %r817, 99;
	mov.b32 	%r282, -1;
	vote.sync.any.pred 	%p35, %p34, %r282;
	not.pred 	%p36, %p35;
	@%p36 bra 	$L__BB3_134;
	setp.gt.u32 	%p71, %r149, 499;
	@%p71 bra 	$L__BB3_132;
	membar.cta;
	bra.uni 	$L__BB3_133;
$L__BB3_132:
	mov.b32 	%r407, 350;
	// begin inline asm
	nanosleep.u32 %r407;
	// end inline asm
$L__BB3_133:
	// begin inline asm
	ld.relaxed.gpu.v2.u32 {%r817, %r813}, [%rd101];
	// end inline asm
	bra.uni 	$L__BB3_129;
$L__BB3_134:
	setp.eq.s32 	%p37, %r817, 101;
	mov.b32 	%r309, -1;
	vote.sync.ballot.b32 	%r310, %p37, %r309;
	// begin inline asm
	mov.u32 %r284, %lanemask_ge;
	// end inline asm
	and.b32  	%r311, %r310, %r284;
	or.b32  	%r312, %r311, -2147483648;
	add.s32 	%r313, %r312, -1;
	not.b32 	%r314, %r312;
	and.b32  	%r315, %r314, %r313;
	popc.b32 	%r288, %r315;
	mov.b32 	%r287, 1;
	// begin inline asm
	shfl.sync.down.b32 %r285, %r813, %r287, %r288, %r309;
	// end inline asm
	setp.lt.s32 	%p39, %r222, %r288;
	selp.b32 	%r316, %r285, 0, %p39;
	add.s32 	%r291, %r316, %r813;
	mov.b32 	%r292, 2;
	// begin inline asm
	shfl.sync.down.b32 %r290, %r291, %r292, %r288, %r309;
	// end inline asm
	add.s32 	%r159, %r222, 2;
	setp.gt.s32 	%p40, %r159, %r288;
	selp.b32 	%r317, 0, %r290, %p40;
	add.s32 	%r296, %r291, %r317;
	mov.b32 	%r297, 4;
	// begin inline asm
	shfl.sync.down.b32 %r295, %r296, %r297, %r288, %r309;
	// end inline asm
	add.s32 	%r160, %r222, 4;
	setp.gt.s32 	%p41, %r160, %r288;
	selp.b32 	%r318, 0, %r295, %p41;
	add.s32 	%r301, %r296, %r318;
	mov.b32 	%r302, 8;
	// begin inline asm
	shfl.sync.down.b32 %r300, %r301, %r302, %r288, %r309;
	// end inline asm
	add.s32 	%r161, %r222, 8;
	setp.gt.s32 	%p42, %r161, %r288;
	selp.b32 	%r319, 0, %r300, %p42;
	add.s32 	%r306, %r301, %r319;
	mov.b32 	%r307, 16;
	// begin inline asm
	shfl.sync.down.b32 %r305, %r306, %r307, %r288, %r309;
	// end inline asm
	add.s32 	%r162, %r222, 16;
	setp.gt.s32 	%p43, %r162, %r288;
	selp.b32 	%r320, 0, %r305, %p43;
	add.s32 	%r814, %r306, %r320;
	not.b32 	%r321, %r827;
	add.s32 	%r816, %r1, %r321;
	add.s64 	%rd75, %rd1, 256;
$L__BB3_135:
	setp.ne.s32 	%p44, %r817, 101;
	mov.b32 	%r322, -1;
	vote.sync.all.pred 	%p45, %p44, %r322;
	not.pred 	%p46, %p45;
	@%p46 bra 	$L__BB3_143;
	mul.wide.s32 	%rd115, %r816, 8;
	add.s64 	%rd116, %rd75, %rd115;
	add.s64 	%rd114, %rd116, -256;
	// begin inline asm
	ld.relaxed.gpu.v2.u32 {%r817, %r818}, [%rd114];
	// end inline asm
$L__BB3_137:
	setp.eq.s32 	%p60, %r817, 99;
	mov.b32 	%r365, -1;
	vote.sync.any.pred 	%p61, %p60, %r365;
	not.pred 	%p62, %p61;
	@%p62 bra 	$L__BB3_142;
	setp.gt.u32 	%p70, %r149, 499;
	@%p70 bra 	$L__BB3_140;
	membar.cta;
	bra.uni 	$L__BB3_141;
$L__BB3_140:
	mov.b32 	%r404, 350;
	// begin inline asm
	nanosleep.u32 %r404;
	// end inline asm
$L__BB3_141:
	// begin inline asm
	ld.relaxed.gpu.v2.u32 {%r817, %r818}, [%rd114];
	// end inline asm
	bra.uni 	$L__BB3_137;
$L__BB3_142:
	setp.eq.s32 	%p63, %r817, 101;
	mov.b32 	%r391, -1;
	vote.sync.ballot.b32 	%r392, %p63, %r391;
	and.b32  	%r393, %r392, %r284;
	or.b32  	%r394, %r393, -2147483648;
	add.s32 	%r395, %r394, -1;
	not.b32 	%r396, %r394;
	and.b32  	%r397, %r396, %r395;
	popc.b32 	%r370, %r397;
	mov.b32 	%r369, 1;
	// begin inline asm
	shfl.sync.down.b32 %r367, %r818, %r369, %r370, %r391;
	// end inline asm
	setp.lt.s32 	%p65, %r222, %r370;
	selp.b32 	%r398, %r367, 0, %p65;
	add.s32 	%r373, %r398, %r818;
	mov.b32 	%r374, 2;
	// begin inline asm
	shfl.sync.down.b32 %r372, %r373, %r374, %r370, %r391;
	// end inline asm
	setp.gt.s32 	%p66, %r159, %r370;
	selp.b32 	%r399, 0, %r372, %p66;
	add.s32 	%r378, %r373, %r399;
	mov.b32 	%r379, 4;
	// begin inline asm
	shfl.sync.down.b32 %r377, %r378, %r379, %r370, %r391;
	// end inline asm
	setp.gt.s32 	%p67, %r160, %r370;
	selp.b32 	%r400, 0, %r377, %p67;
	add.s32 	%r383, %r378, %r400;
	mov.b32 	%r384, 8;
	// begin inline asm
	shfl.sync.down.b32 %r382, %r383, %r384, %r370, %r391;
	// end inline asm
	setp.gt.s32 	%p68, %r161, %r370;
	selp.b32 	%r401, 0, %r382, %p68;
	add.s32 	%r388, %r383, %r401;
	mov.b32 	%r389, 16;
	// begin inline asm
	shfl.sync.down.b32 %r387, %r388, %r389, %r370, %r391;
	// end inline asm
	setp.gt.s32 	%p69, %r162, %r370;
	selp.b32 	%r402, 0, %r387, %p69;
	add.s32 	%r403, %r402, %r814;
	add.s32 	%r814, %r403, %r388;
	add.s32 	%r816, %r816, -32;
	bra.uni 	$L__BB3_135;
$L__BB3_143:
	setp.ne.s32 	%p47, %r827, 0;
	@%p47 bra 	$L__BB3_145;
	add.s32 	%r325, %r814, %r145;
	add.s64 	%rd104, %rd73, 256;
	mov.b32 	%r324, 101;
	// begin inline asm
	st.relaxed.gpu.v2.u32 [%rd104], {%r324, %r325};
	// end inline asm
	st.shared.u32 	[_ZN6thrust24THRUST_300001_SM_1000_NS8cuda_cub4core6detail5shmemE+36], %r814;
	st.shared.u32 	[_ZN6thrust24THRUST_300001_SM_1000_NS8cuda_cub4core6detail5shmemE+40], %r325;
$L__BB3_145:
	setp.ne.s32 	%p48, %r222, 0;
	mov.u32 	%r819, %r147;
	@%p48 bra 	$L__BB3_147;
	st.shared.u32 	[_ZN6thrust24THRUST_300001_SM_1000_NS8cuda_cub4core6detail5shmemE+12], %r814;
	mov.u32 	%r819, %r814;
$L__BB3_147:
	setp.eq.s32 	%p49, %r827, 0;
	bar.sync 	0;
	@%p49 bra 	$L__BB3_149;
	ld.shared.u32 	%r326, [_ZN6thrust24THRUST_300001_SM_1000_NS8cuda_cub4core6detail5shmemE+12];
	add.s32 	%r819, %r326, %r819;
$L__BB3_149:
	add.s32 	%r181, %r819, %r139;
	add.s32 	%r182, %r140, %r819;
	add.s32 	%r183, %r141, %r819;
	add.s32 	%r184, %r142, %r819;
	ld.shared.v2.u32 	{%r327, %r185}, [_ZN6thrust24THRUST_300001_SM_1000_NS8cuda_cub4core6detail5shmemE+40];
	ld.shared.u32 	%r186, [_ZN6thrust24THRUST_300001_SM_1000_NS8cuda_cub4core6detail5shmemE+36];
	sub.s32 	%r328, 320, %r102;
	sub.s32 	%r187, %r185, %r328;
	sub.s32 	%r828, %r327, %r328;
	bar.sync 	0;
	not.pred 	%p50, %p5;
	@%p50 bra 	$L__BB3_151;
	sub.s32 	%r329, %r819, %r186;
	shl.b32 	%r330, %r329, 3;
	mov.u32 	%r331, _ZN6thrust24THRUST_300001_SM_1000_NS8cuda_cub4core6detail5shmemE;
	add.s32 	%r332, %r331, %r330;
	st.shared.u64 	[%r332], %rd65;
$L__BB3_151:
	not.pred 	%p51, %p6;
	@%p51 bra 	$L__BB3_153;
	sub.s32 	%r333, %r181, %r186;
	shl.b32 	%r334, %r333, 3;
	mov.u32 	%r335, _ZN6thrust24THRUST_300001_SM_1000_NS8cuda_cub4core6detail5shmemE;
	add.s32 	%r336, %r335, %r334;
	st.shared.u64 	[%r336], %rd66;
$L__BB3_153:
	not.pred 	%p52, %p7;
	@%p52 bra 	$L__BB3_155;
	sub.s32 	%r337, %r182, %r186;
	shl.b32 	%r338, %r337, 3;
	mov.u32 	%r339, _ZN6thrust24THRUST_300001_SM_1000_NS8cuda_cub4core6detail5shmemE;
	add.s32 	%r340, %r339, %r338;
	st.shared.u64 	[%r340], %rd67;
$L__BB3_155:
	not.pred 	%p53, %p8;
	@%p53 bra 	$L__BB3_157;
	sub.s32 	%r341, %r183, %r186;
	shl.b32 	%r342, %r341, 3;
	mov.u32 	%r343, _ZN6thrust24THRUST_300001_SM_1000_NS8cuda_cub4core6detail5shmemE;
	add.s32 	%r344, %r343, %r342;
	st.shared.u64 	[%r344], %rd68;
$L__BB3_157:
	not.pred 	%p54, %p9;
	@%p54 bra 	$L__BB3_159;
	sub.s32 	%r345, %r184, %r186;
	shl.b32 	%r346, %r345, 3;
	mov.u32 	%r347, _ZN6thrust24THRUST_300001_SM_1000_NS8cuda_cub4core6detail5shmemE;
	add.s32 	%r348, %r347, %r346;
	st.shared.u64 	[%r348], %rd69;
$L__BB3_159:
	bar.sync 	0;
	setp.ge.s32 	%p55, %r827, %r187;
	@%p55 bra 	$L__BB3_166;
	ld.param.u32 	%r782, [_ZN6thrust24THRUST_300001_SM_1000_NS8cuda_cub4core6detail13_kernel_agentINS1_8__unique11UniqueAgentINS0_6detail15normal_iteratorINS0_10device_ptrIlEEEESB_N4cuda3std3__48equal_toIlEEiPiEEJSB_SB_SG_SH_iN3cub18CUB_300001_SM_100013ScanTileStateIiLb1EEEmEEEvDpT0__param_4];
	add.s32 	%r349, %r185, %r782;
	add.s32 	%r350, %r827, %r2;
	sub.s32 	%r351, %r349, %r350;
	add.s32 	%r189, %r351, -321;
	and.b32  	%r352, %r189, 192;
	setp.eq.s32 	%p56, %r352, 192;
	@%p56 bra 	$L__BB3_163;
	shr.u32 	%r353, %r189, 6;
	add.s32 	%r354, %r353, 1;
	and.b32  	%r355, %r354, 3;
	add.s32 	%r823, %r827, %r186;
	shl.b32 	%r356, %r827, 3;
	mov.u32 	%r357, _ZN6thrust24THRUST_300001_SM_1000_NS8cuda_cub4core6detail5shmemE;
	add.s32 	%r822, %r357, %r356;
	neg.s32 	%r821, %r355;
	shl.b32 	%r358, %r354, 6;
	and.b32  	%r359, %r358, 192;
	add.s32 	%r827, %r827, %r359;
$L__BB3_162:
	.pragma "nounroll";
	mul.wide.s32 	%rd105, %r823, 8;
	add.s64 	%rd106, %rd3, %rd105;
	ld.shared.u64 	%rd107, [%r822];
	st.global.u64 	[%rd106], %rd107;
	add.s32 	%r823, %r823, 64;
	add.s32 	%r822, %r822, 512;
	add.s32 	%r821, %r821, 1;
	setp.ne.s32 	%p57, %r821, 0;
	@%p57 bra 	$L__BB3_162;
$L__BB3_163:
	setp.lt.u32 	%p58, %r189, 192;
	@%p58 bra 	$L__BB3_166;
	add.s64 	%rd77, %rd3, 1024;
	add.s32 	%r826, %r827, %r186;
	shl.b32 	%r360, %r827, 3;
	mov.u32 	%r361, _ZN6thrust24THRUST_300001_SM_1000_NS8cuda_cub4core6detail5shmemE;
	add.s32 	%r362, %r360, %r361;
	add.s32 	%r825, %r362, 1024;
$L__BB3_165:
	mul.wide.s32 	%rd108, %r826, 8;
	add.s64 	%rd109, %rd77, %rd108;
	ld.shared.u64 	%rd110, [%r825+-1024];
	st.global.u64 	[%rd109+-1024], %rd110;
	ld.shared.u64 	%rd111, [%r825+-512];
	st.global.u64 	[%rd109+-512], %rd111;
	ld.shared.u64 	%rd112, [%r825];
	st.global.u64 	[%rd109], %rd112;
	ld.shared.u64 	%rd113, [%r825+512];
	st.global.u64 	[%rd109+512], %rd113;
	add.s32 	%r827, %r827, 256;
	add.s32 	%r826, %r826, 256;
	add.s32 	%r825, %r825, 2048;
	setp.lt.s32 	%p59, %r827, %r187;
	@%p59 bra 	$L__BB3_165;
$L__BB3_166:
	bar.sync 	0;
$L__BB3_167:
	mov.u32 	%r509, %tid.x;
	setp.ne.s32 	%p101, %r509, 0;
	@%p101 bra 	$L__BB3_169;
	ld.param.u64 	%rd200, [_ZN6thrust24THRUST_300001_SM_1000_NS8cuda_cub4core6detail13_kernel_agentINS1_8__unique11UniqueAgentINS0_6detail15normal_iteratorINS0_10device_ptrIlEEEESB_N4cuda3std3__48equal_toIlEEiPiEEJSB_SB_SG_SH_iN3cub18CUB_300001_SM_100013ScanTileStateIiLb1EEEmEEEvDpT0__param_3];
	cvta.to.global.u64 	%rd143, %rd200;
	st.global.u32 	[%rd143], %r828;
$L__BB3_169:
	ret;

}
	// .globl	_ZN3cub18CUB_300001_SM_10006detail11EmptyKernelIvEEvv
.visible .entry _ZN3cub18CUB_300001_SM_10006detail11EmptyKernelIvEEvv()
{


	ret;

}
	// .globl	_ZN3cub18CUB_300001_SM_10006detail8for_each13static_kernelINS2_12policy_hub_t12policy_500_tEmN6thrust24THRUST_300001_SM_1000_NS8cuda_cub20__uninitialized_fill7functorINS7_10device_ptrIlEElEEEEvT0_T1_
.visible .entry _ZN3cub18CUB_300001_SM_10006detail8for_each13static_kernelINS2_12policy_hub_t12policy_500_tEmN6thrust24THRUST_300001_SM_1000_NS8cuda_cub20__uninitialized_fill7functorINS7_10device_ptrIlEElEEEEvT0_T1_(
	.param .u64 _ZN3cub18CUB_300001_SM_10006detail8for_each13static_kernelINS2_12policy_hub_t12policy_500_tEmN6thrust24THRUST_300001_SM_1000_NS8cuda_cub20__uninitialized_fill7functorINS7_10device_ptrIlEElEEEEvT0_T1__param_0,
	.param .align 8 .b8 _ZN3cub18CUB_300001_SM_10006detail8for_each13static_kernelINS2_12policy_hub_t12policy_500_tEmN6thrust24THRUST_300001_SM_1000_NS8cuda_cub20__uninitialized_fill7functorINS7_10device_ptrIlEElEEEEvT0_T1__param_1[16]
)
.maxntid 256
{
	.reg .pred 	%p<4>;
	.reg .b32 	%r<5>;
	.reg .b64 	%rd<18>;

	ld.param.u64 	%rd6, [_ZN3cub18CUB_300001_SM_10006detail8for_each13static_kernelINS2_12policy_hub_t12policy_500_tEmN6thrust24THRUST_300001_SM_1000_NS8cuda_cub20__uninitialized_fill7functorINS7_10device_ptrIlEElEEEEvT0_T1__param_1+8];
	ld.param.u64 	%rd5, [_ZN3cub18CUB_300001_SM_10006detail8for_each13static_kernelINS2_12policy_hub_t12policy_500_tEmN6thrust24THRUST_300001_SM_1000_NS8cuda_cub20__uninitialized_fill7functorINS7_10device_ptrIlEElEEEEvT0_T1__param_1];
	ld.param.u64 	%rd7, [_ZN3cub18CUB_300001_SM_10006detail8for_each13static_kernelINS2_12policy_hub_t12policy_500_tEmN6thrust24THRUST_300001_SM_1000_NS8cuda_cub20__uninitialized_fill7functorINS7_10device_ptrIlEElEEEEvT0_T1__param_0];
	mov.u32 	%r2, %ctaid.x;
	mul.wide.u32 	%rd1, %r2, 512;
	sub.s64 	%rd2, %rd7, %rd1;
	setp.lt.u64 	%p1, %rd2, 512;
	@%p1 bra 	$L__BB5_2;
	mov.u32 	%r4, %tid.x;
	cvta.to.global.u64 	%rd13, %rd5;
	cvt.u64.u32 	%rd14, %r4;
	add.s64 	%rd15, %rd1, %rd14;
	shl.b64 	%rd16, %rd15, 3;
	add.s64 	%rd17, %rd13, %rd16;
	st.global.u64 	[%rd17], %rd6;
	st.global.u64 	[%rd17+2048], %rd6;
	bra.uni 	$L__BB5_6;
$L__BB5_2:
	cvta.to.global.u64 	%rd8, %rd5;
	mov.u32 	%r1, %tid.x;
	cvt.u64.u32 	%rd9, %r1;
	setp.le.u64 	%p2, %rd2, %rd9;
	add.s64 	%rd10, %rd1, %rd9;
	shl.b64 	%rd11, %rd10, 3;
	add.s64 	%rd4, %rd8, %rd11;
	@%p2 bra 	$L__BB5_4;
	st.global.u64 	[%rd4], %rd6;
$L__BB5_4:
	add.s32 	%r3, %r1, 256;
	cvt.u64.u32 	%rd12, %r3;
	setp.le.u64 	%p3, %rd2, %rd12;
	@%p3 bra 	$L__BB5_6;
	st.global.u64 	[%rd4+2048], %rd6;
$L__BB5_6:
	ret;

}
	// .globl	_ZN3cub18CUB_300001_SM_10006detail6reduce28DeviceReduceSingleTileKernelINS2_10policy_hubIljN4cuda3std3__44plusIlEEE10Policy1000EN6thrust24THRUST_300001_SM_1000_NS6detail15normal_iteratorINSD_10device_ptrIlEEEEPljS9_llNS7_10__identityEEEvT0_T1_T2_T3_T4_T6_
.visible .entry _ZN3cub18CUB_300001_SM_10006detail6reduce28DeviceReduceSingleTileKernelINS2_10policy_hubIljN4cuda3std3__44plusIlEEE10Policy1000EN6thrust24THRUST_300001_SM_1000_NS6detail15normal_iteratorINSD_10device_ptrIlEEEEPljS9_llNS7_10__identityEEEvT0_T1_T2_T3_T4_T6_(
	.param .align 8 .b8 _ZN3cub18CUB_300001_SM_10006detail6reduce28DeviceReduceSingleTileKernelINS2_10policy_hubIljN4cuda3std3__44plusIlEEE10Policy1000EN6thrust24THRUST_300001_SM_1000_NS6detail15normal_iteratorINSD_10device_ptrIlEEEEPljS9_llNS7_10__identityEEEvT0_T1_T2_T3_T4_T6__param_0[8],
	.param .u64 .ptr .align 1 _ZN3cub18CUB_300001_SM_10006detail6reduce28DeviceReduceSingleTileKernelINS2_10policy_hubIljN4cuda3std3__44plusIlEEE10Policy1000EN6thrust24THRUST_300001_SM_1000_NS6detail15normal_iteratorINSD_10device_ptrIlEEEEPljS9_llNS7_10__identityEEEvT0_T1_T2_T3_T4_T6__param_1,
	.param .u32 _ZN3cub18CUB_300001_SM_10006detail6reduce28DeviceReduceSingleTileKernelINS2_10policy_hubIljN4cuda3std3__44plusIlEEE10Policy1000EN6thrust24THRUST_300001_SM_1000_NS6detail15normal_iteratorINSD_10device_ptrIlEEEEPljS9_llNS7_10__identityEEEvT0_T1_T2_T3_T4_T6__param_2,
	.param .align 1 .b8 _ZN3cub18CUB_300001_SM_10006detail6reduce28DeviceReduceSingleTileKernelINS2_10policy_hubIljN4cuda3std3__44plusIlEEE10Policy1000EN6thrust24THRUST_300001_SM_1000_NS6detail15normal_iteratorINSD_10device_ptrIlEEEEPljS9_llNS7_10__identityEEEvT0_T1_T2_T3_T4_T6__param_3[1],
	.param .u64 _ZN3cub18CUB_300001_SM_10006detail6reduce28DeviceReduceSingleTileKernelINS2_10policy_hubIljN4cuda3std3__44plusIlEEE10Policy1000EN6thrust24THRUST_300001_SM_1000_NS6detail15normal_iteratorINSD_10device_ptrIlEEEEPljS9_llNS7_10__identityEEEvT0_T1_T2_T3_T4_T6__param_4,
	.param .align 1 .b8 _ZN3cub18CUB_300001_SM_10006detail6reduce28DeviceReduceSingleTileKernelINS2_10policy_hubIljN4cuda3std3__44plusIlEEE10Policy1000EN6thrust24THRUST_300001_SM_1000_NS6detail15normal_iteratorINSD_10device_ptrIlEEEEPljS9_llNS7_10__identityEEEvT0_T1_T2_T3_T4_T6__param_5[1]
)
.maxntid 512
.minnctapersm 1
{
	.reg .pred 	%p<67>;
	.reg .b32 	%r<285>;
	.reg .b64 	%rd<431>;
	// demoted variable
	.shared .align 8 .b8 _ZZN3cub18CUB_300001_SM_10006detail6reduce28DeviceReduceSingleTileKernelINS2_10policy_hubIljN4cuda3std3__44plusIlEEE10Policy1000EN6thrust24THRUST_300001_SM_1000_NS6detail15normal_iteratorINSD_10device_ptrIlEEEEPljS9_llNS7_10__identityEEEvT0_T1_T2_T3_T4_T6_E12temp_storage[152];
	ld.param.u64 	%rd49, [_ZN3cub18CUB_300001_SM_10006detail6reduce28DeviceReduceSingleTileKernelINS2_10policy_hubIljN4cuda3std3__44plusIlEEE10Policy1000EN6thrust24THRUST_300001_SM_1000_NS6detail15normal_iteratorINSD_10device_ptrIlEEEEPljS9_llNS7_10__identityEEEvT0_T1_T2_T3_T4_T6__param_0];
	ld.param.u64 	%rd51, [_ZN3cub18CUB_300001_SM_10006detail6reduce28DeviceReduceSingleTileKernelINS2_10policy_hubIljN4cuda3std3__44plusIlEEE10Policy1000EN6thrust24THRUST_300001_SM_1000_NS6detail15normal_iteratorINSD_10device_ptrIlEEEEPljS9_llNS7_10__identityEEEvT0_T1_T2_T3_T4_T6__param_1];
	ld.param.u32 	%r51, [_ZN3cub18CUB_300001_SM_10006detail6reduce28DeviceReduceSingleTileKernelINS2_10policy_hubIljN4cuda3std3__44plusIlEEE10Policy1000EN6thrust24THRUST_300001_SM_1000_NS6detail15normal_iteratorINSD_10device_ptrIlEEEEPljS9_llNS7_10__identityEEEvT0_T1_T2_T3_T4_T6__param_2];
	ld.param.u64 	%rd50, [_ZN3cub18CUB_300001_SM_10006detail6reduce28DeviceReduceSingleTileKernelINS2_10policy_hubIljN4cuda3std3__44plusIlEEE10Policy1000EN6thrust24THRUST_300001_SM_1000_NS6detail15normal_iteratorINSD_10device_ptrIlEEEEPljS9_llNS7_10__identityEEEvT0_T1_T2_T3_T4_T6__param_4];
	cvta.to.global.u64 	%rd1, %rd51;
	setp.ne.s32 	%p1, %r51, 0;
	@%p1 bra 	$L__BB6_3;
	mov.u32 	%r267, %tid.x;
	setp.ne.s32 	%p66, %r267, 0;
	@%p66 bra 	$L__BB6_52;
	st.global.u64 	[%rd1], %rd50;
	bra.uni 	$L__BB6_52;
$L__BB6_3:
	cvta.to.global.u64 	%rd2, %rd49;
	setp.gt.u32 	%p2, %r51, 3583;
	@%p2 bra 	$L__BB6_28;
	mov.u32 	%r1, %tid.x;
	setp.ge.u32 	%p24, %r1, %r51;
	mov.b64 	%rd418, 0;
	mov.u32 	%r271, %r1;
	@%p24 bra 	$L__BB6_6;
	mul.wide.u32 	%rd239, %r1, 8;
	add.s64 	%rd240, %rd2, %rd239;
	ld.global.u64 	%rd418, [%rd240];
	add.s32 	%r271, %r1, 512;
$L__BB6_6:
	setp.ge.u32 	%p25, %r271, %r51;
	@%p25 bra 	$L__BB6_19;
	not.b32 	%r144, %r271;
	add.s32 	%r145, %r51, %r144;
	shr.u32 	%r146, %r145, 9;
	add.s32 	%r4, %r146, 1;
	and.b32  	%r5, %r4, 15;
	setp.lt.u32 	%p26, %r145, 7680;
	@%p26 bra 	$L__BB6_10;
	and.b32  	%r147, %r4, 16777200;
	neg.s32 	%r269, %r147;
	mul.wide.u32 	%rd242, %r271, 8;
	add.s64 	%rd243, %rd242, %rd2;
	add.s64 	%rd408, %rd243, 32768;
$L__BB6_9:
	.pragma "nounroll";
	ld.global.u64 	%rd244, [%rd408+-32768];
	add.s64 	%rd245, %rd244, %rd418;
	ld.global.u64 	%rd246, [%rd408+-28672];
	add.s64 	%rd247, %rd246, %rd245;
	ld.global.u64 	%rd248, [%rd408+-24576];
	add.s64 	%rd249, %rd248, %rd247;
	ld.global.u64 	%rd250, [%rd408+-20480];
	add.s64 	%rd251, %rd250, %rd249;
	ld.global.u64 	%rd252, [%rd408+-16384];
	add.s64 	%rd253, %rd252, %rd251;
	ld.global.u64 	%rd254, [%rd408+-12288];
	add.s64 	%rd255, %rd254, %rd253;
	ld.global.u64 	%rd256, [%rd408+-8192];
	add.s64 	%rd257, %rd256, %rd255;
	ld.global.u64 	%rd258, [%rd408+-4096];
	add.s64 	%rd259, %rd258, %rd257;
	ld.global.u64 	%rd260, [%rd408];
	add.s64 	%rd261, %rd260, %rd259;
	ld.global.u64 	%rd262, [%rd408+4096];
	add.s64 	%rd263, %rd262, %rd261;
	ld.global.u64 	%rd264, [%rd408+8192];
	add.s64 	%rd265, %rd264, %rd263;
	ld.global.u64 	%rd266, [%rd408+12288];
	add.s64 	%rd267, %rd266, %rd265;
	ld.global.u64 	%rd268, [%rd408+16384];
	add.s64 	%rd269, %rd268, %rd267;
	ld.global.u64 	%rd270, [%rd408+20480];
	add.s64 	%rd271, %rd270, %rd269;
	ld.global.u64 	%rd272, [%rd408+24576];
	add.s64 	%rd273, %rd272, %rd271;
	ld.global.u64 	%rd274, [%rd408+28672];
	add.s64 	%rd418, %rd274, %rd273;
	add.s32 	%r271, %r271, 8192;
	add.s32 	%r269, %r269, 16;
	add.s64 	%rd408, %rd408, 65536;
	setp.ne.s32 	%p27, %r269, 0;
	@%p27 bra 	$L__BB6_9;
$L__BB6_10:
	setp.eq.s32 	%p28, %r5, 0;
	@%p28 bra 	$L__BB6_19;
	and.b32  	%r12, %r4, 7;
	setp.lt.u32 	%p29, %r5, 8;
	@%p29 bra 	$L__BB6_13;
	mul.wide.u32 	%rd276, %r271, 8;
	add.s64 	%rd277, %rd2, %rd276;
	ld.global.u64 	%rd278, [%rd277];
	add.s64 	%rd279, %rd278, %rd418;
	ld.global.u64 	%rd280, [%rd277+4096];
	add.s64 	%rd281, %rd280, %rd279;
	ld.global.u64 	%rd282, [%rd277+8192];
	add.s64 	%rd283, %rd282, %rd281;
	ld.global.u64 	%rd284, [%rd277+12288];
	add.s64 	%rd285, %rd284, %rd283;
	ld.global.u64 	%rd286, [%rd277+16384];
	add.s64 	%rd287, %rd286, %rd285;
	ld.global.u64 	%rd288, [%rd277+20480];
	add.s64 	%rd289, %rd288, %rd287;
	ld.global.u64 	%rd290, [%rd277+24576];
	add.s64 	%rd291, %rd290, %rd289;
	ld.global.u64 	%rd292, [%rd277+28672];
	add.s64 	%rd418, %rd292, %rd291;
	add.s32 	%r271, %r271, 4096;
$L__BB6_13:
	setp.eq.s32 	%p30, %r12, 0;
	@%p30 bra 	$L__BB6_19;
	and.b32  	%r15, %r4, 3;
	setp.lt.u32 	%p31, %r12, 4;
	@%p31 bra 	$L__BB6_16;
	mul.wide.u32 	%rd294, %r271, 8;
	add.s64 	%rd295, %rd2, %rd294;
	ld.global.u64 	%rd296, [%rd295];
	add.s64 	%rd297, %rd296, %rd418;
	ld.global.u64 	%rd298, [%rd295+4096];
	add.s64 	%rd299, %rd298, %rd297;
	ld.global.u64 	%rd300, [%rd295+8192];
	add.s64 	%rd301, %rd300, %rd299;
	ld.global.u64 	%rd302, [%rd295+12288];
	add.s64 	%rd418, %rd302, %rd301;
	add.s32 	%r271, %r271, 2048;
$L__BB6_16:
	setp.eq.s32 	%p32, %r15, 0;
	@%p32 bra 	$L__BB6_19;
	mul.wide.u32 	%rd303, %r271, 8;
	add.s64 	%rd416, %rd2, %rd303;
	neg.s32 	%r274, %r15;
$L__BB6_18:
	.pragma "nounroll";
	ld.global.u64 	%rd304, [%rd416];
	add.s64 	%rd418, %rd304, %rd418;
	add.s64 	%rd416, %rd416, 4096;
	add.s32 	%r274, %r274, 1;
	setp.ne.s32 	%p33, %r274, 0;
	@%p33 bra 	$L__BB6_18;
$L__BB6_19:
	setp.lt.u32 	%p34, %r51, 512;
	@%p34 bra 	$L__BB6_24;
	// begin inline asm
	mov.u32 %r211, %laneid;
	// end inline asm
	mov.b64 	{%r213, %r218}, %rd418;
	mov.b32 	%r219, 1;
	mov.b32 	%r260, 31;
	mov.b32 	%r261, -1;
	// begin inline asm
	shfl.sync.down.b32 %r212, %r213, %r219, %r260, %r261;
	// end inline asm
	// begin inline asm
	shfl.sync.down.b32 %r217, %r218, %r219, %r260, %r261;
	// end inline asm
	mov.b64 	%rd363, {%r212, %r217};
	setp.gt.s32 	%p58, %r211, 30;
	selp.b64 	%rd364, 0, %rd363, %p58;
	add.s64 	%rd365, %rd364, %rd418;
	mov.b64 	{%r223, %r228}, %rd365;
	mov.b32 	%r229, 2;
	// begin inline asm
	shfl.sync.down.b32 %r222, %r223, %r229, %r260, %r261;
	// end inline asm
	// begin inline asm
	shfl.sync.down.b32 %r227, %r228, %r229, %r260, %r261;
	// end inline asm
	mov.b64 	%rd366, {%r222, %r227};
	setp.gt.s32 	%p59, %r211, 29;
	selp.b64 	%rd367, 0, %rd366, %p59;
	add.s64 	%rd368, %rd367, %rd365;
	mov.b64 	{%r233, %r238}, %rd368;
	mov.b32 	%r239, 4;
	// begin inline asm
	shfl.sync.down.b32 %r232, %r233, %r239, %r260, %r261;
	// end inline asm
	// begin inline asm
	shfl.sync.down.b32 %r237, %r238, %r239, %r260, %r261;
	// end inline asm
	mov.b64 	%rd369, {%r232, %r237};
	setp.gt.s32 	%p60, %r211, 27;
	selp.b64 	%rd370, 0, %rd369, %p60;
	add.s64 	%rd371, %rd370, %rd368;
	mov.b64 	{%r243, %r248}, %rd371;
	mov.b32 	%r249, 8;
	// begin inline asm
	shfl.sync.down.b32 %r242, %r243, %r249, %r260, %r261;
	// end inline asm
	// begin inline asm
	shfl.sync.down.b32 %r247, %r248, %r249, %r260, %r261;
	// end inline asm
	mov.b64 	%rd372, {%r242, %r247};
	setp.gt.s32 	%p61, %r211, 23;
	selp.b64 	%rd373, 0, %rd372, %p61;
	add.s64 	%rd374, %rd373, %rd371;
	mov.b64 	{%r253, %r258}, %rd374;
	mov.b32 	%r259, 16;
	// begin inline asm
	shfl.sync.down.b32 %r252, %r253, %r259, %r260, %r261;
	// end inline asm
	// begin inline asm
	shfl.sync.down.b32 %r257, %r258, %r259, %r260, %r261;
	// end inline asm
	mov.b64 	%rd375, {%r252, %r257};
	setp.gt.s32 	%p62, %r211, 15;
	selp.b64 	%rd376, 0, %rd375, %p62;
	add.s64 	%rd430, %rd376, %rd374;
	setp.ne.s32 	%p63, %r211, 0;
	@%p63 bra 	$L__BB6_22;
	shr.u32 	%r262, %r1, 2;
	and.b32  	%r263, %r262, 248;
	mov.u32 	%r264, _ZZN3cub18CUB_300001_SM_10006detail6reduce28DeviceReduceSingleTileKernelINS2_10policy_hubIljN4cuda3std3__44plusIlEEE10Policy1000EN6thrust24THRUST_300001_SM_1000_NS6detail15normal_iteratorINSD_10device_ptrIlEEEEPljS9_llNS7_10__identityEEEvT0_T1_T2_T3_T4_T6_E12temp_storage;
	add.s32 	%r265, %r264, %r263;
	st.shared.u64 	[%r265+16], %rd430;
$L__BB6_22:
	bar.sync 	0;
	setp.ne.s32 	%p64, %r1, 0;
	@%p64 bra 	$L__BB6_50;
	ld.shared.u64 	%rd377, [_ZZN3cub18CUB_300001_SM_10006detail6reduce28DeviceReduceSingleTileKernelINS2_10policy_hubIljN4cuda3std3__44plusIlEEE10Policy1000EN6thrust24THRUST_300001_SM_1000_NS6detail15normal_iteratorINSD_10device_ptrIlEEEEPljS9_llNS7_10__identityEEEvT0_T1_T2_T3_T4_T6_E12temp_storage+24];
	add.s64 	%rd378, %rd377, %rd430;
	ld.shared.u64 	%rd379, [_ZZN3cub18CUB_300001_SM_10006detail6reduce28DeviceReduceSingleTileKernelINS2_10policy_hubIljN4cuda3std3__44plusIlEEE10Policy1000EN6thrust24THRUST_300001_SM_1000_NS6detail15normal_iteratorINSD_10device_ptrIlEEEEPljS9_llNS7_10__identityEEEvT0_T1_T2_T3_T4_T6_E12temp_storage+32];
	add.s64 	%rd380, %rd378, %rd379;
	ld.shared.u64 	%rd381, [_ZZN3cub18CUB_300001_SM_10006detail6reduce28DeviceReduceSingleTileKernelINS2_10policy_hubIljN4cuda3std3__44plusIlEEE10Policy1000EN6thrust24THRUST_300001_SM_1000_NS6detail15normal_iteratorINSD_10device_ptrIlEEEEPljS9_llNS7_10__identityEEEvT0_T1_T2_T3_T4_T6_E12temp_storage+40];
	add.s64 	%rd382, %rd380, %rd381;
	ld.shared.u64 	%rd383, [_ZZN3cub18CUB_300001_SM_10006detail6reduce28DeviceReduceSingleTileKernelINS2_10policy_hubIljN4cuda3std3__44plusIlEEE10Policy1000EN6thrust24THRUST_300001_SM_1000_NS6detail15normal_iteratorINSD_10device_ptrIlEEEEPljS9_llNS7_10__identityEEEvT0_T1_T2_T3_T4_T6_E12temp_storage+48];
	add.s64 	%rd384, %rd382, %rd383;
	ld.shared.u64 	%rd385, [_ZZN3cub18CUB_300001_SM_10006detail6reduce28DeviceReduceSingleTileKernelINS2_10policy_hubIljN4cuda3std3__44plusIlEEE10Policy1000EN6thrust24THRUST_300001_SM_1000_NS6detail15normal_iteratorINSD_10device_ptrIlEEEEPljS9_llNS7_10__identityEEEvT0_T1_T2_T3_T4_T6_E12temp_storage+56];
	add.s64 	%rd386, %rd384, %rd385;
	ld.shared.u64 	%rd387, [_ZZN3cub18CUB_300001_SM_10006detail6reduce28DeviceReduceSingleTileKernelINS2_10policy_hubIljN4cuda3std3__44plusIlEEE10Policy1000EN6thrust24THRUST_300001_SM_1000_NS6detail15normal_iteratorINSD_10device_ptrIlEEEEPljS9_llNS7_10__identityEEEvT0_T1_T2_T3_T4_T6_E12temp_storage+64];
	add.s64 	%rd388, %rd386, %rd387;
	ld.shared.u64 	%rd389, [_ZZN3cub18CUB_300001_SM_10006detail6reduce28DeviceReduceSingleTileKernelINS2_10policy_hubIljN4cuda3std3__44plusIlEEE10Policy1000EN6thrust24THRUST_300001_SM_1000_NS6detail15normal_iteratorINSD_10device_ptrIlEEEEPljS9_llNS7_10__identityEEEvT0_T1_T2_T3_T4_T6_E12temp_storage+72];
	add.s64 	%rd390, %rd388, %rd389;
	ld.shared.u64 	%rd391, [_ZZN3cub18CUB_300001_SM_10006detail6reduce28DeviceReduceSingleTileKernelINS2_10policy_hubIljN4cuda3std3__44plusIlEEE10Policy1000EN6thrust24THRUST_300001_SM_1000_NS6detail15normal_iteratorINSD_10device_ptrIlEEEEPljS9_llNS7_10__identityEEEvT0_T1_T2_T3_T4_T6_E12temp_storage+80];
	add.s64 	%rd392, %rd390, %rd391;
	ld.shared.u64 	%rd393, [_ZZN3cub18CUB_300001_SM_10006detail6reduce28DeviceReduceSingleTileKernelINS2_10policy_hubIljN4cuda3std3__44plusIlEEE10Policy1000EN6thrust24THRUST_300001_SM_1000_NS6detail15normal_iteratorINSD_10device_ptrIlEEEEPljS9_llNS7_10__identityEEEvT0_T1_T2_T3_T4_T6_E12temp_storage+88];
	add.s64 	%rd394, %rd392, %rd393;
	ld.shared.u64 	%rd395, [_ZZN3cub18CUB_300001_SM_10006detail6reduce28DeviceReduceSingleTileKernelINS2_10policy_hubIljN4cuda3std3__44plusIlEEE10Policy1000EN6thrust24THRUST_300001_SM_1000_NS6detail15normal_iteratorINSD_10device_ptrIlEEEEPljS9_llNS7_10__identityEEEvT0_T1_T2_T3_T4_T6_E12temp_storage+96];
	add.s64 	%rd396, %rd394, %rd395;
	ld.shared.u64 	%rd397, [_ZZN3cub18CUB_300001_SM_10006detail6reduce28DeviceReduceSingleTileKernelINS2_10policy_hubIljN4cuda3std3__44plusIlEEE10Policy1000EN6thrust24THRUST_300001_SM_1000_NS6detail15normal_iteratorINSD_10device_ptrIlEEEEPljS9_llNS7_10__identityEEEvT0_T1_T2_T3_T4_T6_E12temp_storage+104];
	add.s64 	%rd398, %rd396, %rd397;
	ld.shared.u64 	%rd399, [_ZZN3cub18CUB_300001_SM_10006detail6reduce28DeviceReduceSingleTileKernelINS2_10policy_hubIljN4cuda3std3__44plusIlEEE10Policy1000EN6thrust24THRUST_300001_SM_1000_NS6detail15normal_iteratorINSD_10device_ptrIlEEEEPljS9_llNS7_10__identityEEEvT0_T1_T2_T3_T4_T6_E12temp_storage+112];
	add.s64 	%rd400, %rd398, %rd399;
	ld.shared.u64 	%rd401, [_ZZN3cub18CUB_300001_SM_10006detail6reduce28DeviceReduceSingleTileKernelINS2_10policy_hubIljN4cuda3std3__44plusIlEEE10Policy1000EN6thrust24THRUST_300001_SM_1000_NS6detail15normal_iteratorINSD_10device_ptrIlEEEEPljS9_llNS7_10__identityEEEvT0_T1_T2_T3_T4_T6_E12temp_storage+120];
	add.s64 	%rd402, %rd400, %rd401;
	ld.shared.u64 	%rd403, [_ZZN3cub18CUB_300001_SM_10006detail6reduce28DeviceReduceSingleTileKernelINS2_10policy_hubIljN4cuda3std3__44plusIlEEE10Policy1000EN6thrust24THRUST_300001_SM_1000_NS6detail15normal_iteratorINSD_10device_ptrIlEEEEPljS9_llNS7_10__identityEEEvT0_T1_T2_T3_T4_T6_E12temp_storage+128];
	add.s64 	%rd404, %rd402, %rd403;
	ld.shared.u64 	%rd405, [_ZZN3cub18CUB_300001_SM_10006detail6reduce28DeviceReduceSingleTileKernelINS2_10policy_hubIljN4cuda3std3__44plusIlEEE10Policy1000EN6thrust24THRUST_300001_SM_1000_NS6detail15normal_iteratorINSD_10device_ptrIlEEEEPljS9_llNS7_10__identityEEEvT0_T1_T2_T3_T4_T6_E12temp_storage+136];
	add.s64 	%rd430, %rd404, %rd405;
	bra.uni 	$L__BB6_50;
$L__BB6_24:
	// begin inline asm
	mov.u32 %r148, %laneid;
	// end inline asm
	and.b32  	%r199, %r1, 992;
	add.s32 	%r200, %r199, 32;
	setp.gt.u32 	%p35, %r200, %r51;
	not.b32 	%r201, %r199;
	add.s32 	%r202, %r51, %r201;
	selp.b32 	%r197, %r202, 31, %p35;
	mov.b64 	{%r150, %r155}, %rd418;
	mov.b32 	%r156, 1;
	mov.b32 	%r198, -1;
	// begin inline asm
	shfl.sync.down.b32 %r149, %r150, %r156, %r197, %r198;
	// end inline asm
	// begin inline asm
	shfl.sync.down.b32 %r154, %r155, %r156, %r197, %r198;
	// end inline asm
	mov.b64 	%rd305, {%r149, %r154};
	setp.lt.s32 	%p36, %r148, %r197;
	selp.b64 	%rd306, %rd305, 0, %p36;
	add.s64 	%rd307, %rd306, %rd418;
	mov.b64 	{%r160, %r165}, %rd307;
	mov.b32 	%r166, 2;
	// begin inline asm
	shfl.sync.down.b32 %r159, %r160, %r166, %r197, %r198;
	// end inline asm
	// begin inline asm
	shfl.sync.down.b32 %r164, %r165, %r166, %r197, %r198;
	// end inline asm
	mov.b64 	%rd308, {%r159, %r164};
	add.s32 	%r203, %r148, 2;
	setp.gt.s32 	%p37, %r203, %r197;
	selp.b64 	%rd309, 0, %rd308, %p37;
	add.s64 	%rd310, %rd309, %rd307;
	mov.b64 	{%r170, %r175}, %rd310;
	mov.b32 	%r176, 4;
	// begin inline asm
	shfl.sync.down.b32 %r169, %r170, %r176, %r197, %r198;
	// end inline asm
	// begin inline asm
	shfl.sync.down.b32 %r174, %r175, %r176, %r197, %r198;
	// end inline asm
	mov.b64 	%rd311, {%r169, %r174};
	add.s32 	%r204, %r148, 4;
	setp.gt.s32 	%p38, %r204, %r197;
	selp.b64 	%rd312, 0, %rd311, %p38;
	add.s64 	%rd313, %rd312, %rd310;
	mov.b64 	{%r180, %r185}, %rd313;
	mov.b32 	%r186, 8;
	// begin inline asm
	shfl.sync.down.b32 %r179, %r180, %r186, %r197, %r198;
	// end inline asm
	// begin inline asm
	shfl.sync.down.b32 %r184, %r185, %r186, %r197, %r198;
	// end inline asm
	mov.b64 	%rd314, {%r179, %r184};
	add.s32 	%r205, %r148, 8;
	setp.gt.s32 	%p39, %r205, %r197;
	selp.b64 	%rd315, 0, %rd314, %p39;
	add.s64 	%rd316, %rd315, %rd313;
	mov.b64 	{%r190, %r195}, %rd316;
	mov.b32 	%r196, 16;
	// begin inline asm
	shfl.sync.down.b32 %r189, %r190, %r196, %r197, %r198;
	// end inline asm
	// begin inline asm
	shfl.sync.down.b32 %r194, %r195, %r196, %r197, %r198;
	// end inline asm
	mov.b64 	%rd317, {%r189, %r194};
	add.s32 	%r206, %r148, 16;
	setp.gt.s32 	%p40, %r206, %r197;
	selp.b64 	%rd318, 0, %rd317, %p40;
	add.s64 	%rd430, %rd318, %rd316;
	setp.ne.s32 	%p41, %r148, 0;
	@%p41 bra 	$L__BB6_26;
	shr.u32 	%r207, %r1, 2;
	and.b32  	%r208, %r207, 248;
	mov.u32 	%r209, _ZZN3cub18CUB_300001_SM_10006detail6reduce28DeviceReduceSingleTileKernelINS2_10policy_hubIljN4cuda3std3__44plusIlEEE10Policy1000EN6thrust24THRUST_300001_SM_1000_NS6detail15normal_iteratorINSD_10device_ptrIlEEEEPljS9_llNS7_10__identityEEEvT0_T1_T2_T3_T4_T6_E12temp_storage;
	add.s32 	%r210, %r209, %r208;
	st.shared.u64 	[%r210+16], %rd430;
$L__BB6_26:
	bar.sync 	0;
	setp.ne.s32 	%p42, %r1, 0;
	@%p42 bra 	$L__BB6_50;
	setp.gt.u32 	%p43, %r51, 32;
	ld.shared.u64 	%rd319, [_ZZN3cub18CUB_300001_SM_10006detail6reduce28DeviceReduceSingleTileKernelINS2_10policy_hubIljN4cuda3std3__44plusIlEEE10Policy1000EN6thrust24THRUST_300001_SM_1000_NS6detail15normal_iteratorINSD_10device_ptrIlEEEEPljS9_llNS7_10__identityEEEvT0_T1_T2_T3_T4_T6_E12temp_storage+24];
	selp.b64 	%rd320, %rd319, 0, %p43;
	add.s64 	%rd321, %rd320, %rd430;
	setp.gt.u32 	%p44, %r51, 64;
	ld.shared.u64 	%rd322, [_ZZN3cub18CUB_300001_SM_10006detail6reduce28DeviceReduceSingleTileKernelINS2_10policy_hubIljN4cuda3std3__44plusIlEEE10Policy1000EN6thrust24THRUST_300001_SM_1000_NS6detail15normal_iteratorINSD_10device_ptrIlEEEEPljS9_llNS7_10__identityEEEvT0_T1_T2_T3_T4_T6_E12temp_storage+32];
	selp.b64 	%rd323, %rd322, 0, %p44;
	add.s64 	%rd324, %rd321, %rd323;
	setp.gt.u32 	%p45, %r51, 96;
	ld.shared.u64 	%rd325, [_ZZN3cub18CUB_300001_SM_10006detail6reduce28DeviceReduceSingleTileKernelINS2_10policy_hubIljN4cuda3std3__44plusIlEEE10Policy1000EN6thrust24THRUST_300001_SM_1000_NS6detail15normal_iteratorINSD_10device_ptrIlEEEEPljS9_llNS7_10__identityEEEvT0_T1_T2_T3_T4_T6_E12temp_storage+40];
	selp.b64 	%rd326, %rd325, 0, %p45;
	add.s64 	%rd327, %rd324, %rd326;
	setp.gt.u32 	%p46, %r51, 128;
	ld.shared.u64 	%rd328, [_ZZN3cub18CUB_300001_SM_10006detail6reduce28DeviceReduceSingleTileKernelINS2_10policy_hubIljN4cuda3std3__44plusIlEEE10Policy1000EN6thrust24THRUST_300001_SM_1000_NS6detail15normal_iteratorINSD_10device_ptrIlEEEEPljS9_llNS7_10__identityEEEvT0_T1_T2_T3_T4_T6_E12temp_storage+48];
	selp.b64 	%rd329, %rd328, 0, %p46;
	add.s64 	%rd330, %rd327, %rd329;
	setp.gt.u32 	%p47, %r51, 160;
	ld.shared.u64 	%rd331, [_ZZN3cub18CUB_300001_SM_10006detail6reduce28DeviceReduceSingleTileKernelINS2_10policy_hubIljN4cuda3std3__44plusIlEEE10Policy1000EN6thrust24THRUST_300001_SM_1000_NS6detail15normal_iteratorINSD_10device_ptrIlEEEEPljS9_llNS7_10__identityEEEvT0_T1_T2_T3_T4_T6_E12temp_storage+56];
	selp.b64 	%rd332, %rd331, 0, %p47;
	add.s64 	%rd333, %rd330, %rd332;
	setp.gt.u32 	%p48, %r51, 192;
	ld.shared.u64 	%rd334, [_ZZN3cub18CUB_300001_SM_10006detail6reduce28DeviceReduceSingleTileKernelINS2_10policy_hubIljN4cuda3std3__44plusIlEEE10Policy1000EN6thrust24THRUST_300001_SM_1000_NS6detail15normal_iteratorINSD_10device_ptrIlEEEEPljS9_llNS7_10__identityEEEvT0_T1_T2_T3_T4_T6_E12temp_storage+64];
	selp.b64 	%rd335, %rd334, 0, %p48;
	add.s64 	%rd336, %rd333, %rd335;
	setp.gt.u32 	%p49, %r51, 224;
	ld.shared.u64 	%rd337, [_ZZN3cub18CUB_300001_SM_10006detail6reduce28DeviceReduceSingleTileKernelINS2_10policy_hubIljN4cuda3std3__44plusIlEEE10Policy1000EN6thrust24THRUST_300001_SM_1000_NS6detail15normal_iteratorINSD_10device_ptrIlEEEEPljS9_llNS7_10__identityEEEvT0_T1_T2_T3_T4_T6_E12temp_storage+72];
	selp.b64 	%rd338, %rd337, 0, %p49;
	add.s64 	%rd339, %rd336, %rd338;
	setp.gt.u32 	%p50, %r51, 256;
	ld.shared.u64 	%rd340, [_ZZN3cub18CUB_300001_SM_10006detail6reduce28DeviceReduceSingleTileKernelINS2_10policy_hubIljN4cuda3std3__44plusIlEEE10Policy1000EN6thrust24THRUST_300001_SM_1000_NS6detail15normal_iteratorINSD_10device_ptrIlEEEEPljS9_llNS7_10__identityEEEvT0_T1_T2_T3_T4_T6_E12temp_storage+80];
	selp.b64 	%rd341, %rd340, 0, %p50;
	add.s64 	%rd342, %rd339, %rd341;
	setp.gt.u32 	%p51, %r51, 288;
	ld.shared.u64 	%rd343, [_ZZN3cub18CUB_300001_SM_10006detail6reduce28DeviceReduceSingleTileKernelINS2_10policy_hubIljN4cuda3std3__44plusIlEEE10Policy1000EN6thrust24THRUST_300001_SM_1000_NS6detail15normal_iteratorINSD_10device_ptrIlEEEEPljS9_llNS7_10__identityEEEvT0_T1_T2_T3_T4_T6_E12temp_storage+88];
	selp.b64 	%rd344, %rd343, 0, %p51;
	add.s64 	%rd345, %rd342, %rd344;
	setp.gt.u32 	%p52, %r51, 320;
	ld.shared.u64 	%rd346, [_ZZN3cub18CUB_300001_SM_10006detail6reduce28DeviceReduceSingleTileKernelINS2_10policy_hubIljN4cuda3std3__44plusIlEEE10Policy1000EN6thrust24THRUST_300001_SM_1000_NS6detail15normal_iteratorINSD_10device_ptrIlEEEEPljS9_llNS7_10__identityEEEvT0_T1_T2_T3_T4_T6_E12temp_storage+96];
	selp.b64 	%rd347, %rd346, 0, %p52;
	add.s64 	%rd348, %rd345, %rd347;
	setp.gt.u32 	%p53, %r51, 352;
	ld.shared.u64 	%rd349, [_ZZN3cub18CUB_300001_SM_10006detail6reduce28DeviceReduceSingleTileKernelINS2_10policy_hubIljN4cuda3std3__44plusIlEEE10Policy1000EN6thrust24THRUST_300001_SM_1000_NS6detail15normal_iteratorINSD_10device_ptrIlEEEEPljS9_llNS7_10__identityEEEvT0_T1_T2_T3_T4_T6_E12temp_storage+104];
	selp.b64 	%rd350, %rd349, 0, %p53;
	add.s64 	%rd351, %rd348, %rd350;
	setp.gt.u32 	%p54, %r51, 384;
	ld.shared.u64 	%rd352, [_ZZN3cub18CUB_300001_SM_10006detail6reduce28DeviceReduceSingleTileKernelINS2_10policy_hubIljN4cuda3std3__44plusIlEEE10Policy1000EN6thrust24THRUST_300001_SM_1000_NS6detail15normal_iteratorINSD_10device_ptrIlEEEEPljS9_llNS7_10__identityEEEvT0_T1_T2_T3_T4_T6_E12temp_storage+112];
	selp.b64 	%rd353, %rd352, 0, %p54;
	add.s64 	%rd354, %rd351, %rd353;
	setp.gt.u32 	%p55, %r51, 416;
	ld.shared.u64 	%rd355, [_ZZN3cub18CUB_300001_SM_10006detail6reduce28DeviceReduceSingleTileKernelINS2_10policy_hubIljN4cuda3std3__44plusIlEEE10Policy1000EN6thrust24THRUST_300001_SM_1000_NS6detail15normal_iteratorINSD_10device_ptrIlEEEEPljS9_llNS7_10__identityEEEvT0_T1_T2_T3_T4_T6_E12temp_storage+120];
	selp.b64 	%rd356, %rd355, 0, %p55;
	add.s64 	%rd357, %rd354, %rd356;
	setp.gt.u32 	%p56, %r51, 448;
	ld.shared.u64 	%rd358, [_ZZN3cub18CUB_300001_SM_10006detail6reduce28DeviceReduceSingleTileKernelINS2_10policy_hubIljN4cuda3std3__44plusIlEEE10Policy1000EN6thrust24THRUST_300001_SM_1000_NS6detail15normal_iteratorINSD_10device_ptrIlEEEEPljS9_llNS7_10__identityEEEvT0_T1_T2_T3_T4_T6_E12temp_storage+128];
	selp.b64 	%rd359, %rd358, 0, %p56;
	add.s64 	%rd360, %rd357, %rd359;
	setp.gt.u32 	%p57, %r51, 480;
	ld.shared.u64 	%rd361, [_ZZN3cub18CUB_300001_SM_10006detail6reduce28DeviceReduceSingleTileKernelINS2_10policy_hubIljN4cuda3std3__44plusIlEEE10Policy1000EN6thrust24THRUST_300001_SM_1000_NS6detail15normal_iteratorINSD_10device_ptrIlEEEEPljS9_llNS7_10__identityEEEvT0_T1_T2_T3_T4_T6_E12temp_storage+136];
	selp.b64 	%rd362, %rd361, 0, %p57;
	add.s64 	%rd430, %rd360, %rd362;
	bra.uni 	$L__BB6_50;
$L__BB6_28:
	mov.u32 	%r21, %tid.x;
	mul.wide.u32 	%rd52, %r21, 8;
	add.s64 	%rd28, %rd2, %rd52;
	ld.global.u64 	%rd53, [%rd28];
	ld.global.u64 	%rd54, [%rd28+4096];
	ld.global.u64 	%rd55, [%rd28+8192];
	ld.global.u64 	%rd56, [%rd28+12288];
	ld.global.u64 	%rd57, [%rd28+16384];
	ld.global.u64 	%rd58, [%rd28+20480];
	ld.global.u64 	%rd59, [%rd28+24576];
	add.s64 	%rd60, %rd54, %rd53;
	add.s64 	%rd61, %rd55, %rd60;
	add.s64 	%rd62, %rd56, %rd61;
	add.s64 	%rd63, %rd57, %rd62;
	add.s64 	%rd64, %rd58, %rd63;
	add.s64 	%rd429, %rd59, %rd64;
	add.s32 	%r22, %r51, -3584;
	setp.lt.u32 	%p3, %r22, 3584;
	mov.b32 	%r276, 3584;
	@%p3 bra 	$L__BB6_32;
	mov.b32 	%r276, 3584;
$L__BB6_30:
	mul.wide.u32 	%rd65, %r276, 8;
	add.s64 	%rd66, %rd28, %rd65;
	ld.global.u64 	%rd67, [%rd66];
	ld.global.u64 	%rd68, [%rd66+4096];
	ld.global.u64 	%rd69, [%rd66+8192];
	ld.global.u64 	%rd70, [%rd66+12288];
	ld.global.u64 	%rd71, [%rd66+16384];
	ld.global.u64 	%rd72, [%rd66+20480];
	ld.global.u64 	%rd73, [%rd66+24576];
	add.s64 	%rd74, %rd67, %rd429;
	add.s64 	%rd75, %rd68, %rd74;
	add.s64 	%rd76, %rd69, %rd75;
	add.s64 	%rd77, %rd70, %rd76;
	add.s64 	%rd78, %rd71, %rd77;
	add.s64 	%rd79, %rd72, %rd78;
	add.s64 	%rd429, %rd73, %rd79;
	sub.s32 	%r54, %r51, %r276;
	setp.lt.u32 	%p4, %r54, 3584;
	@%p4 bra 	$L__BB6_46;
	add.s32 	%r276, %r276, 3584;
	setp.le.u32 	%p5, %r276, %r22;
	@%p5 bra 	$L__BB6_30;
$L__BB6_32:
	setp.le.u32 	%p6, %r51, %r276;
	sub.s32 	%r55, %r51, %r276;
	setp.ge.s32 	%p7, %r21, %r55;
	or.pred  	%p8, %p6, %p7;
	@%p8 bra 	$L__BB6_46;
	not.b32 	%r57, %r21;
	add.s32 	%r58, %r51, %r57;
	sub.s32 	%r59, %r58, %r276;
	shr.u32 	%r60, %r59, 9;
	add.s32 	%r26, %r60, 1;
	and.b32  	%r27, %r26, 15;
	setp.lt.u32 	%p9, %r59, 7680;
	mov.u32 	%r281, %r21;
	@%p9 bra 	$L__BB6_37;
	or.b32  	%r279, %r21, 4096;
	add.s32 	%r278, %r21, %r276;
	and.b32  	%r61, %r26, 16777200;
	neg.s32 	%r277, %r61;
$L__BB6_35:
	.pragma "nounroll";
	mul.wide.u32 	%rd81, %r278, 8;
	add.s64 	%rd82, %rd2, %rd81;
	ld.global.u64 	%rd83, [%rd82];
	add.s64 	%rd84, %rd83, %rd429;
	add.s32 	%r62, %r278, 512;
	mul.wide.u32 	%rd85, %r62, 8;
	add.s64 	%rd86, %rd2, %rd85;
	ld.global.u64 	%rd87, [%rd86];
	add.s64 	%rd88, %rd87, %rd84;
	add.s32 	%r63, %r278, 1024;
	mul.wide.u32 	%rd89, %r63, 8;
	add.s64 	%rd90, %rd2, %rd89;
	ld.global.u64 	%rd91, [%rd90];
	add.s64 	%rd92, %rd91, %rd88;
	add.s32 	%r64, %r278, 1536;
	mul.wide.u32 	%rd93, %r64, 8;
	add.s64 	%rd94, %rd2, %rd93;
	ld.global.u64 	%rd95, [%rd94];
	add.s64 	%rd96, %rd95, %rd92;
	add.s32 	%r65, %r278, 2048;
	mul.wide.u32 	%rd97, %r65, 8;
	add.s64 	%rd98, %rd2, %rd97;
	ld.global.u64 	%rd99, [%rd98];
	add.s64 	%rd100, %rd99, %rd96;
	add.s32 	%r66, %r278, 2560;
	mul.wide.u32 	%rd101, %r66, 8;
	add.s64 	%rd102, %rd2, %rd101;
	ld.global.u64 	%rd103, [%rd102];
	add.s64 	%rd104, %rd103, %rd100;
	add.s32 	%r67, %r278, 3072;
	mul.wide.u32 	%rd105, %r67, 8;
	add.s64 	%rd106, %rd2, %rd105;
	ld.global.u64 	%rd107, [%rd106];
	add.s64 	%rd108, %rd107, %rd104;
	add.s32 	%r68, %r278, 3584;
	mul.wide.u32 	%rd109, %r68, 8;
	add.s64 	%rd110, %rd2, %rd109;
	ld.global.u64 	%rd111, [%rd110];
	add.s64 	%rd112, %rd111, %rd108;
	add.s32 	%r69, %r278, 4096;
	mul.wide.u32 	%rd113, %r69, 8;
	add.s64 	%rd114, %rd2, %rd113;
	ld.global.u64 	%rd115, [%rd114];
	add.s64 	%rd116, %rd115, %rd112;
	add.s32 	%r70, %r278, 4608;
	mul.wide.u32 	%rd117, %r70, 8;
	add.s64 	%rd118, %rd2, %rd117;
	ld.global.u64 	%rd119, [%rd118];
	add.s64 	%rd120, %rd119, %rd116;
	add.s32 	%r71, %r278, 5120;
	mul.wide.u32 	%rd121, %r71, 8;
	add.s64 	%rd122, %rd2, %rd121;
	ld.global.u64 	%rd123, [%rd122];
	add.s64 	%rd124, %rd123, %rd120;
	add.s32 	%r72, %r278, 5632;
	mul.wide.u32 	%rd125, %r72, 8;
	add.s64 	%rd126, %rd2, %rd125;
	ld.global.u64 	%rd127, [%rd126];
	add.s64 	%rd128, %rd127, %rd124;
	add.s32 	%r73, %r278, 6144;
	mul.wide.u32 	%rd129, %r73, 8;
	add.s64 	%rd130, %rd2, %rd129;
	ld.global.u64 	%rd131, [%rd130];
	add.s64 	%rd132, %rd131, %rd128;
	add.s32 	%r74, %r278, 6656;
	mul.wide.u32 	%rd133, %r74, 8;
	add.s64 	%rd134, %rd2, %rd133;
	ld.global.u64 	%rd135, [%rd134];
	add.s64 	%rd136, %rd135, %rd132;
	add.s32 	%r75, %r278, 7168;
	mul.wide.u32 	%rd137, %r75, 8;
	add.s64 	%rd138, %rd2, %rd137;
	ld.global.u64 	%rd139, [%rd138];
	add.s64 	%rd140, %rd139, %rd136;
	add.s32 	%r76, %r278, 7680;
	mul.wide.u32 	%rd141, %r76, 8;
	add.s64 	%rd142, %rd2, %rd141;
	ld.global.u64 	%rd143, [%rd142];
	add.s64 	%rd429, %rd143, %rd140;
	add.s32 	%r279, %r279, 8192;
	add.s32 	%r278, %r278, 8192;
	add.s32 	%r277, %r277, 16;
	setp.ne.s32 	%p10, %r277, 0;
	@%p10 bra 	$L__BB6_35;
	add.s32 	%r281, %r279, -4096;
$L__BB6_37:
	setp.eq.s32 	%p11, %r27, 0;
	@%p11 bra 	$L__BB6_46;
	and.b32  	%r39, %r26, 7;
	setp.lt.u32 	%p12, %r27, 8;
	@%p12 bra 	$L__BB6_40;
	add.s32 	%r77, %r281, %r276;
	mul.wide.u32 	%rd145, %r77, 8;
	add.s64 	%rd146, %rd2, %rd145;
	ld.global.u64 	%rd147, [%rd146];
	add.s64 	%rd148, %rd147, %rd429;
	add.s32 	%r78, %r77, 512;
	mul.wide.u32 	%rd149, %r78, 8;
	add.s64 	%rd150, %rd2, %rd149;
	ld.global.u64 	%rd151, [%rd150];
	add.s64 	%rd152, %rd151, %rd148;
	add.s32 	%r79, %r77, 1024;
	mul.wide.u32 	%rd153, %r79, 8;
	add.s64 	%rd154, %rd2, %rd153;
	ld.global.u64 	%rd155, [%rd154];
	add.s64 	%rd156, %rd155, %rd152;
	add.s32 	%r80, %r77, 1536;
	mul.wide.u32 	%rd157, %r80, 8;
	add.s64 	%rd158, %rd2, %rd157;
	ld.global.u64 	%rd159, [%rd158];
	add.s64 	%rd160, %rd159, %rd156;
	add.s32 	%r81, %r77, 2048;
	mul.wide.u32 	%rd161, %r81, 8;
	add.s64 	%rd162, %rd2, %rd161;
	ld.global.u64 	%rd163, [%rd162];
	add.s64 	%rd164, %rd163, %rd160;
	add.s32 	%r82, %r77, 2560;
	mul.wide.u32 	%rd165, %r82, 8;
	add.s64 	%rd166, %rd2, %rd165;
	ld.global.u64 	%rd167, [%rd166];
	add.s64 	%rd168, %rd167, %rd164;
	add.s32 	%r83, %r77, 3072;
	mul.wide.u32 	%rd169, %r83, 8;
	add.s64 	%rd170, %rd2, %rd169;
	ld.global.u64 	%rd171, [%rd170];
	add.s64 	%rd172, %rd171, %rd168;
	add.s32 	%r84, %r77, 3584;
	mul.wide.u32 	%rd173, %r84, 8;
	add.s64 	%rd174, %rd2, %rd173;
	ld.global.u64 	%rd175, [%rd174];
	add.s64 	%rd429, %rd175, %rd172;
	add.s32 	%r281, %r281, 4096;
$L__BB6_40:
	setp.eq.s32 	%p13, %r39, 0;
	@%p13 bra 	$L__BB6_46;
	and.b32  	%r42, %r26, 3;
	setp.lt.u32 	%p14, %r39, 4;
	@%p14 bra 	$L__BB6_43;
	add.s32 	%r85, %r281, %r276;
	mul.wide.u32 	%rd177, %r85, 8;
	add.s64 	%rd178, %rd2, %rd177;
	ld.global.u64 	%rd179, [%rd178];
	add.s64 	%rd180, %rd179, %rd429;
	add.s32 	%r86, %r85, 512;
	mul.wide.u32 	%rd181, %r86, 8;
	add.s64 	%rd182, %rd2, %rd181;
	ld.global.u64 	%rd183, [%rd182];
	add.s64 	%rd184, %rd183, %rd180;
	add.s32 	%r87, %r85, 1024;
	mul.wide.u32 	%rd185, %r87, 8;
	add.s64 	%rd186, %rd2, %rd185;
	ld.global.u64 	%rd187, [%rd186];
	add.s64 	%rd188, %rd187, %rd184;
	add.s32 	%r88, %r85, 1536;
	mul.wide.u32 	%rd189, %r88, 8;
	add.s64 	%rd190, %rd2, %rd189;
	ld.global.u64 	%rd191, [%rd190];
	add.s64 	%rd429, %rd191, %rd188;
	add.s32 	%r281, %r281, 2048;
$L__BB6_43:
	setp.eq.s32 	%p15, %r42, 0;
	@%p15 bra 	$L__BB6_46;
	add.s32 	%r284, %r281, %r276;
	neg.s32 	%r283, %r42;
$L__BB6_45:
	.pragma "nounroll";
	mul.wide.u32 	%rd192, %r284, 8;
	add.s64 	%rd193, %rd2, %rd192;
	ld.global.u64 	%rd194, [%rd193];
	add.s64 	%rd429, %rd194, %rd429;
	add.s32 	%r284, %r284, 512;
	add.s32 	%r283, %r283, 1;
	setp.ne.s32 	%p16, %r283, 0;
	@%p16 bra 	$L__BB6_45;
$L__BB6_46:
	// begin inline asm
	mov.u32 %r89, %laneid;
	// end inline asm
	mov.b64 	{%r91, %r96}, %rd429;
	mov.b32 	%r97, 1;
	mov.b32 	%r138, 31;
	mov.b32 	%r139, -1;
	// begin inline asm
	shfl.sync.down.b32 %r90, %r91, %r97, %r138, %r139;
	// end inline asm
	// begin inline asm
	shfl.sync.down.b32 %r95, %r96, %r97, %r138, %r139;
	// end inline asm
	mov.b64 	%rd195, {%r90, %r95};
	setp.gt.s32 	%p17, %r89, 30;
	selp.b64 	%rd196, 0, %rd195, %p17;
	add.s64 	%rd197, %rd196, %rd429;
	mov.b64 	{%r101, %r106}, %rd197;
	mov.b32 	%r107, 2;
	// begin inline asm
	shfl.sync.down.b32 %r100, %r101, %r107, %r138, %r139;
	// end inline asm
	// begin inline asm
	shfl.sync.down.b32 %r105, %r106, %r107, %r138, %r139;
	// end inline asm
	mov.b64 	%rd198, {%r100, %r105};
	setp.gt.s32 	%p18, %r89, 29;
	selp.b64 	%rd199, 0, %rd198, %p18;
	add.s64 	%rd200, %rd199, %rd197;
	mov.b64 	{%r111, %r116}, %rd200;
	mov.b32 	%r117, 4;
	// begin inline asm
	shfl.sync.down.b32 %r110, %r111, %r117, %r138, %r139;
	// end inline asm
	// begin inline asm
	shfl.sync.down.b32 %r115, %r116, %r117, %r138, %r139;
	// end inline asm
	mov.b64 	%rd201, {%r110, %r115};
	setp.gt.s32 	%p19, %r89, 27;
	selp.b64 	%rd202, 0, %rd201, %p19;
	add.s64 	%rd203, %rd202, %rd200;
	mov.b64 	{%r121, %r126}, %rd203;
	mov.b32 	%r127, 8;
	// begin inline asm
	shfl.sync.down.b32 %r120, %r121, %r127, %r138, %r139;
	// end inline asm
	// begin inline asm
	shfl.sync.down.b32 %r125, %r126, %r127, %r138, %r139;
	// end inline asm
	mov.b64 	%rd204, {%r120, %r125};
	setp.gt.s32 	%p20, %r89, 23;
	selp.b64 	%rd205, 0, %rd204, %p20;
	add.s64 	%rd206, %rd205, %rd203;
	mov.b64 	{%r131, %r136}, %rd206;
	mov.b32 	%r137, 16;
	// begin inline asm
	shfl.sync.down.b32 %r130, %r131, %r137, %r138, %r139;
	// end inline asm
	// begin inline asm
	shfl.sync.down.b32 %r135, %r136, %r137, %r138, %r139;
	// end inline asm
	mov.b64 	%rd207, {%r130, %r135};
	setp.gt.s32 	%p21, %r89, 15;
	selp.b64 	%rd208, 0, %rd207, %p21;
	add.s64 	%rd430, %rd208, %rd206;
	setp.ne.s32 	%p22, %r89, 0;
	@%p22 bra 	$L__BB6_48;
	shr.u32 	%r140, %r21, 2;
	and.b32  	%r141, %r140, 248;
	mov.u32 	%r142, _ZZN3cub18CUB_300001_SM_10006detail6reduce28DeviceReduceSingleTileKernelINS2_10policy_hubIljN4cuda3std3__44plusIlEEE10Policy1000EN6thrust24THRUST_300001_SM_1000_NS6detail15normal_iteratorINSD_10device_ptrIlEEEEPljS9_llNS7_10__identityEEEvT0_T1_T2_T3_T4_T6_E12temp_storage;
	add.s32 	%r143, %r142, %r141;
	st.shared.u64 	[%r143+16], %rd430;
$L__BB6_48:
	bar.sync 	0;
	setp.ne.s32 	%p23, %r21, 0;
	@%p23 bra 	$L__BB6_50;
	ld.shared.u64 	%rd209, [_ZZN3cub18CUB_300001_SM_10006detail6reduce28DeviceReduceSingleTileKernelINS2_10policy_hubIljN4cuda3std3__44plusIlEEE10Policy1000EN6thrust24THRUST_300001_SM_1000_NS6detail15normal_iteratorINSD_10device_ptrIlEEEEPljS9_llNS7_10__identityEEEvT0_T1_T2_T3_T4_T6_E12temp_storage+24];
	add.s64 	%rd210, %rd209, %rd430;
	ld.shared.u64 	%rd211, [_ZZN3cub18CUB_300001_SM_10006detail6reduce28DeviceReduceSingleTileKernelINS2_10policy_hubIljN4cuda3std3__44plusIlEEE10Policy1000EN6thrust24THRUST_300001_SM_1000_NS6detail15normal_iteratorINSD_10device_ptrIlEEEEPljS9_llNS7_10__identityEEEvT0_T1_T2_T3_T4_T6_E12temp_storage+32];
	add.s64 	%rd212, %rd210, %rd211;
	ld.shared.u64 	%rd213, [_ZZN3cub18CUB_300001_SM_10006detail6reduce28DeviceReduceSingleTileKernelINS2_10policy_hubIljN4cuda3std3__44plusIlEEE10Policy1000EN6thrust24THRUST_300001_SM_1000_NS6detail15normal_iteratorINSD_10device_ptrIlEEEEPljS9_llNS7_10__identityEEEvT0_T1_T2_T3_T4_T6_E12temp_storage+40];
	add.s64 	%rd214, %rd212, %rd213;
	ld.shared.u64 	%rd215, [_ZZN3cub18CUB_300001_SM_10006detail6reduce28DeviceReduceSingleTileKernelINS2_10policy_hubIljN4cuda3std3__44plusIlEEE10Policy1000EN6thrust24THRUST_300001_SM_1000_NS6detail15normal_iteratorINSD_10device_ptrIlEEEEPljS9_llNS7_10__identityEEEvT0_T1_T2_T3_T4_T6_E12temp_storage+48];
	add.s64 	%rd216, %rd214, %rd215;
	ld.shared.u64 	%rd217, [_ZZN3cub18CUB_300001_SM_10006detail6reduce28DeviceReduceSingleTileKernelINS2_10policy_hubIljN4cuda3std3__44plusIlEEE10Policy1000EN6thrust24THRUST_300001_SM_1000_NS6detail15normal_iteratorINSD_10device_ptrIlEEEEPljS9_llNS7_10__identityEEEvT0_T1_T2_T3_T4_T6_E12temp_storage+56];
	add.s64 	%rd218, %rd216, %rd217;
	ld.shared.u64 	%rd219, [_ZZN3cub18CUB_300001_SM_10006detail6reduce28DeviceReduceSingleTileKernelINS2_10policy_hubIljN4cuda3std3__44plusIlEEE10Policy1000EN6thrust24THRUST_300001_SM_1000_NS6detail15normal_iteratorINSD_10device_ptrIlEEEEPljS9_llNS7_10__identityEEEvT0_T1_T2_T3_T4_T6_E12temp_storage+64];
	add.s64 	%rd220, %rd218, %rd219;
	ld.shared.u64 	%rd221, [_ZZN3cub18CUB_300001_SM_10006detail6reduce28DeviceReduceSingleTileKernelINS2_10policy_hubIljN4cuda3std3__44plusIlEEE10Policy1000EN6thrust24THRUST_300001_SM_1000_NS6detail15normal_iteratorINSD_10device_ptrIlEEEEPljS9_llNS7_10__identityEEEvT0_T1_T2_T3_T4_T6_E12temp_storage+72];
	add.s64 	%rd222, %rd220, %rd221;
	ld.shared.u64 	%rd223, [_ZZN3cub18CUB_300001_SM_10006detail6reduce28DeviceReduceSingleTileKernelINS2_10policy_hubIljN4cuda3std3__44plusIlEEE10Policy1000EN6thrust24THRUST_300001_SM_1000_NS6detail15normal_iteratorINSD_10device_ptrIlEEEEPljS9_llNS7_10__identityEEEvT0_T1_T2_T3_T4_T6_E12temp_storage+80];
	add.s64 	%rd224, %rd222, %rd223;
	ld.shared.u64 	%rd225, [_ZZN3cub18CUB_300001_SM_10006detail6reduce28DeviceReduceSingleTileKernelINS2_10policy_hubIljN4cuda3std3__44plusIlEEE10Policy1000EN6thrust24THRUST_300001_SM_1000_NS6detail15normal_iteratorINSD_10device_ptrIlEEEEPljS9_llNS7_10__identityEEEvT0_T1_T2_T3_T4_T6_E12temp_storage+88];
	add.s64 	%rd226, %rd224, %rd225;
	ld.shared.u64 	%rd227, [_ZZN3cub18CUB_300001_SM_10006detail6reduce28DeviceReduceSingleTileKernelINS2_10policy_hubIljN4cuda3std3__44plusIlEEE10Policy1000EN6thrust24THRUST_300001_SM_1000_NS6detail15normal_iteratorINSD_10device_ptrIlEEEEPljS9_llNS7_10__identityEEEvT0_T1_T2_T3_T4_T6_E12temp_storage+96];
	add.s64 	%rd228, %rd226, %rd227;
	ld.shared.u64 	%rd229, [_ZZN3cub18CUB_300001_SM_10006detail6reduce28DeviceReduceSingleTileKernelINS2_10policy_hubIljN4cuda3std3__44plusIlEEE10Policy1000EN6thrust24THRUST_300001_SM_1000_NS6detail15normal_iteratorINSD_10device_ptrIlEEEEPljS9_llNS7_10__identityEEEvT0_T1_T2_T3_T4_T6_E12temp_storage+104];
	add.s64 	%rd230, %rd228, %rd229;
	ld.shared.u64 	%rd231, [_ZZN3cub18CUB_300001_SM_10006detail6reduce28DeviceReduceSingleTileKernelINS2_10policy_hubIljN4cuda3std3__44plusIlEEE10Policy1000EN6thrust24THRUST_300001_SM_1000_NS6detail15normal_iteratorINSD_10device_ptrIlEEEEPljS9_llNS7_10__identityEEEvT0_T1_T2_T3_T4_T6_E12temp_storage+112];
	add.s64 	%rd232, %rd230, %rd231;
	ld.shared.u64 	%rd233, [_ZZN3cub18CUB_300001_SM_10006detail6reduce28DeviceReduceSingleTileKernelINS2_10policy_hubIljN4cuda3std3__44plusIlEEE10Policy1000EN6thrust24THRUST_300001_SM_1000_NS6detail15normal_iteratorINSD_10device_ptrIlEEEEPljS9_llNS7_10__identityEEEvT0_T1_T2_T3_T4_T6_E12temp_storage+120];
	add.s64 	%rd234, %rd232, %rd233;
	ld.shared.u64 	%rd235, [_ZZN3cub18CUB_300001_SM_10006detail6reduce28DeviceReduceSingleTileKernelINS2_10policy_hubIljN4cuda3std3__44plusIlEEE10Policy1000EN6thrust24THRUST_300001_SM_1000_NS6detail15normal_iteratorINSD_10device_ptrIlEEEEPljS9_llNS7_10__identityEEEvT0_T1_T2_T3_T4_T6_E12temp_storage+128];
	add.s64 	%rd236, %rd234, %rd235;
	ld.shared.u64 	%rd237, [_ZZN3cub18CUB_300001_SM_10006detail6reduce28DeviceReduceSingleTileKernelINS2_10policy_hubIljN4cuda3std3__44plusIlEEE10Policy1000EN6thrust24THRUST_300001_SM_1000_NS6detail15normal_iteratorINSD_10device_ptrIlEEEEPljS9_llNS7_10__identityEEEvT0_T1_T2_T3_T4_T6_E12temp_storage+136];
	add.s64 	%rd430, %rd236, %rd237;
$L__BB6_50:
	mov.u32 	%r266, %tid.x;
	setp.ne.s32 	%p65, %r266, 0;
	@%p65 bra 	$L__BB6_52;
	add.s64 	%rd406, %rd430, %rd50;
	st.global.u64 	[%rd1], %rd406;
$L__BB6_52:
	ret;

}
	// .globl	_ZN3cub18CUB_300001_SM_10006detail6reduce18DeviceReduceKernelINS2_10policy_hubIljN4cuda3std3__44plusIlEEE10Policy1000EN6thrust24THRUST_300001_SM_1000_NS6detail15normal_iteratorINSD_10device_ptrIlEEEEjS9_lNS7_10__identityEEEvT0_PT3_T1_NS0_13GridEvenShareISN_EET2_T4_
.visible .entry _ZN3cub18CUB_300001_SM_10006detail6reduce18DeviceReduceKernelINS2_10policy_hubIljN4cuda3std3__44plusIlEEE10Policy1000EN6thrust24THRUST_300001_SM_1000_NS6detail15normal_iteratorINSD_10device_ptrIlEEEEjS9_lNS7_10__identityEEEvT0_PT3_T1_NS0_13GridEvenShareISN_EET2_T4_(
	.param .align 8 .b8 _ZN3cub18CUB_300001_SM_10006detail6reduce18DeviceReduceKernelINS2_10policy_hubIljN4cuda3std3__44plusIlEEE10Policy1000EN6thrust24THRUST_300001_SM_1000_NS6detail15normal_iteratorINSD_10device_ptrIlEEEEjS9_lNS7_10__identityEEEvT0_PT3_T1_NS0_13GridEvenShareISN_EET2_T4__param_0[8],
	.param .u64 .ptr .align 1 _ZN3cub18CUB_300001_SM_10006detail6reduce18DeviceReduceKernelINS2_10policy_hubIljN4cuda3std3__44plusIlEEE10Policy1000EN6thrust24THRUST_300001_SM_1000_NS6detail15normal_iteratorINSD_10device_ptrIlEEEEjS9_lNS7_10__identityEEEvT0_PT3_T1_NS0_13GridEvenShareISN_EET2_T4__param_1,
	.param .u32 _ZN3cub18CUB_300001_SM_10006detail6reduce18DeviceReduceKernelINS2_10policy_hubIljN4cuda3std3__44plusIlEEE10Policy1000EN6thrust24THRUST_300001_SM_1000_NS6detail15normal_iteratorINSD_10device_ptrIlEEEEjS9_lNS7_10__identityEEEvT0_PT3_T1_NS0_13GridEvenShareISN_EET2_T4__param_2,
	.param .align 4 .b8 _ZN3cub18CUB_300001_SM_10006detail6reduce18DeviceReduceKernelINS2_10policy_hubIljN4cuda3std3__44plusIlEEE10Policy1000EN6thrust24THRUST_300001_SM_1000_NS6detail15normal_iteratorINSD_10device_ptrIlEEEEjS9_lNS7_10__identityEEEvT0_PT3_T1_NS0_13GridEvenShareISN_EET2_T4__param_3[40],
	.param .align 1 .b8 _ZN3cub18CUB_300001_SM_10006detail6reduce18DeviceReduceKernelINS2_10policy_hubIljN4cuda3std3__44plusIlEEE10Policy1000EN6thrust24THRUST_300001_SM_1000_NS6detail15normal_iteratorINSD_10device_ptrIlEEEEjS9_lNS7_10__identityEEEvT0_PT3_T1_NS0_13GridEvenShareISN_EET2_T4__param_4[1],
	.param .align 1 .b8 _ZN3cub18CUB_300001_SM_10006detail6reduce18DeviceReduceKernelINS2_10policy_hubIljN4cuda3std3__44plusIlEEE10Policy1000EN6thrust24THRUST_300001_SM_1000_NS6detail15normal_iteratorINSD_10device_ptrIlEEEEjS9_lNS7_10__identityEEEvT0_PT3_T1_NS0_13GridEvenShareISN_EET2_T4__param_5[1]
)
.maxntid 512
{
	.reg .pred 	%p<65>;
	.reg .b16 	%rs<4>;
	.reg .b32 	%r<350>;
	.reg .b64 	%rd<476>;
	// demoted variable
	.shared .align 8 .b8 _ZZN3cub18CUB_300001_SM_10006detail6reduce18DeviceReduceKernelINS2_10policy_hubIljN4cuda3std3__44plusIlEEE10Policy1000EN6thrust24THRUST_300001_SM_1000_NS6detail15normal_iteratorINSD_10device_ptrIlEEEEjS9_lNS7_10__identityEEEvT0_PT3_T1_NS0_13GridEvenShareISN_EET2_T4_E12temp_storage[152];
	ld.param.u32 	%r1, [_ZN3cub18CUB_300001_SM_10006detail6reduce18DeviceReduceKernelINS2_10policy_hubIljN4cuda3std3__44plusIlEEE10Policy1000EN6thrust24THRUST_300001_SM_1000_NS6detail15normal_iteratorINSD_10device_ptrIlEEEEjS9_lNS7_10__identityEEEvT0_PT3_T1_NS0_13GridEvenShareISN_EET2_T4__param_3+20];
	ld.param.u32 	%r2, [_ZN3cub18CUB_300001_SM_10006detail6reduce18DeviceReduceKernelINS2_10policy_hubIljN4cuda3std3__44plusIlEEE10Policy1000EN6thrust24THRUST_300001_SM_1000_NS6detail15normal_iteratorINSD_10device_ptrIlEEEEjS9_lNS7_10__identityEEEvT0_PT3_T1_NS0_13GridEvenShareISN_EET2_T4__param_3+24];
	ld.param.u64 	%rd41, [_ZN3cub18CUB_300001_SM_10006detail6reduce18DeviceReduceKernelINS2_10policy_hubIljN4cuda3std3__44plusIlEEE10Policy1000EN6thrust24THRUST_300001_SM_1000_NS6detail15normal_iteratorINSD_10device_ptrIlEEEEjS9_lNS7_10__identityEEEvT0_PT3_T1_NS0_13GridEvenShareISN_EET2_T4__param_0];
	cvta.to.global.u64 	%rd1, %rd41;
	mov.u32 	%r3, %ctaid.x;
	mul.lo.s32 	%r4, %r2, 3584;
	mul.lo.s32 	%r341, %r3, 3584;
	sub.s32 	%r6, %r1, %r341;
	setp.gt.u32 	%p1, %r6, 3583;
	@%p1 bra 	$L__BB7_26;
	mov.u32 	%r7, %tid.x;
	setp.ge.u32 	%p23, %r7, %r6;
	mov.b64 	%rd464, 0;
	mov.u32 	%r332, %r7;
	@%p23 bra 	$L__BB7_3;
	add.s32 	%r176, %r341, %r7;
	mul.wide.u32 	%rd233, %r176, 8;
	add.s64 	%rd234, %rd1, %rd233;
	ld.global.u64 	%rd464, [%rd234];
	add.s32 	%r332, %r7, 512;
$L__BB7_3:
	setp.ge.u32 	%p24, %r332, %r6;
	@%p24 bra 	$L__BB7_17;
	not.b32 	%r177, %r332;
	add.s32 	%r178, %r1, %r177;
	sub.s32 	%r179, %r178, %r341;
	shr.u32 	%r180, %r179, 9;
	add.s32 	%r10, %r180, 1;
	and.b32  	%r11, %r10, 15;
	setp.lt.u32 	%p25, %r179, 7680;
	@%p25 bra 	$L__BB7_8;
	or.b32  	%r331, %r332, 4096;
	add.s32 	%r330, %r332, %r341;
	and.b32  	%r181, %r10, 16777200;
	neg.s32 	%r329, %r181;
$L__BB7_6:
	.pragma "nounroll";
	mul.wide.u32 	%rd236, %r330, 8;
	add.s64 	%rd237, %rd1, %rd236;
	ld.global.u64 	%rd238, [%rd237];
	add.s64 	%rd239, %rd238, %rd464;
	add.s32 	%r182, %r330, 512;
	mul.wide.u32 	%rd240, %r182, 8;
	add.s64 	%rd241, %rd1, %rd240;
	ld.global.u64 	%rd242, [%rd241];
	add.s64 	%rd243, %rd242, %rd239;
	add.s32 	%r183, %r330, 1024;
	mul.wide.u32 	%rd244, %r183, 8;
	add.s64 	%rd245, %rd1, %rd244;
	ld.global.u64 	%rd246, [%rd245];
	add.s64 	%rd247, %rd246, %rd243;
	add.s32 	%r184, %r330, 1536;
	mul.wide.u32 	%rd248, %r184, 8;
	add.s64 	%rd249, %rd1, %rd248;
	ld.global.u64 	%rd250, [%rd249];
	add.s64 	%rd251, %rd250, %rd247;
	add.s32 	%r185, %r330, 2048;
	mul.wide.u32 	%rd252, %r185, 8;
	add.s64 	%rd253, %rd1, %rd252;
	ld.global.u64 	%rd254, [%rd253];
	add.s64 	%rd255, %rd254, %rd251;
	add.s32 	%r186, %r330, 2560;
	mul.wide.u32 	%rd256, %r186, 8;
	add.s64 	%rd257, %rd1, %rd256;
	ld.global.u64 	%rd258, [%rd257];
	add.s64 	%rd259, %rd258, %rd255;
	add.s32 	%r187, %r330, 3072;
	mul.wide.u32 	%rd260, %r187, 8;
	add.s64 	%rd261, %rd1, %rd260;
	ld.global.u64 	%rd262, [%rd261];
	add.s64 	%rd263, %rd262, %rd259;
	add.s32 	%r188, %r330, 3584;
	mul.wide.u32 	%rd264, %r188, 8;
	add.s64 	%rd265, %rd1, %rd264;
	ld.global.u64 	%rd266, [%rd265];
	add.s64 	%rd267, %rd266, %rd263;
	add.s32 	%r189, %r330, 4096;
	mul.wide.u32 	%rd268, %r189, 8;
	add.s64 	%rd269, %rd1, %rd268;
	ld.global.u64 	%rd270, [%rd269];
	add.s64 	%rd271, %rd270, %rd267;
	add.s32 	%r190, %r330, 4608;
	mul.wide.u32 	%rd272, %r190, 8;
	add.s64 	%rd273, %rd1, %rd272;
	ld.global.u64 	%rd274, [%rd273];
	add.s64 	%rd275, %rd274, %rd271;
	add.s32 	%r191, %r330, 5120;
	mul.wide.u32 	%rd276, %r191, 8;
	add.s64 	%rd277, %rd1, %rd276;
	ld.global.u64 	%rd278, [%rd277];
	add.s64 	%rd279, %rd278, %rd275;
	add.s32 	%r192, %r330, 5632;
	mul.wide.u32 	%rd280, %r192, 8;
	add.s64 	%rd281, %rd1, %rd280;
	ld.global.u64 	%rd282, [%rd281];
	add.s64 	%rd283, %rd282, %rd279;
	add.s32 	%r193, %r330, 6144;
	mul.wide.u32 	%rd284, %r193, 8;
	add.s64 	%rd285, %rd1, %rd284;
	ld.global.u64 	%rd286, [%rd285];
	add.s64 	%rd287, %rd286, %rd283;
	add.s32 	%r194, %r330, 6656;
	mul.wide.u32 	%rd288, %r194, 8;
	add.s64 	%rd289, %rd1, %rd288;
	ld.global.u64 	%rd290, [%rd289];
	add.s64 	%rd291, %rd290, %rd287;
	add.s32 	%r195, %r330, 7168;
	mul.wide.u32 	%rd292, %r195, 8;
	add.s64 	%rd293, %rd1, %rd292;
	ld.global.u64 	%rd294, [%rd293];
	add.s64 	%rd295, %rd294, %rd291;
	add.s32 	%r196, %r330, 7680;
	mul.wide.u32 	%rd296, %r196, 8;
	add.s64 	%rd297, %rd1, %rd296;
	ld.global.u64 	%rd298, [%rd297];
	add.s64 	%rd464, %rd298, %rd295;
	add.s32 	%r331, %r331, 8192;
	add.s32 	%r330, %r330, 8192;
	add.s32 	%r329, %r329, 16;
	setp.ne.s32 	%p26, %r329, 0;
	@%p26 bra 	$L__BB7_6;
	add.s32 	%r332, %r331, -4096;
$L__BB7_8:
	setp.eq.s32 	%p27, %r11, 0;
	@%p27 bra 	$L__BB7_17;
	and.b32  	%r23, %r10, 7;
	setp.lt.u32 	%p28, %r11, 8;
	@%p28 bra 	$L__BB7_11;
	add.s32 	%r197, %r332, %r341;
	mul.wide.u32 	%rd300, %r197, 8;
	add.s64 	%rd301, %rd1, %rd300;
	ld.global.u64 	%rd302, [%rd301];
	add.s64 	%rd303, %rd302, %rd464;
	add.s32 	%r198, %r197, 512;
	mul.wide.u32 	%rd304, %r198, 8;
	add.s64 	%rd305, %rd1, %rd304;
	ld.global.u64 	%rd306, [%rd305];
	add.s64 	%rd307, %rd306, %rd303;
	add.s32 	%r199, %r197, 1024;
	mul.wide.u32 	%rd308, %r199, 8;
	add.s64 	%rd309, %rd1, %rd308;
	ld.global.u64 	%rd310, [%rd309];
	add.s64 	%rd311, %rd310, %rd307;
	add.s32 	%r200, %r197, 1536;
	mul.wide.u32 	%rd312, %r200, 8;
	add.s64 	%rd313, %rd1, %rd312;
	ld.global.u64 	%rd314, [%rd313];
	add.s64 	%rd315, %rd314, %rd311;
	add.s32 	%r201, %r197, 2048;
	mul.wide.u32 	%rd316, %r201, 8;
	add.s64 	%rd317, %rd1, %rd316;
	ld.global.u64 	%rd318, [%rd317];
	add.s64 	%rd319, %rd318, %rd315;
	add.s32 	%r202, %r197, 2560;
	mul.wide.u32 	%rd320, %r202, 8;
	add.s64 	%rd321, %rd1, %rd320;
	ld.global.u64 	%rd322, [%rd321];
	add.s64 	%rd323, %rd322, %rd319;
	add.s32 	%r203, %r197, 3072;
	mul.wide.u32 	%rd324, %r203, 8;
	add.s64 	%rd325, %rd1, %rd324;
	ld.global.u64 	%rd326, [%rd325];
	add.s64 	%rd327, %rd326, %rd323;
	add.s32 	%r204, %r197, 3584;
	mul.wide.u32 	%rd328, %r204, 8;
	add.s64 	%rd329, %rd1, %rd328;
	ld.global.u64 	%rd330, [%rd329];
	add.s64 	%rd464, %rd330, %rd327;
	add.s32 	%r332, %r332, 4096;
$L__BB7_11:
	setp.eq.s32 	%p29, %r23, 0;
	@%p29 bra 	$L__BB7_17;
	and.b32  	%r26, %r10, 3;
	setp.lt.u32 	%p30, %r23, 4;
	@%p30 bra 	$L__BB7_14;
	add.s32 	%r205, %r332, %r341;
	mul.wide.u32 	%rd332, %r205, 8;
	add.s64 	%rd333, %rd1, %rd332;
	ld.global.u64 	%rd334, [%rd333];
	add.s64 	%rd335, %rd334, %rd464;
	add.s32 	%r206, %r205, 512;
	mul.wide.u32 	%rd336, %r206, 8;
	add.s64 	%rd337, %rd1, %rd336;
	ld.global.u64 	%rd338, [%rd337];
	add.s64 	%rd339, %rd338, %rd335;
	add.s32 	%r207, %r205, 1024;
	mul.wide.u32 	%rd340, %r207, 8;
	add.s64 	%rd341, %rd1, %rd340;
	ld.global.u64 	%rd342, [%rd341];
	add.s64 	%rd343, %rd342, %rd339;
	add.s32 	%r208, %r205, 1536;
	mul.wide.u32 	%rd344, %r208, 8;
	add.s64 	%rd345, %rd1, %rd344;
	ld.global.u64 	%rd346, [%rd345];
	add.s64 	%rd464, %rd346, %rd343;
	add.s32 	%r332, %r332, 2048;
$L__BB7_14:
	setp.eq.s32 	%p31, %r26, 0;
	@%p31 bra 	$L__BB7_17;
	add.s32 	%r336, %r332, %r341;
	neg.s32 	%r335, %r26;
$L__BB7_16:
	.pragma "nounroll";
	mul.wide.u32 	%rd347, %r336, 8;
	add.s64 	%rd348, %rd1, %rd347;
	ld.global.u64 	%rd349, [%rd348];
	add.s64 	%rd464, %rd349, %rd464;
	add.s32 	%r336, %r336, 512;
	add.s32 	%r335, %r335, 1;
	setp.ne.s32 	%p32, %r335, 0;
	@%p32 bra 	$L__BB7_16;
$L__BB7_17:
	setp.lt.u32 	%p33, %r6, 512;
	@%p33 bra 	$L__BB7_22;
	// begin inline asm
	mov.u32 %r272, %laneid;
	// end inline asm
	mov.b64 	{%r274, %r279}, %rd464;
	mov.b32 	%r280, 1;
	mov.b32 	%r321, 31;
	mov.b32 	%r322, -1;
	// begin inline asm
	shfl.sync.down.b32 %r273, %r274, %r280, %r321, %r322;
	// end inline asm
	// begin inline asm
	shfl.sync.down.b32 %r278, %r279, %r280, %r321, %r322;
	// end inline asm
	mov.b64 	%rd408, {%r273, %r278};
	setp.gt.s32 	%p57, %r272, 30;
	selp.b64 	%rd409, 0, %rd408, %p57;
	add.s64 	%rd410, %rd409, %rd464;
	mov.b64 	{%r284, %r289}, %rd410;
	mov.b32 	%r290, 2;
	// begin inline asm
	shfl.sync.down.b32 %r283, %r284, %r290, %r321, %r322;
	// end inline asm
	// begin inline asm
	shfl.sync.down.b32 %r288, %r289, %r290, %r321, %r322;
	// end inline asm
	mov.b64 	%rd411, {%r283, %r288};
	setp.gt.s32 	%p58, %r272, 29;
	selp.b64 	%rd412, 0, %rd411, %p58;
	add.s64 	%rd413, %rd412, %rd410;
	mov.b64 	{%r294, %r299}, %rd413;
	mov.b32 	%r300, 4;
	// begin inline asm
	shfl.sync.down.b32 %r293, %r294, %r300, %r321, %r322;
	// end inline asm
	// begin inline asm
	shfl.sync.down.b32 %r298, %r299, %r300, %r321, %r322;
	// end inline asm
	mov.b64 	%rd414, {%r293, %r298};
	setp.gt.s32 	%p59, %r272, 27;
	selp.b64 	%rd415, 0, %rd414, %p59;
	add.s64 	%rd416, %rd415, %rd413;
	mov.b64 	{%r304, %r309}, %rd416;
	mov.b32 	%r310, 8;
	// begin inline asm
	shfl.sync.down.b32 %r303, %r304, %r310, %r321, %r322;
	// end inline asm
	// begin inline asm
	shfl.sync.down.b32 %r308, %r309, %r310, %r321, %r322;
	// end inline asm
	mov.b64 	%rd417, {%r303, %r308};
	setp.gt.s32 	%p60, %r272, 23;
	selp.b64 	%rd418, 0, %rd417, %p60;
	add.s64 	%rd419, %rd418, %rd416;
	mov.b64 	{%r314, %r319}, %rd419;
	mov.b32 	%r320, 16;
	// begin inline asm
	shfl.sync.down.b32 %r313, %r314, %r320, %r321, %r322;
	// end inline asm
	// begin inline asm
	shfl.sync.down.b32 %r318, %r319, %r320, %r321, %r322;
	// end inline asm
	mov.b64 	%rd420, {%r313, %r318};
	setp.gt.s32 	%p61, %r272, 15;
	selp.b64 	%rd421, 0, %rd420, %p61;
	add.s64 	%rd475, %rd421, %rd419;
	setp.ne.s32 	%p62, %r272, 0;
	@%p62 bra 	$L__BB7_20;
	shr.u32 	%r323, %r7, 2;
	and.b32  	%r324, %r323, 248;
	mov.u32 	%r325, _ZZN3cub18CUB_300001_SM_10006detail6reduce18DeviceReduceKernelINS2_10policy_hubIljN4cuda3std3__44plusIlEEE10Policy1000EN6thrust24THRUST_300001_SM_1000_NS6detail15normal_iteratorINSD_10device_ptrIlEEEEjS9_lNS7_10__identityEEEvT0_PT3_T1_NS0_13GridEvenShareISN_EET2_T4_E12temp_storage;
	add.s32 	%r326, %r325, %r324;
	st.shared.u64 	[%r326+16], %rd475;
$L__BB7_20:
	bar.sync 	0;
	setp.ne.s32 	%p63, %r7, 0;
	@%p63 bra 	$L__BB7_48;
	ld.shared.u64 	%rd422, [_ZZN3cub18CUB_300001_SM_10006detail6reduce18DeviceReduceKernelINS2_10policy_hubIljN4cuda3std3__44plusIlEEE10Policy1000EN6thrust24THRUST_300001_SM_1000_NS6detail15normal_iteratorINSD_10device_ptrIlEEEEjS9_lNS7_10__identityEEEvT0_PT3_T1_NS0_13GridEvenShareISN_EET2_T4_E12temp_storage+24];
	add.s64 	%rd423, %rd422, %rd475;
	ld.shared.u64 	%rd424, [_ZZN3cub18CUB_300001_SM_10006detail6reduce18DeviceReduceKernelINS2_10policy_hubIljN4cuda3std3__44plusIlEEE10Policy1000EN6thrust24THRUST_300001_SM_1000_NS6detail15normal_iteratorINSD_10device_ptrIlEEEEjS9_lNS7_10__identityEEEvT0_PT3_T1_NS0_13GridEvenShareISN_EET2_T4_E12temp_storage+32];
	add.s64 	%rd425, %rd423, %rd424;
	ld.shared.u64 	%rd426, [_ZZN3cub18CUB_300001_SM_10006detail6reduce18DeviceReduceKernelINS2_10policy_hubIljN4cuda3std3__44plusIlEEE10Policy1000EN6thrust24THRUST_300001_SM_1000_NS6detail15normal_iteratorINSD_10device_ptrIlEEEEjS9_lNS7_10__identityEEEvT0_PT3_T1_NS0_13GridEvenShareISN_EET2_T4_E12temp_storage+40];
	add.s64 	%rd427, %rd425, %rd426;
	ld.shared.u64 	%rd428, [_ZZN3cub18CUB_300001_SM_10006detail6reduce18DeviceReduceKernelINS2_10policy_hubIljN4cuda3std3__44plusIlEEE10Policy1000EN6thrust24THRUST_300001_SM_1000_NS6detail15normal_iteratorINSD_10device_ptrIlEEEEjS9_lNS7_10__identityEEEvT0_PT3_T1_NS0_13GridEvenShareISN_EET2_T4_E12temp_storage+48];
	add.s64 	%rd429, %rd427, %rd428;
	ld.shared.u64 	%rd430, [_ZZN3cub18CUB_300001_SM_10006detail6reduce18DeviceReduceKernelINS2_10policy_hubIljN4cuda3std3__44plusIlEEE10Policy1000EN6thrust24THRUST_300001_SM_1000_NS6detail15normal_iteratorINSD_10device_ptrIlEEEEjS9_lNS7_10__identityEEEvT0_PT3_T1_NS0_13GridEvenShareISN_EET2_T4_E12temp_storage+56];
	add.s64 	%rd431, %rd429, %rd430;
	ld.shared.u64 	%rd432, [_ZZN3cub18CUB_300001_SM_10006detail6reduce18DeviceReduceKernelINS2_10policy_hubIljN4cuda3std3__44plusIlEEE10Policy1000EN6thrust24THRUST_300001_SM_1000_NS6detail15normal_iteratorINSD_10device_ptrIlEEEEjS9_lNS7_10__identityEEEvT0_PT3_T1_NS0_13GridEvenShareISN_EET2_T4_E12temp_storage+64];
	add.s64 	%rd433, %rd431, %rd432;
	ld.shared.u64 	%rd434, [_ZZN3cub18CUB_300001_SM_10006detail6reduce18DeviceReduceKernelINS2_10policy_hubIljN4cuda3std3__44plusIlEEE10Policy1000EN6thrust24THRUST_300001_SM_1000_NS6detail15normal_iteratorINSD_10device_ptrIlEEEEjS9_lNS7_10__identityEEEvT0_PT3_T1_NS0_13GridEvenShareISN_EET2_T4_E12temp_storage+72];
	add.s64 	%rd435, %rd433, %rd434;
	ld.shared.u64 	%rd436, [_ZZN3cub18CUB_300001_SM_10006detail6reduce18DeviceReduceKernelINS2_10policy_hubIljN4cuda3std3__44plusIlEEE10Policy1000EN6thrust24THRUST_300001_SM_1000_NS6detail15normal_iteratorINSD_10device_ptrIlEEEEjS9_lNS7_10__identityEEEvT0_PT3_T1_NS0_13GridEvenShareISN_EET2_T4_E12temp_storage+80];
	add.s64 	%rd437, %rd435, %rd436;
	ld.shared.u64 	%rd438, [_ZZN3cub18CUB_300001_SM_10006detail6reduce18DeviceReduceKernelINS2_10policy_hubIljN4cuda3std3__44plusIlEEE10Policy1000EN6thrust24THRUST_300001_SM_1000_NS6detail15normal_iteratorINSD_10device_ptrIlEEEEjS9_lNS7_10__identityEEEvT0_PT3_T1_NS0_13GridEvenShareISN_EET2_T4_E12temp_storage+88];
	add.s64 	%rd439, %rd437, %rd438;
	ld.shared.u64 	%rd440, [_ZZN3cub18CUB_300001_SM_10006detail6reduce18DeviceReduceKernelINS2_10policy_hubIljN4cuda3std3__44plusIlEEE10Policy1000EN6thrust24THRUST_300001_SM_1000_NS6detail15normal_iteratorINSD_10device_ptrIlEEEEjS9_lNS7_10__identityEEEvT0_PT3_T1_NS0_13GridEvenShareISN_EET2_T4_E12temp_storage+96];
	add.s64 	%rd441, %rd439, %rd440;
	ld.shared.u64 	%rd442, [_ZZN3cub18CUB_300001_SM_10006detail6reduce18DeviceReduceKernelINS2_10policy_hubIljN4cuda3std3__44plusIlEEE10Policy1000EN6thrust24THRUST_300001_SM_1000_NS6detail15normal_iteratorINSD_10device_ptrIlEEEEjS9_lNS7_10__identityEEEvT0_PT3_T1_NS0_13GridEvenShareISN_EET2_T4_E12temp_storage+104];
	add.s64 	%rd443, %rd441, %rd442;
	ld.shared.u64 	%rd444, [_ZZN3cub18CUB_300001_SM_10006detail6reduce18DeviceReduceKernelINS2_10policy_hubIljN4cuda3std3__44plusIlEEE10Policy1000EN6thrust24THRUST_300001_SM_1000_NS6detail15normal_iteratorINSD_10device_ptrIlEEEEjS9_lNS7_10__identityEEEvT0_PT3_T1_NS0_13GridEvenShareISN_EET2_T4_E12temp_storage+112];
	add.s64 	%rd445, %rd443, %rd444;
	ld.shared.u64 	%rd446, [_ZZN3cub18CUB_300001_SM_10006detail6reduce18DeviceReduceKernelINS2_10policy_hubIljN4cuda3std3__44plusIlEEE10Policy1000EN6thrust24THRUST_300001_SM_1000_NS6detail15normal_iteratorINSD_10device_ptrIlEEEEjS9_lNS7_10__identityEEEvT0_PT3_T1_NS0_13GridEvenShareISN_EET2_T4_E12temp_storage+120];
	add.s64 	%rd447, %rd445, %rd446;
	ld.shared.u64 	%rd448, [_ZZN3cub18CUB_300001_SM_10006detail6reduce18DeviceReduceKernelINS2_10policy_hubIljN4cuda3std3__44plusIlEEE10Policy1000EN6thrust24THRUST_300001_SM_1000_NS6detail15normal_iteratorINSD_10device_ptrIlEEEEjS9_lNS7_10__identityEEEvT0_PT3_T1_NS0_13GridEvenShareISN_EET2_T4_E12temp_storage+128];
	add.s64 	%rd449, %rd447, %rd448;
	ld.shared.u64 	%rd450, [_ZZN3cub18CUB_300001_SM_10006detail6reduce18DeviceReduceKernelINS2_10policy_hubIljN4cuda3std3__44plusIlEEE10Policy1000EN6thrust24THRUST_300001_SM_1000_NS6detail15normal_iteratorINSD_10device_ptrIlEEEEjS9_lNS7_10__identityEEEvT0_PT3_T1_NS0_13GridEvenShareISN_EET2_T4_E12temp_storage+136];
	add.s64 	%rd475, %rd449, %rd450;
	bra.uni 	$L__BB7_48;
$L__BB7_22:
	// begin inline asm
	mov.u32 %r209, %laneid;
	// end inline asm
	and.b32  	%r260, %r7, 992;
	add.s32 	%r261, %r260, 32;
	setp.gt.u32 	%p34, %r261, %r6;
	not.b32 	%r262, %r260;
	add.s32 	%r263, %r6, %r262;
	selp.b32 	%r258, %r263, 31, %p34;
	mov.b64 	{%r211, %r216}, %rd464;
	mov.b32 	%r217, 1;
	mov.b32 	%r259, -1;
	// begin inline asm
	shfl.sync.down.b32 %r210, %r211, %r217, %r258, %r259;
	// end inline asm
	// begin inline asm
	shfl.sync.down.b32 %r215, %r216, %r217, %r258, %r259;
	// end inline asm
	mov.b64 	%rd350, {%r210, %r215};
	setp.lt.s32 	%p35, %r209, %r258;
	selp.b64 	%rd351, %rd350, 0, %p35;
	add.s64 	%rd352, %rd351, %rd464;
	mov.b64 	{%r221, %r226}, %rd352;
	mov.b32 	%r227, 2;
	// begin inline asm
	shfl.sync.down.b32 %r220, %r221, %r227, %r258, %r259;
	// end inline asm
	// begin inline asm
	shfl.sync.down.b32 %r225, %r226, %r227, %r258, %r259;
	// end inline asm
	mov.b64 	%rd353, {%r220, %r225};
	add.s32 	%r264, %r209, 2;
	setp.gt.s32 	%p36, %r264, %r258;
	selp.b64 	%rd354, 0, %rd353, %p36;
	add.s64 	%rd355, %rd354, %rd352;
	mov.b64 	{%r231, %r236}, %rd355;
	mov.b32 	%r237, 4;
	// begin inline asm
	shfl.sync.down.b32 %r230, %r231, %r237, %r258, %r259;
	// end inline asm
	// begin inline asm
	shfl.sync.down.b32 %r235, %r236, %r237, %r258, %r259;
	// end inline asm
	mov.b64 	%rd356, {%r230, %r235};
	add.s32 	%r265, %r209, 4;
	setp.gt.s32 	%p37, %r265, %r258;
	selp.b64 	%rd357, 0, %rd356, %p37;
	add.s64 	%rd358, %rd357, %rd355;
	mov.b64 	{%r241, %r246}, %rd358;
	mov.b32 	%r247, 8;
	// begin inline asm
	shfl.sync.down.b32 %r240, %r241, %r247, %r258, %r259;
	// end inline asm
	// begin inline asm
	shfl.sync.down.b32 %r245, %r246, %r247, %r258, %r259;
	// end inline asm
	mov.b64 	%rd359, {%r240, %r245};
	add.s32 	%r266, %r209, 8;
	setp.gt.s32 	%p38, %r266, %r258;
	selp.b64 	%rd360, 0, %rd359, %p38;
	add.s64 	%rd361, %rd360, %rd358;
	mov.b64 	{%r251, %r256}, %rd361;
	mov.b32 	%r257, 16;
	// begin inline asm
	shfl.sync.down.b32 %r250, %r251, %r257, %r258, %r259;
	// end inline asm
	// begin inline asm
	shfl.sync.down.b32 %r255, %r256, %r257, %r258, %r259;
	// end inline asm
	mov.b64 	%rd362, {%r250, %r255};
	add.s32 	%r267, %r209, 16;
	setp.gt.s32 	%p39, %r267, %r258;
	selp.b64 	%rd363, 0, %rd362, %p39;
	add.s64 	%rd475, %rd363, %rd361;
	setp.ne.s32 	%p40, %r209, 0;
	@%p40 bra 	$L__BB7_24;
	shr.u32 	%r268, %r7, 2;
	and.b32  	%r269, %r268, 248;
	mov.u32 	%r270, _ZZN3cub18CUB_300001_SM_10006detail6reduce18DeviceReduceKernelINS2_10policy_hubIljN4cuda3std3__44plusIlEEE10Policy1000EN6thrust24THRUST_300001_SM_1000_NS6detail15normal_iteratorINSD_10device_ptrIlEEEEjS9_lNS7_10__identityEEEvT0_PT3_T1_NS0_13GridEvenShareISN_EET2_T4_E12temp_storage;
	add.s32 	%r271, %r270, %r269;
	st.shared.u64 	[%r271+16], %rd475;
$L__BB7_24:
	bar.sync 	0;
	setp.ne.s32 	%p41, %r7, 0;
	@%p41 bra 	$L__BB7_48;
	setp.gt.u32 	%p42, %r6, 32;
	ld.shared.u64 	%rd364, [_ZZN3cub18CUB_300001_SM_10006detail6reduce18DeviceReduceKernelINS2_10policy_hubIljN4cuda3std3__44plusIlEEE10Policy1000EN6thrust24THRUST_300001_SM_1000_NS6detail15normal_iteratorINSD_10device_ptrIlEEEEjS9_lNS7_10__identityEEEvT0_PT3_T1_NS0_13GridEvenShareISN_EET2_T4_E12temp_storage+24];
	selp.b64 	%rd365, %rd364, 0, %p42;
	add.s64 	%rd366, %rd365, %rd475;
	setp.gt.u32 	%p43, %r6, 64;
	ld.shared.u64 	%rd367, [_ZZN3cub18CUB_300001_SM_10006detail6reduce18DeviceReduceKernelINS2_10policy_hubIljN4cuda3std3__44plusIlEEE10Policy1000EN6thrust24THRUST_300001_SM_1000_NS6detail15normal_iteratorINSD_10device_ptrIlEEEEjS9_lNS7_10__identityEEEvT0_PT3_T1_NS0_13GridEvenShareISN_EET2_T4_E12temp_storage+32];
	selp.b64 	%rd368, %rd367, 0, %p43;
	add.s64 	%rd369, %rd366, %rd368;
	setp.gt.u32 	%p44, %r6, 96;
	ld.shared.u64 	%rd370, [_ZZN3cub18CUB_300001_SM_10006detail6reduce18DeviceReduceKernelINS2_10policy_hubIljN4cuda3std3__44plusIlEEE10Policy1000EN6thrust24THRUST_300001_SM_1000_NS6detail15normal_iteratorINSD_10device_ptrIlEEEEjS9_lNS7_10__identityEEEvT0_PT3_T1_NS0_13GridEvenShareISN_EET2_T4_E12temp_storage+40];
	selp.b64 	%rd371, %rd370, 0, %p44;
	add.s64 	%rd372, %rd369, %rd371;
	setp.gt.u32 	%p45, %r6, 128;
	ld.shared.u64 	%rd373, [_ZZN3cub18CUB_300001_SM_10006detail6reduce18DeviceReduceKernelINS2_10policy_hubIljN4cuda3std3__44plusIlEEE10Policy1000EN6thrust24THRUST_300001_SM_1000_NS6detail15normal_iteratorINSD_10device_ptrIlEEEEjS9_lNS7_10__identityEEEvT0_PT3_T1_NS0_13GridEvenShareISN_EET2_T4_E12temp_storage+48];
	selp.b64 	%rd374, %rd373, 0, %p45;
	add.s64 	%rd375, %rd372, %rd374;
	setp.gt.u32 	%p46, %r6, 160;
	ld.shared.u64 	%rd376, [_ZZN3cub18CUB_300001_SM_10006detail6reduce18DeviceReduceKernelINS2_10policy_hubIljN4cuda3std3__44plusIlEEE10Policy1000EN6thrust24THRUST_300001_SM_1000_NS6detail15normal_iteratorINSD_10device_ptrIlEEEEjS9_lNS7_10__identityEEEvT0_PT3_T1_NS0_13GridEvenShareISN_EET2_T4_E12temp_storage+56];
	selp.b64 	%rd377, %rd376, 0, %p46;
	add.s64 	%rd378, %rd375, %rd377;
	setp.gt.u32 	%p47, %r6, 192;
	ld.shared.u64 	%rd379, [_ZZN3cub18CUB_300001_SM_10006detail6reduce18DeviceReduceKernelINS2_10policy_hubIljN4cuda3std3__44plusIlEEE10Policy1000EN6thrust24THRUST_300001_SM_1000_NS6detail15normal_iteratorINSD_10device_ptrIlEEEEjS9_lNS7_10__identityEEEvT0_PT3_T1_NS0_13GridEvenShareISN_EET2_T4_E12temp_storage+64];
	selp.b64 	%rd380, %rd379, 0, %p47;
	add.s64 	%rd381, %rd378, %rd380;
	setp.gt.u32 	%p48, %r6, 224;
	ld.shared.u64 	%rd382, [_ZZN3cub18CUB_300001_SM_10006detail6reduce18DeviceReduceKernelINS2_10policy_hubIljN4cuda3std3__44plusIlEEE10Policy1000EN6thrust24THRUST_300001_SM_1000_NS6detail15normal_iteratorINSD_10device_ptrIlEEEEjS9_lNS7_10__identityEEEvT0_PT3_T1_NS0_13GridEvenShareISN_EET2_T4_E12temp_storage+72];
	selp.b64 	%rd383, %rd382, 0, %p48;
	add.s64 	%rd384, %rd381, %rd383;
	setp.gt.u32 	%p49, %r6, 256;
	ld.shared.u64 	%rd385, [_ZZN3cub18CUB_300001_SM_10006detail6reduce18DeviceReduceKernelINS2_10policy_hubIljN4cuda3std3__44plusIlEEE10Policy1000EN6thrust24THRUST_300001_SM_1000_NS6detail15normal_iteratorINSD_10device_ptrIlEEEEjS9_lNS7_10__identityEEEvT0_PT3_T1_NS0_13GridEvenShareISN_EET2_T4_E12temp_storage+80];
	selp.b64 	%rd386, %rd385, 0, %p49;
	add.s64 	%rd387, %rd384, %rd386;
	setp.gt.u32 	%p50, %r6, 288;
	ld.shared.u64 	%rd388, [_ZZN3cub18CUB_300001_SM_10006detail6reduce18DeviceReduceKernelINS2_10policy_hubIljN4cuda3std3__44plusIlEEE10Policy1000EN6thrust24THRUST_300001_SM_1000_NS6detail15normal_iteratorINSD_10device_ptrIlEEEEjS9_lNS7_10__identityEEEvT0_PT3_T1_NS0_13GridEvenShareISN_EET2_T4_E12temp_storage+88];
	selp.b64 	%rd389, %rd388, 0, %p50;
	add.s64 	%rd390, %rd387, %rd389;
	setp.gt.u32 	%p51, %r6, 320;
	ld.shared.u64 	%rd391, [_ZZN3cub18CUB_300001_SM_10006detail6reduce18DeviceReduceKernelINS2_10policy_hubIljN4cuda3std3__44plusIlEEE10Policy1000EN6thrust24THRUST_300001_SM_1000_NS6detail15normal_iteratorINSD_10device_ptrIlEEEEjS9_lNS7_10__identityEEEvT0_PT3_T1_NS0_13GridEvenShareISN_EET2_T4_E12temp_storage+96];
	selp.b64 	%rd392, %rd391, 0, %p51;
	add.s64 	%rd393, %rd390, %rd392;
	setp.gt.u32 	%p52, %r6, 352;
	ld.shared.u64 	%rd394, [_ZZN3cub18CUB_300001_SM_10006detail6reduce18DeviceReduceKernelINS2_10policy_hubIljN4cuda3std3__44plusIlEEE10Policy1000EN6thrust24THRUST_300001_SM_1000_NS6detail15normal_iteratorINSD_10device_ptrIlEEEEjS9_lNS7_10__identityEEEvT0_PT3_T1_NS0_13GridEvenShareISN_EET2_T4_E12temp_storage+104];
	selp.b64 	%rd395, %rd394, 0, %p52;
	add.s64 	%rd396, %rd393, %rd395;
	setp.gt.u32 	%p53, %r6, 384;
	ld.shared.u64 	%rd397, [_ZZN3cub18CUB_300001_SM_10006detail6reduce18DeviceReduceKernelINS2_10policy_hubIljN4cuda3std3__44plusIlEEE10Policy1000EN6thrust24THRUST_300001_SM_1000_NS6detail15normal_iteratorINSD_10device_ptrIlEEEEjS9_lNS7_10__identityEEEvT0_PT3_T1_NS0_13GridEvenShareISN_EET2_T4_E12temp_storage+112];
	selp.b64 	%rd398, %rd397, 0, %p53;
	add.s64 	%rd399, %rd396, %rd398;
	setp.gt.u32 	%p54, %r6, 416;
	ld.shared.u64 	%rd400, [_ZZN3cub18CUB_300001_SM_10006detail6reduce18DeviceReduceKernelINS2_10policy_hubIljN4cuda3std3__44plusIlEEE10Policy1000EN6thrust24THRUST_300001_SM_1000_NS6detail15normal_iteratorINSD_10device_ptrIlEEEEjS9_lNS7_10__identityEEEvT0_PT3_T1_NS0_13GridEvenShareISN_EET2_T4_E12temp_storage+120];
	selp.b64 	%rd401, %rd400, 0, %p54;
	add.s64 	%rd402, %rd399, %rd401;
	setp.gt.u32 	%p55, %r6, 448;
	ld.shared.u64 	%rd403, [_ZZN3cub18CUB_300001_SM_10006detail6reduce18DeviceReduceKernelINS2_10policy_hubIljN4cuda3std3__44plusIlEEE10Policy1000EN6thrust24THRUST_300001_SM_1000_NS6detail15normal_iteratorINSD_10device_ptrIlEEEEjS9_lNS7_10__identityEEEvT0_PT3_T1_NS0_13GridEvenShareISN_EET2_T4_E12temp_storage+128];
	selp.b64 	%rd404, %rd403, 0, %p55;
	add.s64 	%rd405, %rd402, %rd404;
	setp.gt.u32 	%p56, %r6, 480;
	ld.shared.u64 	%rd406, [_ZZN3cub18CUB_300001_SM_10006detail6reduce18DeviceReduceKernelINS2_10policy_hubIljN4cuda3std3__44plusIlEEE10Policy1000EN6thrust24THRUST_300001_SM_1000_NS6detail15normal_iteratorINSD_10device_ptrIlEEEEjS9_lNS7_10__identityEEEvT0_PT3_T1_NS0_13GridEvenShareISN_EET2_T4_E12temp_storage+136];
	selp.b64 	%rd407, %rd406, 0, %p56;
	add.s64 	%rd475, %rd405, %rd407;
	bra.uni 	$L__BB7_48;
$L__BB7_26:
	mov.u32 	%r35, %tid.x;
	add.s32 	%r72, %r341, %r35;
	mul.wide.u32 	%rd42, %r72, 8;
	add.s64 	%rd43, %rd1, %rd42;
	ld.global.u64 	%rd44, [%rd43];
	ld.global.u64 	%rd45, [%rd43+4096];
	ld.global.u64 	%rd46, [%rd43+8192];
	ld.global.u64 	%rd47, [%rd43+12288];
	ld.global.u64 	%rd48, [%rd43+16384];
	ld.global.u64 	%rd49, [%rd43+20480];
	ld.global.u64 	%rd50, [%rd43+24576];
	add.s64 	%rd51, %rd45, %rd44;
	add.s64 	%rd52, %rd46, %rd51;
	add.s64 	%rd53, %rd47, %rd52;
	add.s64 	%rd54, %rd48, %rd53;
	add.s64 	%rd55, %rd49, %rd54;
	add.s64 	%rd474, %rd50, %rd55;
	setp.lt.u32 	%p2, %r6, %r4;
	@%p2 bra 	$L__BB7_44;
	add.s32 	%r36, %r4, %r341;
	not.b32 	%r74, %r35;
	add.s32 	%r75, %r74, %r1;
	sub.s32 	%r76, %r75, %r4;
	sub.s32 	%r338, %r76, %r341;
	add.s32 	%r77, %r36, %r35;
	add.s32 	%r337, %r77, 4096;
	mov.b32 	%r340, 0;
	cvt.u64.u32 	%rd57, %r35;
	mov.u32 	%r339, %r36;
$L__BB7_28:
	add.s32 	%r341, %r341, %r4;
	add.s32 	%r78, %r1, -3584;
	setp.gt.u32 	%p3, %r341, %r78;
	@%p3 bra 	$L__BB7_30;
	cvt.u64.u32 	%rd56, %r341;
	add.s64 	%rd58, %rd57, %rd56;
	shl.b64 	%rd59, %rd58, 3;
	add.s64 	%rd60, %rd1, %rd59;
	ld.global.u64 	%rd61, [%rd60];
	ld.global.u64 	%rd62, [%rd60+4096];
	ld.global.u64 	%rd63, [%rd60+8192];
	ld.global.u64 	%rd64, [%rd60+12288];
	ld.global.u64 	%rd65, [%rd60+16384];
	ld.global.u64 	%rd66, [%rd60+20480];
	ld.global.u64 	%rd67, [%rd60+24576];
	add.s64 	%rd68, %rd61, %rd474;
	add.s64 	%rd69, %rd62, %rd68;
	add.s64 	%rd70, %rd63, %rd69;
	add.s64 	%rd71, %rd64, %rd70;
	add.s64 	%rd72, %rd65, %rd71;
	add.s64 	%rd73, %rd66, %rd72;
	add.s64 	%rd474, %rd67, %rd73;
	sub.s32 	%r79, %r1, %r341;
	setp.lt.u32 	%p4, %r79, %r4;
	add.s32 	%r340, %r340, 1;
	add.s32 	%r339, %r339, %r4;
	sub.s32 	%r338, %r338, %r4;
	add.s32 	%r337, %r337, %r4;
	@%p4 bra 	$L__BB7_44;
	bra.uni 	$L__BB7_28;
$L__BB7_30:
	setp.le.u32 	%p5, %r1, %r341;
	sub.s32 	%r80, %r1, %r341;
	setp.ge.s32 	%p6, %r35, %r80;
	or.pred  	%p7, %p5, %p6;
	@%p7 bra 	$L__BB7_44;
	not.b32 	%r82, %r35;
	add.s32 	%r83, %r1, %r82;
	sub.s32 	%r84, %r83, %r36;
	mul.lo.s32 	%r85, %r2, %r340;
	mad.lo.s32 	%r86, %r85, -3584, %r84;
	shr.u32 	%r87, %r86, 9;
	add.s32 	%r49, %r87, 1;
	and.b32  	%r50, %r49, 15;
	setp.lt.u32 	%p8, %r86, 7680;
	mov.u32 	%r346, %r35;
	@%p8 bra 	$L__BB7_35;
	or.b32  	%r344, %r35, 4096;
	shr.u32 	%r88, %r338, 9;
	add.s32 	%r89, %r88, 1;
	and.b32  	%r90, %r89, 16777200;
	neg.s32 	%r342, %r90;
$L__BB7_33:
	.pragma "nounroll";
	add.s32 	%r91, %r337, -4096;
	mul.wide.u32 	%rd75, %r91, 8;
	add.s64 	%rd76, %rd1, %rd75;
	ld.global.u64 	%rd77, [%rd76];
	add.s64 	%rd78, %rd77, %rd474;
	add.s32 	%r92, %r337, -3584;
	mul.wide.u32 	%rd79, %r92, 8;
	add.s64 	%rd80, %rd1, %rd79;
	ld.global.u64 	%rd81, [%rd80];
	add.s64 	%rd82, %rd81, %rd78;
	add.s32 	%r93, %r337, -3072;
	mul.wide.u32 	%rd83, %r93, 8;
	add.s64 	%rd84, %rd1, %rd83;
	ld.global.u64 	%rd85, [%rd84];
	add.s64 	%rd86, %rd85, %rd82;
	add.s32 	%r94, %r337, -2560;
	mul.wide.u32 	%rd87, %r94, 8;
	add.s64 	%rd88, %rd1, %rd87;
	ld.global.u64 	%rd89, [%rd88];
	add.s64 	%rd90, %rd89, %rd86;
	add.s32 	%r95, %r337, -2048;
	mul.wide.u32 	%rd91, %r95, 8;
	add.s64 	%rd92, %rd1, %rd91;
	ld.global.u64 	%rd93, [%rd92];
	add.s64 	%rd94, %rd93, %rd90;
	add.s32 	%r96, %r337, -1536;
	mul.wide.u32 	%rd95, %r96, 8;
	add.s64 	%rd96, %rd1, %rd95;
	ld.global.u64 	%rd97, [%rd96];
	add.s64 	%rd98, %rd97, %rd94;
	add.s32 	%r97, %r337, -1024;
	mul.wide.u32 	%rd99, %r97, 8;
	add.s64 	%rd100, %rd1, %rd99;
	ld.global.u64 	%rd101, [%rd100];
	add.s64 	%rd102, %rd101, %rd98;
	add.s32 	%r98, %r337, 3584;
	add.s32 	%r99, %r337, -512;
	mul.wide.u32 	%rd103, %r99, 8;
	add.s64 	%rd104, %rd1, %rd103;
	ld.global.u64 	%rd105, [%rd104];
	add.s64 	%rd106, %rd105, %rd102;
	mul.wide.u32 	%rd107, %r337, 8;
	add.s64 	%rd108, %rd1, %rd107;
	ld.global.u64 	%rd109, [%rd108];
	add.s64 	%rd110, %rd109, %rd106;
	add.s32 	%r100, %r337, 512;
	mul.wide.u32 	%rd111, %r100, 8;
	add.s64 	%rd112, %rd1, %rd111;
	ld.global.u64 	%rd113, [%rd112];
	add.s64 	%rd114, %rd113, %rd110;
	add.s32 	%r101, %r337, 1024;
	mul.wide.u32 	%rd115, %r101, 8;
	add.s64 	%rd116, %rd1, %rd115;
	ld.global.u64 	%rd117, [%rd116];
	add.s64 	%rd118, %rd117, %rd114;
	add.s32 	%r102, %r337, 1536;
	mul.wide.u32 	%rd119, %r102, 8;
	add.s64 	%rd120, %rd1, %rd119;
	ld.global.u64 	%rd121, [%rd120];
	add.s64 	%rd122, %rd121, %rd118;
	add.s32 	%r103, %r337, 2048;
	mul.wide.u32 	%rd123, %r103, 8;
	add.s64 	%rd124, %rd1, %rd123;
	ld.global.u64 	%rd125, [%rd124];
	add.s64 	%rd126, %rd125, %rd122;
	add.s32 	%r104, %r337, 2560;
	mul.wide.u32 	%rd127, %r104, 8;
	add.s64 	%rd128, %rd1, %rd127;
	ld.global.u64 	%rd129, [%rd128];
	add.s64 	%rd130, %rd129, %rd126;
	add.s32 	%r105, %r337, 3072;
	mul.wide.u32 	%rd131, %r105, 8;
	add.s64 	%rd132, %rd1, %rd131;
	ld.global.u64 	%rd133, [%rd132];
	add.s64 	%rd134, %rd133, %rd130;
	mul.wide.u32 	%rd135, %r98, 8;
	add.s64 	%rd136, %rd1, %rd135;
	ld.global.u64 	%rd137, [%rd136];
	add.s64 	%rd474, %rd137, %rd134;
	add.s32 	%r344, %r344, 8192;
	add.s32 	%r337, %r337, 8192;
	add.s32 	%r342, %r342, 16;
	setp.ne.s32 	%p9, %r342, 0;
	@%p9 bra 	$L__BB7_33;
	add.s32 	%r346, %r344, -4096;
$L__BB7_35:
	setp.eq.s32 	%p10, %r50, 0;
	@%p10 bra 	$L__BB7_44;
	and.b32  	%r61, %r49, 7;
	setp.lt.u32 	%p11, %r50, 8;
	@%p11 bra 	$L__BB7_38;
	add.s32 	%r106, %r346, %r341;
	mul.wide.u32 	%rd139, %r106, 8;
	add.s64 	%rd140, %rd1, %rd139;
	ld.global.u64 	%rd141, [%rd140];
	add.s64 	%rd142, %rd141, %rd474;
	add.s32 	%r107, %r106, 512;
	mul.wide.u32 	%rd143, %r107, 8;
	add.s64 	%rd144, %rd1, %rd143;
	ld.global.u64 	%rd145, [%rd144];
	add.s64 	%rd146, %rd145, %rd142;
	add.s32 	%r108, %r106, 1024;
	mul.wide.u32 	%rd147, %r108, 8;
	add.s64 	%rd148, %rd1, %rd147;
	ld.global.u64 	%rd149, [%rd148];
	add.s64 	%rd150, %rd149, %rd146;
	add.s32 	%r109, %r106, 1536;
	mul.wide.u32 	%rd151, %r109, 8;
	add.s64 	%rd152, %rd1, %rd151;
	ld.global.u64 	%rd153, [%rd152];
	add.s64 	%rd154, %rd153, %rd150;
	add.s32 	%r110, %r106, 2048;
	mul.wide.u32 	%rd155, %r110, 8;
	add.s64 	%rd156, %rd1, %rd155;
	ld.global.u64 	%rd157, [%rd156];
	add.s64 	%rd158, %rd157, %rd154;
	add.s32 	%r111, %r106, 2560;
	mul.wide.u32 	%rd159, %r111, 8;
	add.s64 	%rd160, %rd1, %rd159;
	ld.global.u64 	%rd161, [%rd160];
	add.s64 	%rd162, %rd161, %rd158;
	add.s32 	%r112, %r106, 3072;
	mul.wide.u32 	%rd163, %r112, 8;
	add.s64 	%rd164, %rd1, %rd163;
	ld.global.u64 	%rd165, [%rd164];
	add.s64 	%rd166, %rd165, %rd162;
	add.s32 	%r113, %r106, 3584;
	mul.wide.u32 	%rd167, %r113, 8;
	add.s64 	%rd168, %rd1, %rd167;
	ld.global.u64 	%rd169, [%rd168];
	add.s64 	%rd474, %rd169, %rd166;
	add.s32 	%r346, %r346, 4096;
$L__BB7_38:
	setp.eq.s32 	%p12, %r61, 0;
	@%p12 bra 	$L__BB7_44;
	setp.lt.u32 	%p13, %r61, 4;
	@%p13 bra 	$L__BB7_41;
	add.s32 	%r114, %r346, %r341;
	mul.wide.u32 	%rd171, %r114, 8;
	add.s64 	%rd172, %rd1, %rd171;
	ld.global.u64 	%rd173, [%rd172];
	add.s64 	%rd174, %rd173, %rd474;
	add.s32 	%r115, %r114, 512;
	mul.wide.u32 	%rd175, %r115, 8;
	add.s64 	%rd176, %rd1, %rd175;
	ld.global.u64 	%rd177, [%rd176];
	add.s64 	%rd178, %rd177, %rd174;
	add.s32 	%r116, %r114, 1024;
	mul.wide.u32 	%rd179, %r116, 8;
	add.s64 	%rd180, %rd1, %rd179;
	ld.global.u64 	%rd181, [%rd180];
	add.s64 	%rd182, %rd181, %rd178;
	add.s32 	%r117, %r114, 1536;
	mul.wide.u32 	%rd183, %r117, 8;
	add.s64 	%rd184, %rd1, %rd183;
	ld.global.u64 	%rd185, [%rd184];
	add.s64 	%rd474, %rd185, %rd182;
	add.s32 	%r346, %r346, 2048;
$L__BB7_41:
	and.b32  	%r118, %r49, 3;
	setp.eq.s32 	%p14, %r118, 0;
	@%p14 bra 	$L__BB7_44;
	add.s32 	%r349, %r346, %r339;
	cvt.u16.u32 	%rs1, %r338;
	shr.u16 	%rs2, %rs1, 9;
	add.s16 	%rs3, %rs2, 1;
	cvt.u32.u16 	%r119, %rs3;
	and.b32  	%r120, %r119, 3;
	neg.s32 	%r348, %r120;
$L__BB7_43:
	.pragma "nounroll";
	mul.wide.u32 	%rd186, %r349, 8;
	add.s64 	%rd187, %rd1, %rd186;
	ld.global.u64 	%rd188, [%rd187];
	add.s64 	%rd474, %rd188, %rd474;
	add.s32 	%r349, %r349, 512;
	add.s32 	%r348, %r348, 1;
	setp.ne.s32 	%p15, %r348, 0;
	@%p15 bra 	$L__BB7_43;
$L__BB7_44:
	// begin inline asm
	mov.u32 %r121, %laneid;
	// end inline asm
	mov.b64 	{%r123, %r128}, %rd474;
	mov.b32 	%r129, 1;
	mov.b32 	%r170, 31;
	mov.b32 	%r171, -1;
	// begin inline asm
	shfl.sync.down.b32 %r122, %r123, %r129, %r170, %r171;
	// end inline asm
	// begin inline asm
	shfl.sync.down.b32 %r127, %r128, %r129, %r170, %r171;
	// end inline asm
	mov.b64 	%rd189, {%r122, %r127};
	setp.gt.s32 	%p16, %r121, 30;
	selp.b64 	%rd190, 0, %rd189, %p16;
	add.s64 	%rd191, %rd190, %rd474;
	mov.b64 	{%r133, %r138}, %rd191;
	mov.b32 	%r139, 2;
	// begin inline asm
	shfl.sync.down.b32 %r132, %r133, %r139, %r170, %r171;
	// end inline asm
	// begin inline asm
	shfl.sync.down.b32 %r137, %r138, %r139, %r170, %r171;
	// end inline asm
	mov.b64 	%rd192, {%r132, %r137};
	setp.gt.s32 	%p17, %r121, 29;
	selp.b64 	%rd193, 0, %rd192, %p17;
	add.s64 	%rd194, %rd193, %rd191;
	mov.b64 	{%r143, %r148}, %rd194;
	mov.b32 	%r149, 4;
	// begin inline asm
	shfl.sync.down.b32 %r142, %r143, %r149, %r170, %r171;
	// end inline asm
	// begin inline asm
	shfl.sync.down.b32 %r147, %r148, %r149, %r170, %r171;
	// end inline asm
	mov.b64 	%rd195, {%r142, %r147};
	setp.gt.s32 	%p18, %r121, 27;
	selp.b64 	%rd196, 0, %rd195, %p18;
	add.s64 	%rd197, %rd196, %rd194;
	mov.b64 	{%r153, %r158}, %rd197;
	mov.b32 	%r159, 8;
	// begin inline asm
	shfl.sync.down.b32 %r152, %r153, %r159, %r170, %r171;
	// end inline asm
	// begin inline asm
	shfl.sync.down.b32 %r157, %r158, %r159, %r170, %r171;
	// end inline asm
	mov.b64 	%rd198, {%r152, %r157};
	setp.gt.s32 	%p19, %r121, 23;
	selp.b64 	%rd199, 0, %rd198, %p19;
	add.s64 	%rd200, %rd199, %rd197;
	mov.b64 	{%r163, %r168}, %rd200;
	mov.b32 	%r169, 16;
	// begin inline asm
	shfl.sync.down.b32 %r162, %r163, %r169, %r170, %r171;
	// end inline asm
	// begin inline asm
	shfl.sync.down.b32 %r167, %r168, %r169, %r170, %r171;
	// end inline asm
	mov.b64 	%rd201, {%r162, %r167};
	setp.gt.s32 	%p20, %r121, 15;
	selp.b64 	%rd202, 0, %rd201, %p20;
	add.s64 	%rd475, %rd202, %rd200;
	setp.ne.s32 	%p21, %r121, 0;
	@%p21 bra 	$L__BB7_46;
	shr.u32 	%r172, %r35, 2;
	and.b32  	%r173, %r172, 248;
	mov.u32 	%r174, _ZZN3cub18CUB_300001_SM_10006detail6reduce18DeviceReduceKernelINS2_10policy_hubIljN4cuda3std3__44plusIlEEE10Policy1000EN6thrust24THRUST_300001_SM_1000_NS6detail15normal_iteratorINSD_10device_ptrIlEEEEjS9_lNS7_10__identityEEEvT0_PT3_T1_NS0_13GridEvenShareISN_EET2_T4_E12temp_storage;
	add.s32 	%r175, %r174, %r173;
	st.shared.u64 	[%r175+16], %rd475;
$L__BB7_46:
	bar.sync 	0;
	setp.ne.s32 	%p22, %r35, 0;
	@%p22 bra 	$L__BB7_48;
	ld.shared.u64 	%rd203, [_ZZN3cub18CUB_300001_SM_10006detail6reduce18DeviceReduceKernelINS2_10policy_hubIljN4cuda3std3__44plusIlEEE10Policy1000EN6thrust24THRUST_300001_SM_1000_NS6detail15normal_iteratorINSD_10device_ptrIlEEEEjS9_lNS7_10__identityEEEvT0_PT3_T1_NS0_13GridEvenShareISN_EET2_T4_E12temp_storage+24];
	add.s64 	%rd204, %rd203, %rd475;
	ld.shared.u64 	%rd205, [_ZZN3cub18CUB_300001_SM_10006detail6reduce18DeviceReduceKernelINS2_10policy_hubIljN4cuda3std3__44plusIlEEE10Policy1000EN6thrust24THRUST_300001_SM_1000_NS6detail15normal_iteratorINSD_10device_ptrIlEEEEjS9_lNS7_10__identityEEEvT0_PT3_T1_NS0_13GridEvenShareISN_EET2_T4_E12temp_storage+32];
	add.s64 	%rd206, %rd204, %rd205;
	ld.shared.u64 	%rd207, [_ZZN3cub18CUB_300001_SM_10006detail6reduce18DeviceReduceKernelINS2_10policy_hubIljN4cuda3std3__44plusIlEEE10Policy1000EN6thrust24THRUST_300001_SM_1000_NS6detail15normal_iteratorINSD_10device_ptrIlEEEEjS9_lNS7_10__identityEEEvT0_PT3_T1_NS0_13GridEvenShareISN_EET2_T4_E12temp_storage+40];
	add.s64 	%rd208, %rd206, %rd207;
	ld.shared.u64 	%rd209, [_ZZN3cub18CUB_300001_SM_10006detail6reduce18DeviceReduceKernelINS2_10policy_hubIljN4cuda3std3__44plusIlEEE10Policy1000EN6thrust24THRUST_300001_SM_1000_NS6detail15normal_iteratorINSD_10device_ptrIlEEEEjS9_lNS7_10__identityEEEvT0_PT3_T1_NS0_13GridEvenShareISN_EET2_T4_E12temp_storage+48];
	add.s64 	%rd210, %rd208, %rd209;
	ld.shared.u64 	%rd211, [_ZZN3cub18CUB_300001_SM_10006detail6reduce18DeviceReduceKernelINS2_10policy_hubIljN4cuda3std3__44plusIlEEE10Policy1000EN6thrust24THRUST_300001_SM_1000_NS6detail15normal_iteratorINSD_10device_ptrIlEEEEjS9_lNS7_10__identityEEEvT0_PT3_T1_NS0_13GridEvenShareISN_EET2_T4_E12temp_storage+56];
	add.s64 	%rd212, %rd210, %rd211;
	ld.shared.u64 	%rd213, [_ZZN3cub18CUB_300001_SM_10006detail6reduce18DeviceReduceKernelINS2_10policy_hubIljN4cuda3std3__44plusIlEEE10Policy1000EN6thrust24THRUST_300001_SM_1000_NS6detail15normal_iteratorINSD_10device_ptrIlEEEEjS9_lNS7_10__identityEEEvT0_PT3_T1_NS0_13GridEvenShareISN_EET2_T4_E12temp_storage+64];
	add.s64 	%rd214, %rd212, %rd213;
	ld.shared.u64 	%rd215, [_ZZN3cub18CUB_300001_SM_10006detail6reduce18DeviceReduceKernelINS2_10policy_hubIljN4cuda3std3__44plusIlEEE10Policy1000EN6thrust24THRUST_300001_SM_1000_NS6detail15normal_iteratorINSD_10device_ptrIlEEEEjS9_lNS7_10__identityEEEvT0_PT3_T1_NS0_13GridEvenShareISN_EET2_T4_E12temp_storage+72];
	add.s64 	%rd216, %rd214, %rd215;
	ld.shared.u64 	%rd217, [_ZZN3cub18CUB_300001_SM_10006detail6reduce18DeviceReduceKernelINS2_10policy_hubIljN4cuda3std3__44plusIlEEE10Policy1000EN6thrust24THRUST_300001_SM_1000_NS6detail15normal_iteratorINSD_10device_ptrIlEEEEjS9_lNS7_10__identityEEEvT0_PT3_T1_NS0_13GridEvenShareISN_EET2_T4_E12temp_storage+80];
	add.s64 	%rd218, %rd216, %rd217;
	ld.shared.u64 	%rd219, [_ZZN3cub18CUB_300001_SM_10006detail6reduce18DeviceReduceKernelINS2_10policy_hubIljN4cuda3std3__44plusIlEEE10Policy1000EN6thrust24THRUST_300001_SM_1000_NS6detail15normal_iteratorINSD_10device_ptrIlEEEEjS9_lNS7_10__identityEEEvT0_PT3_T1_NS0_13GridEvenShareISN_EET2_T4_E12temp_storage+88];
	add.s64 	%rd220, %rd218, %rd219;
	ld.shared.u64 	%rd221, [_ZZN3cub18CUB_300001_SM_10006detail6reduce18DeviceReduceKernelINS2_10policy_hubIljN4cuda3std3__44plusIlEEE10Policy1000EN6thrust24THRUST_300001_SM_1000_NS6detail15normal_iteratorINSD_10device_ptrIlEEEEjS9_lNS7_10__identityEEEvT0_PT3_T1_NS0_13GridEvenShareISN_EET2_T4_E12temp_storage+96];
	add.s64 	%rd222, %rd220, %rd221;
	ld.shared.u64 	%rd223, [_ZZN3cub18CUB_300001_SM_10006detail6reduce18DeviceReduceKernelINS2_10policy_hubIljN4cuda3std3__44plusIlEEE10Policy1000EN6thrust24THRUST_300001_SM_1000_NS6detail15normal_iteratorINSD_10device_ptrIlEEEEjS9_lNS7_10__identityEEEvT0_PT3_T1_NS0_13GridEvenShareISN_EET2_T4_E12temp_storage+104];
	add.s64 	%rd224, %rd222, %rd223;
	ld.shared.u64 	%rd225, [_ZZN3cub18CUB_300001_SM_10006detail6reduce18DeviceReduceKernelINS2_10policy_hubIljN4cuda3std3__44plusIlEEE10Policy1000EN6thrust24THRUST_300001_SM_1000_NS6detail15normal_iteratorINSD_10device_ptrIlEEEEjS9_lNS7_10__identityEEEvT0_PT3_T1_NS0_13GridEvenShareISN_EET2_T4_E12temp_storage+112];
	add.s64 	%rd226, %rd224, %rd225;
	ld.shared.u64 	%rd227, [_ZZN3cub18CUB_300001_SM_10006detail6reduce18DeviceReduceKernelINS2_10policy_hubIljN4cuda3std3__44plusIlEEE10Policy1000EN6thrust24THRUST_300001_SM_1000_NS6detail15normal_iteratorINSD_10device_ptrIlEEEEjS9_lNS7_10__identityEEEvT0_PT3_T1_NS0_13GridEvenShareISN_EET2_T4_E12temp_storage+120];
	add.s64 	%rd228, %rd226, %rd227;
	ld.shared.u64 	%rd229, [_ZZN3cub18CUB_300001_SM_10006detail6reduce18DeviceReduceKernelINS2_10policy_hubIljN4cuda3std3__44plusIlEEE10Policy1000EN6thrust24THRUST_300001_SM_1000_NS6detail15normal_iteratorINSD_10device_ptrIlEEEEjS9_lNS7_10__identityEEEvT0_PT3_T1_NS0_13GridEvenShareISN_EET2_T4_E12temp_storage+128];
	add.s64 	%rd230, %rd228, %rd229;
	ld.shared.u64 	%rd231, [_ZZN3cub18CUB_300001_SM_10006detail6reduce18DeviceReduceKernelINS2_10policy_hubIljN4cuda3std3__44plusIlEEE10Policy1000EN6thrust24THRUST_300001_SM_1000_NS6detail15normal_iteratorINSD_10device_ptrIlEEEEjS9_lNS7_10__identityEEEvT0_PT3_T1_NS0_13GridEvenShareISN_EET2_T4_E12temp_storage+136];
	add.s64 	%rd475, %rd230, %rd231;
$L__BB7_48:
	mov.u32 	%r327, %tid.x;
	setp.ne.s32 	%p64, %r327, 0;
	@%p64 bra 	$L__BB7_50;
	ld.param.u64 	%rd454, [_ZN3cub18CUB_300001_SM_10006detail6reduce18DeviceReduceKernelINS2_10policy_hubIljN4cuda3std3__44plusIlEEE10Policy1000EN6thrust24THRUST_300001_SM_1000_NS6detail15normal_iteratorINSD_10device_ptrIlEEEEjS9_lNS7_10__identityEEEvT0_PT3_T1_NS0_13GridEvenShareISN_EET2_T4__param_1];
	cvta.to.global.u64 	%rd451, %rd454;
	mul.wide.u32 	%rd452, %r3, 8;
	add.s64 	%rd453, %rd451, %rd452;
	st.global.u64 	[%rd453], %rd475;
$L__BB7_50:
	ret;

}
	// .globl	_ZN3cub18CUB_300001_SM_10006detail6reduce28DeviceReduceSingleTileKernelINS2_10policy_hubIljN4cuda3std3__44plusIlEEE10Policy1000EPlSC_iS9_llNS7_10__identityEEEvT0_T1_T2_T3_T4_T6_
.visible .entry _ZN3cub18CUB_300001_SM_10006detail6reduce28DeviceReduceSingleTileKernelINS2_10policy_hubIljN4cuda3std3__44plusIlEEE10Policy1000EPlSC_iS9_llNS7_10__identityEEEvT0_T1_T2_T3_T4_T6_(
	.param .u64 .ptr .align 1 _ZN3cub18CUB_300001_SM_10006detail6reduce28DeviceReduceSingleTileKernelINS2_10policy_hubIljN4cuda3std3__44plusIlEEE10Policy1000EPlSC_iS9_llNS7_10__identityEEEvT0_T1_T2_T3_T4_T6__param_0,
	.param .u64 .ptr .align 1 _ZN3cub18CUB_300001_SM_10006detail6reduce28DeviceReduceSingleTileKernelINS2_10policy_hubIljN4cuda3std3__44plusIlEEE10Policy1000EPlSC_iS9_llNS7_10__identityEEEvT0_T1_T2_T3_T4_T6__param_1,
	.param .u32 _ZN3cub18CUB_300001_SM_10006detail6reduce28DeviceReduceSingleTileKernelINS2_10policy_hubIljN4cuda3std3__44plusIlEEE10Policy1000EPlSC_iS9_llNS7_10__identityEEEvT0_T1_T2_T3_T4_T6__param_2,
	.param .align 1 .b8 _ZN3cub18CUB_300001_SM_10006detail6reduce28DeviceReduceSingleTileKernelINS2_10policy_hubIljN4cuda3std3__44plusIlEEE10Policy1000EPlSC_iS9_llNS7_10__identityEEEvT0_T1_T2_T3_T4_T6__param_3[1],
	.param .u64 _ZN3cub18CUB_300001_SM_10006detail6reduce28DeviceReduceSingleTileKernelINS2_10policy_hubIljN4cuda3std3__44plusIlEEE10Policy1000EPlSC_iS9_llNS7_10__identityEEEvT0_T1_T2_T3_T4_T6__param_4,
	.param .align 1 .b8 _ZN3cub18CUB_300001_SM_10006detail6reduce28DeviceReduceSingleTileKernelINS2_10policy_hubIljN4cuda3std3__44plusIlEEE10Policy1000EPlSC_iS9_llNS7_10__identityEEEvT0_T1_T2_T3_T4_T6__param_5[1]
)
.maxntid 512
.minnctapersm 1
{
	.reg .pred 	%p<58>;
	.reg .b32 	%r<238>;
	.reg .b64 	%rd<281>;
	// demoted variable
	.shared .align 8 .b8 _ZZN3cub18CUB_300001_SM_10006detail6reduce28DeviceReduceSingleTileKernelINS2_10policy_hubIljN4cuda3std3__44plusIlEEE10Policy1000EPlSC_iS9_llNS7_10__identityEEEvT0_T1_T2_T3_T4_T6_E12temp_storage[152];
	ld.param.u64 	%rd35, [_ZN3cub18CUB_300001_SM_10006detail6reduce28DeviceReduceSingleTileKernelINS2_10policy_hubIljN4cuda3std3__44plusIlEEE10Policy1000EPlSC_iS9_llNS7_10__identityEEEvT0_T1_T2_T3_T4_T6__param_0];
	ld.param.u64 	%rd37, [_ZN3cub18CUB_300001_SM_10006detail6reduce28DeviceReduceSingleTileKernelINS2_10policy_hubIljN4cuda3std3__44plusIlEEE10Policy1000EPlSC_iS9_llNS7_10__identityEEEvT0_T1_T2_T3_T4_T6__param_1];
	ld.param.u32 	%r34, [_ZN3cub18CUB_300001_SM_10006detail6reduce28DeviceReduceSingleTileKernelINS2_10policy_hubIljN4cuda3std3__44plusIlEEE10Policy1000EPlSC_iS9_llNS7_10__identityEEEvT0_T1_T2_T3_T4_T6__param_2];
	ld.param.u64 	%rd36, [_ZN3cub18CUB_300001_SM_10006detail6reduce28DeviceReduceSingleTileKernelINS2_10policy_hubIljN4cuda3std3__44plusIlEEE10Policy1000EPlSC_iS9_llNS7_10__identityEEEvT0_T1_T2_T3_T4_T6__param_4];
	cvta.to.global.u64 	%rd1, %rd37;
	setp.ne.s32 	%p1, %r34, 0;
	@%p1 bra 	$L__BB8_3;
	mov.u32 	%r224, %tid.x;
	setp.ne.s32 	%p57, %r224, 0;
	@%p57 bra 	$L__BB8_39;
	st.global.u64 	[%rd1], %rd36;
	bra.uni 	$L__BB8_39;
$L__BB8_3:
	setp.gt.s32 	%p2, %r34, 3583;
	@%p2 bra 	$L__BB8_21;
	mov.u32 	%r1, %tid.x;
	setp.ge.s32 	%p19, %r1, %r34;
	mov.b64 	%rd271, 0;
	mov.u32 	%r228, %r1;
	@%p19 bra 	$L__BB8_6;
	mul.wide.u32 	%rd146, %r1, 8;
	add.s64 	%rd145, %rd35, %rd146;
	// begin inline asm
	ld.global.nc.u64 %rd271, [%rd145];
	// end inline asm
	add.s32 	%r228, %r1, 512;
$L__BB8_6:
	setp.ge.s32 	%p20, %r228, %r34;
	@%p20 bra 	$L__BB8_12;
	not.b32 	%r100, %r228;
	add.s32 	%r4, %r34, %r100;
	and.b32  	%r101, %r4, 1536;
	setp.eq.s32 	%p21, %r101, 1536;
	@%p21 bra 	$L__BB8_10;
	mul.wide.u32 	%rd148, %r228, 8;
	add.s64 	%rd266, %rd35, %rd148;
	shr.u32 	%r102, %r4, 9;
	add.s32 	%r103, %r102, 1;
	and.b32  	%r104, %r103, 3;
	neg.s32 	%r226, %r104;
$L__BB8_9:
	.pragma "nounroll";
	// begin inline asm
	ld.global.nc.u64 %rd149, [%rd266];
	// end inline asm
	add.s64 	%rd271, %rd149, %rd271;
	add.s32 	%r228, %r228, 512;
	add.s64 	%rd266, %rd266, 4096;
	add.s32 	%r226, %r226, 1;
	setp.ne.s32 	%p22, %r226, 0;
	@%p22 bra 	$L__BB8_9;
$L__BB8_10:
	setp.lt.u32 	%p23, %r4, 1536;
	@%p23 bra 	$L__BB8_12;
$L__BB8_11:
	mul.wide.s32 	%rd159, %r228, 8;
	add.s64 	%rd152, %rd35, %rd159;
	// begin inline asm
	ld.global.nc.u64 %rd151, [%rd152];
	// end inline asm
	add.s64 	%rd160, %rd151, %rd271;
	add.s64 	%rd154, %rd152, 4096;
	// begin inline asm
	ld.global.nc.u64 %rd153, [%rd154];
	// end inline asm
	add.s64 	%rd161, %rd153, %rd160;
	add.s64 	%rd156, %rd152, 8192;
	// begin inline asm
	ld.global.nc.u64 %rd155, [%rd156];
	// end inline asm
	add.s64 	%rd162, %rd155, %rd161;
	add.s64 	%rd158, %rd152, 12288;
	// begin inline asm
	ld.global.nc.u64 %rd157, [%rd158];
	// end inline asm
	add.s64 	%rd271, %rd157, %rd162;
	add.s32 	%r228, %r228, 2048;
	setp.lt.s32 	%p24, %r228, %r34;
	@%p24 bra 	$L__BB8_11;
$L__BB8_12:
	setp.lt.s32 	%p25, %r34, 512;
	@%p25 bra 	$L__BB8_17;
	// begin inline asm
	mov.u32 %r168, %laneid;
	// end inline asm
	mov.b64 	{%r170, %r175}, %rd271;
	mov.b32 	%r176, 1;
	mov.b32 	%r217, 31;
	mov.b32 	%r218, -1;
	// begin inline asm
	shfl.sync.down.b32 %r169, %r170, %r176, %r217, %r218;
	// end inline asm
	// begin inline asm
	shfl.sync.down.b32 %r174, %r175, %r176, %r217, %r218;
	// end inline asm
	mov.b64 	%rd221, {%r169, %r174};
	setp.gt.s32 	%p49, %r168, 30;
	selp.b64 	%rd222, 0, %rd221, %p49;
	add.s64 	%rd223, %rd222, %rd271;
	mov.b64 	{%r180, %r185}, %rd223;
	mov.b32 	%r186, 2;
	// begin inline asm
	shfl.sync.down.b32 %r179, %r180, %r186, %r217, %r218;
	// end inline asm
	// begin inline asm
	shfl.sync.down.b32 %r184, %r185, %r186, %r217, %r218;
	// end inline asm
	mov.b64 	%rd224, {%r179, %r184};
	setp.gt.s32 	%p50, %r168, 29;
	selp.b64 	%rd225, 0, %rd224, %p50;
	add.s64 	%rd226, %rd225, %rd223;
	mov.b64 	{%r190, %r195}, %rd226;
	mov.b32 	%r196, 4;
	// begin inline asm
	shfl.sync.down.b32 %r189, %r190, %r196, %r217, %r218;
	// end inline asm
	// begin inline asm
	shfl.sync.down.b32 %r194, %r195, %r196, %r217, %r218;
	// end inline asm
	mov.b64 	%rd227, {%r189, %r194};
	setp.gt.s32 	%p51, %r168, 27;
	selp.b64 	%rd228, 0, %rd227, %p51;
	add.s64 	%rd229, %rd228, %rd226;
	mov.b64 	{%r200, %r205}, %rd229;
	mov.b32 	%r206, 8;
	// begin inline asm
	shfl.sync.down.b32 %r199, %r200, %r206, %r217, %r218;
	// end inline asm
	// begin inline asm
	shfl.sync.down.b32 %r204, %r205, %r206, %r217, %r218;
	// end inline asm
	mov.b64 	%rd230, {%r199, %r204};
	setp.gt.s32 	%p52, %r168, 23;
	selp.b64 	%rd231, 0, %rd230, %p52;
	add.s64 	%rd232, %rd231, %rd229;
	mov.b64 	{%r210, %r215}, %rd232;
	mov.b32 	%r216, 16;
	// begin inline asm
	shfl.sync.down.b32 %r209, %r210, %r216, %r217, %r218;
	// end inline asm
	// begin inline asm
	shfl.sync.down.b32 %r214, %r215, %r216, %r217, %r218;
	// end inline asm
	mov.b64 	%rd233, {%r209, %r214};
	setp.gt.s32 	%p53, %r168, 15;
	selp.b64 	%rd234, 0, %rd233, %p53;
	add.s64 	%rd280, %rd234, %rd232;
	setp.ne.s32 	%p54, %r168, 0;
	@%p54 bra 	$L__BB8_15;
	shr.u32 	%r219, %r1, 2;
	and.b32  	%r220, %r219, 248;
	mov.u32 	%r221, _ZZN3cub18CUB_300001_SM_10006detail6reduce28DeviceReduceSingleTileKernelINS2_10policy_hubIljN4cuda3std3__44plusIlEEE10Policy1000EPlSC_iS9_llNS7_10__identityEEEvT0_T1_T2_T3_T4_T6_E12temp_storage;
	add.s32 	%r222, %r221, %r220;
	st.shared.u64 	[%r222+16], %rd280;
$L__BB8_15:
	bar.sync 	0;
	setp.ne.s32 	%p55, %r1, 0;
	@%p55 bra 	$L__BB8_37;
	ld.shared.u64 	%rd235, [_ZZN3cub18CUB_300001_SM_10006detail6reduce28DeviceReduceSingleTileKernelINS2_10policy_hubIljN4cuda3std3__44plusIlEEE10Policy1000EPlSC_iS9_llNS7_10__identityEEEvT0_T1_T2_T3_T4_T6_E12temp_storage+24];
	add.s64 	%rd236, %rd235, %rd280;
	ld.shared.u64 	%rd237, [_ZZN3cub18CUB_300001_SM_10006detail6reduce28DeviceReduceSingleTileKernelINS2_10policy_hubIljN4cuda3std3__44plusIlEEE10Policy1000EPlSC_iS9_llNS7_10__identityEEEvT0_T1_T2_T3_T4_T6_E12temp_storage+32];
	add.s64 	%rd238, %rd236, %rd237;
	ld.shared.u64 	%rd239, [_ZZN3cub18CUB_300001_SM_10006detail6reduce28DeviceReduceSingleTileKernelINS2_10policy_hubIljN4cuda3std3__44plusIlEEE10Policy1000EPlSC_iS9_llNS7_10__identityEEEvT0_T1_T2_T3_T4_T6_E12temp_storage+40];
	add.s64 	%rd240, %rd238, %rd239;
	ld.shared.u64 	%rd241, [_ZZN3cub18CUB_300001_SM_10006detail6reduce28DeviceReduceSingleTileKernelINS2_10policy_hubIljN4cuda3std3__44plusIlEEE10Policy1000EPlSC_iS9_llNS7_10__identityEEEvT0_T1_T2_T3_T4_T6_E12temp_storage+48];
	add.s64 	%rd242, %rd240, %rd241;
	ld.shared.u64 	%rd243, [_ZZN3cub18CUB_300001_SM_10006detail6reduce28DeviceReduceSingleTileKernelINS2_10policy_hubIljN4cuda3std3__44plusIlEEE10Policy1000EPlSC_iS9_llNS7_10__identityEEEvT0_T1_T2_T3_T4_T6_E12temp_storage+56];
	add.s64 	%rd244, %rd242, %rd243;
	ld.shared.u64 	%rd245, [_ZZN3cub18CUB_300001_SM_10006detail6reduce28DeviceReduceSingleTileKernelINS2_10policy_hubIljN4cuda3std3__44plusIlEEE10Policy1000EPlSC_iS9_llNS7_10__identityEEEvT0_T1_T2_T3_T4_T6_E12temp_storage+64];
	add.s64 	%rd246, %rd244, %rd245;
	ld.shared.u64 	%rd247, [_ZZN3cub18CUB_300001_SM_10006detail6reduce28DeviceReduceSingleTileKernelINS2_10policy_hubIljN4cuda3std3__44plusIlEEE10Policy1000EPlSC_iS9_llNS7_10__identityEEEvT0_T1_T2_T3_T4_T6_E12temp_storage+72];
	add.s64 	%rd248, %rd246, %rd247;
	ld.shared.u64 	%rd249, [_ZZN3cub18CUB_300001_SM_10006detail6reduce28DeviceReduceSingleTileKernelINS2_10policy_hubIljN4cuda3std3__44plusIlEEE10Policy1000EPlSC_iS9_llNS7_10__identityEEEvT0_T1_T2_T3_T4_T6_E12temp_storage+80];
	add.s64 	%rd250, %rd248, %rd249;
	ld.shared.u64 	%rd251, [_ZZN3cub18CUB_300001_SM_10006detail6reduce28DeviceReduceSingleTileKernelINS2_10policy_hubIljN4cuda3std3__44plusIlEEE10Policy1000EPlSC_iS9_llNS7_10__identityEEEvT0_T1_T2_T3_T4_T6_E12temp_storage+88];
	add.s64 	%rd252, %rd250, %rd251;
	ld.shared.u64 	%rd253, [_ZZN3cub18CUB_300001_SM_10006detail6reduce28DeviceReduceSingleTileKernelINS2_10policy_hubIljN4cuda3std3__44plusIlEEE10Policy1000EPlSC_iS9_llNS7_10__identityEEEvT0_T1_T2_T3_T4_T6_E12temp_storage+96];
	add.s64 	%rd254, %rd252, %rd253;
	ld.shared.u64 	%rd255, [_ZZN3cub18CUB_300001_SM_10006detail6reduce28DeviceReduceSingleTileKernelINS2_10policy_hubIljN4cuda3std3__44plusIlEEE10Policy1000EPlSC_iS9_llNS7_10__identityEEEvT0_T1_T2_T3_T4_T6_E12temp_storage+104];
	add.s64 	%rd256, %rd254, %rd255;
	ld.shared.u64 	%rd257, [_ZZN3cub18CUB_300001_SM_10006detail6reduce28DeviceReduceSingleTileKernelINS2_10policy_hubIljN4cuda3std3__44plusIlEEE10Policy1000EPlSC_iS9_llNS7_10__identityEEEvT0_T1_T2_T3_T4_T6_E12temp_storage+112];
	add.s64 	%rd258, %rd256, %rd257;
	ld.shared.u64 	%rd259, [_ZZN3cub18CUB_300001_SM_10006detail6reduce28DeviceReduceSingleTileKernelINS2_10policy_hubIljN4cuda3std3__44plusIlEEE10Policy1000EPlSC_iS9_llNS7_10__identityEEEvT0_T1_T2_T3_T4_T6_E12temp_storage+120];
	add.s64 	%rd260, %rd258, %rd259;
	ld.shared.u64 	%rd261, [_ZZN3cub18CUB_300001_SM_10006detail6reduce28DeviceReduceSingleTileKernelINS2_10policy_hubIljN4cuda3std3__44plusIlEEE10Policy1000EPlSC_iS9_llNS7_10__identityEEEvT0_T1_T2_T3_T4_T6_E12temp_storage+128];
	add.s64 	%rd262, %rd260, %rd261;
	ld.shared.u64 	%rd263, [_ZZN3cub18CUB_300001_SM_10006detail6reduce28DeviceReduceSingleTileKernelINS2_10policy_hubIljN4cuda3std3__44plusIlEEE10Policy1000EPlSC_iS9_llNS7_10__identityEEEvT0_T1_T2_T3_T4_T6_E12temp_storage+136];
	add.s64 	%rd280, %rd262, %rd263;
	bra.uni 	$L__BB8_37;
$L__BB8_17:
	// begin inline asm
	mov.u32 %r105, %laneid;
	// end inline asm
	and.b32  	%r156, %r1, 992;
	add.s32 	%r157, %r156, 32;
	setp.gt.s32 	%p26, %r157, %r34;
	not.b32 	%r158, %r156;
	add.s32 	%r159, %r34, %r158;
	selp.b32 	%r154, %r159, 31, %p26;
	mov.b64 	{%r107, %r112}, %rd271;
	mov.b32 	%r113, 1;
	mov.b32 	%r155, -1;
	// begin inline asm
	shfl.sync.down.b32 %r106, %r107, %r113, %r154, %r155;
	// end inline asm
	// begin inline asm
	shfl.sync.down.b32 %r111, %r112, %r113, %r154, %r155;
	// end inline asm
	mov.b64 	%rd163, {%r106, %r111};
	setp.lt.s32 	%p27, %r105, %r154;
	selp.b64 	%rd164, %rd163, 0, %p27;
	add.s64 	%rd165, %rd164, %rd271;
	mov.b64 	{%r117, %r122}, %rd165;
	mov.b32 	%r123, 2;
	// begin inline asm
	shfl.sync.down.b32 %r116, %r117, %r123, %r154, %r155;
	// end inline asm
	// begin inline asm
	shfl.sync.down.b32 %r121, %r122, %r123, %r154, %r155;
	// end inline asm
	mov.b64 	%rd166, {%r116, %r121};
	add.s32 	%r160, %r105, 2;
	setp.gt.s32 	%p28, %r160, %r154;
	selp.b64 	%rd167, 0, %rd166, %p28;
	add.s64 	%rd168, %rd167, %rd165;
	mov.b64 	{%r127, %r132}, %rd168;
	mov.b32 	%r133, 4;
	// begin inline asm
	shfl.sync.down.b32 %r126, %r127, %r133, %r154, %r155;
	// end inline asm
	// begin inline asm
	shfl.sync.down.b32 %r131, %r132, %r133, %r154, %r155;
	// end inline asm
	mov.b64 	%rd169, {%r126, %r131};
	add.s32 	%r161, %r105, 4;
	setp.gt.s32 	%p29, %r161, %r154;
	selp.b64 	%rd170, 0, %rd169, %p29;
	add.s64 	%rd171, %rd170, %rd168;
	mov.b64 	{%r137, %r142}, %rd171;
	mov.b32 	%r143, 8;
	// begin inline asm
	shfl.sync.down.b32 %r136, %r137, %r143, %r154, %r155;
	// end inline asm
	// begin inline asm
	shfl.sync.down.b32 %r141, %r142, %r143, %r154, %r155;
	// end inline asm
	mov.b64 	%rd172, {%r136, %r141};
	add.s32 	%r162, %r105, 8;
	setp.gt.s32 	%p30, %r162, %r154;
	selp.b64 	%rd173, 0, %rd172, %p30;
	add.s64 	%rd174, %rd173, %rd171;
	mov.b64 	{%r147, %r152}, %rd174;
	mov.b32 	%r153, 16;
	// begin inline asm
	shfl.sync.down.b32 %r146, %r147, %r153, %r154, %r155;
	// end inline asm
	// begin inline asm
	shfl.sync.down.b32 %r151, %r152, %r153, %r154, %r155;
	// end inline asm
	mov.b64 	%rd175, {%r146, %r151};
	add.s32 	%r163, %r105, 16;
	setp.gt.s32 	%p31, %r163, %r154;
	selp.b64 	%rd176, 0, %rd175, %p31;
	add.s64 	%rd280, %rd176, %rd174;
	setp.ne.s32 	%p32, %r105, 0;
	@%p32 bra 	$L__BB8_19;
	shr.u32 	%r164, %r1, 2;
	and.b32  	%r165, %r164, 248;
	mov.u32 	%r166, _ZZN3cub18CUB_300001_SM_10006detail6reduce28DeviceReduceSingleTileKernelINS2_10policy_hubIljN4cuda3std3__44plusIlEEE10Policy1000EPlSC_iS9_llNS7_10__identityEEEvT0_T1_T2_T3_T4_T6_E12temp_storage;
	add.s32 	%r167, %r166, %r165;
	st.shared.u64 	[%r167+16], %rd280;
$L__BB8_19:
	bar.sync 	0;
	setp.ne.s32 	%p33, %r1, 0;
	@%p33 bra 	$L__BB8_37;
	setp.gt.s32 	%p34, %r34, 32;
	ld.shared.u64 	%rd177, [_ZZN3cub18CUB_300001_SM_10006detail6reduce28DeviceReduceSingleTileKernelINS2_10policy_hubIljN4cuda3std3__44plusIlEEE10Policy1000EPlSC_iS9_llNS7_10__identityEEEvT0_T1_T2_T3_T4_T6_E12temp_storage+24];
	selp.b64 	%rd178, %rd177, 0, %p34;
	add.s64 	%rd179, %rd178, %rd280;
	setp.gt.s32 	%p35, %r34, 64;
	ld.shared.u64 	%rd180, [_ZZN3cub18CUB_300001_SM_10006detail6reduce28DeviceReduceSingleTileKernelINS2_10policy_hubIljN4cuda3std3__44plusIlEEE10Policy1000EPlSC_iS9_llNS7_10__identityEEEvT0_T1_T2_T3_T4_T6_E12temp_storage+32];
	selp.b64 	%rd181, %rd180, 0, %p35;
	add.s64 	%rd182, %rd179, %rd181;
	setp.gt.s32 	%p36, %r34, 96;
	ld.shared.u64 	%rd183, [_ZZN3cub18CUB_300001_SM_10006detail6reduce28DeviceReduceSingleTileKernelINS2_10policy_hubIljN4cuda3std3__44plusIlEEE10Policy1000EPlSC_iS9_llNS7_10__identityEEEvT0_T1_T2_T3_T4_T6_E12temp_storage+40];
	selp.b64 	%rd184, %rd183, 0, %p36;
	add.s64 	%rd185, %rd182, %rd184;
	setp.gt.s32 	%p37, %r34, 128;
	ld.shared.u64 	%rd186, [_ZZN3cub18CUB_300001_SM_10006detail6reduce28DeviceReduceSingleTileKernelINS2_10policy_hubIljN4cuda3std3__44plusIlEEE10Policy1000EPlSC_iS9_llNS7_10__identityEEEvT0_T1_T2_T3_T4_T6_E12temp_storage+48];
	selp.b64 	%rd187, %rd186, 0, %p37;
	add.s64 	%rd188, %rd185, %rd187;
	setp.gt.s32 	%p38, %r34, 160;
	ld.shared.u64 	%rd189, [_ZZN3cub18CUB_300001_SM_10006detail6reduce28DeviceReduceSingleTileKernelINS2_10policy_hubIljN4cuda3std3__44plusIlEEE10Policy1000EPlSC_iS9_llNS7_10__identityEEEvT0_T1_T2_T3_T4_T6_E12temp_storage+56];
	selp.b64 	%rd190, %rd189, 0, %p38;
	add.s64 	%rd191, %rd188, %rd190;
	setp.gt.s32 	%p39, %r34, 192;
	ld.shared.u64 	%rd192, [_ZZN3cub18CUB_300001_SM_10006detail6reduce28DeviceReduceSingleTileKernelINS2_10policy_hubIljN4cuda3std3__44plusIlEEE10Policy1000EPlSC_iS9_llNS7_10__identityEEEvT0_T1_T2_T3_T4_T6_E12temp_storage+64];
	selp.b64 	%rd193, %rd192, 0, %p39;
	add.s64 	%rd194, %rd191, %rd193;
	setp.gt.s32 	%p40, %r34, 224;
	ld.shared.u64 	%rd195, [_ZZN3cub18CUB_300001_SM_10006detail6reduce28DeviceReduceSingleTileKernelINS2_10policy_hubIljN4cuda3std3__44plusIlEEE10Policy1000EPlSC_iS9_llNS7_10__identityEEEvT0_T1_T2_T3_T4_T6_E12temp_storage+72];
	selp.b64 	%rd196, %rd195, 0, %p40;
	add.s64 	%rd197, %rd194, %rd196;
	setp.gt.s32 	%p41, %r34, 256;
	ld.shared.u64 	%rd198, [_ZZN3cub18CUB_300001_SM_10006detail6reduce28DeviceReduceSingleTileKernelINS2_10policy_hubIljN4cuda3std3__44plusIlEEE10Policy1000EPlSC_iS9_llNS7_10__identityEEEvT0_T1_T2_T3_T4_T6_E12temp_storage+80];
	selp.b64 	%rd199, %rd198, 0, %p41;
	add.s64 	%rd200, %rd197, %rd199;
	setp.gt.s32 	%p42, %r34, 288;
	ld.shared.u64 	%rd201, [_ZZN3cub18CUB_300001_SM_10006detail6reduce28DeviceReduceSingleTileKernelINS2_10policy_hubIljN4cuda3std3__44plusIlEEE10Policy1000EPlSC_iS9_llNS7_10__identityEEEvT0_T1_T2_T3_T4_T6_E12temp_storage+88];
	selp.b64 	%rd202, %rd201, 0, %p42;
	add.s64 	%rd203, %rd200, %rd202;
	setp.gt.s32 	%p43, %r34, 320;
	ld.shared.u64 	%rd204, [_ZZN3cub18CUB_300001_SM_10006detail6reduce28DeviceReduceSingleTileKernelINS2_10policy_hubIljN4cuda3std3__44plusIlEEE10Policy1000EPlSC_iS9_llNS7_10__identityEEEvT0_T1_T2_T3_T4_T6_E12temp_storage+96];
	selp.b64 	%rd205, %rd204, 0, %p43;
	add.s64 	%rd206, %rd203, %rd205;
	setp.gt.s32 	%p44, %r34, 352;
	ld.shared.u64 	%rd207, [_ZZN3cub18CUB_300001_SM_10006detail6reduce28DeviceReduceSingleTileKernelINS2_10policy_hubIljN4cuda3std3__44plusIlEEE10Policy1000EPlSC_iS9_llNS7_10__identityEEEvT0_T1_T2_T3_T4_T6_E12temp_storage+104];
	selp.b64 	%rd208, %rd207, 0, %p44;
	add.s64 	%rd209, %rd206, %rd208;
	setp.gt.s32 	%p45, %r34, 384;
	ld.shared.u64 	%rd210, [_ZZN3cub18CUB_300001_SM_10006detail6reduce28DeviceReduceSingleTileKernelINS2_10policy_hubIljN4cuda3std3__44plusIlEEE10Policy1000EPlSC_iS9_llNS7_10__identityEEEvT0_T1_T2_T3_T4_T6_E12temp_storage+112];
	selp.b64 	%rd211, %rd210, 0, %p45;
	add.s64 	%rd212, %rd209, %rd211;
	setp.gt.s32 	%p46, %r34, 416;
	ld.shared.u64 	%rd213, [_ZZN3cub18CUB_300001_SM_10006detail6reduce28DeviceReduceSingleTileKernelINS2_10policy_hubIljN4cuda3std3__44plusIlEEE10Policy1000EPlSC_iS9_llNS7_10__identityEEEvT0_T1_T2_T3_T4_T6_E12temp_storage+120];
	selp.b64 	%rd214, %rd213, 0, %p46;
	add.s64 	%rd215, %rd212, %rd214;
	setp.gt.s32 	%p47, %r34, 448;
	ld.shared.u64 	%rd216, [_ZZN3cub18CUB_300001_SM_10006detail6reduce28DeviceReduceSingleTileKernelINS2_10policy_hubIljN4cuda3std3__44plusIlEEE10Policy1000EPlSC_iS9_llNS7_10__identityEEEvT0_T1_T2_T3_T4_T6_E12temp_storage+128];
	selp.b64 	%rd217, %rd216, 0, %p47;
	add.s64 	%rd218, %rd215, %rd217;
	setp.gt.s32 	%p48, %r34, 480;
	ld.shared.u64 	%rd219, [_ZZN3cub18CUB_300001_SM_10006detail6reduce28DeviceReduceSingleTileKernelINS2_10policy_hubIljN4cuda3std3__44plusIlEEE10Policy1000EPlSC_iS9_llNS7_10__identityEEEvT0_T1_T2_T3_T4_T6_E12temp_storage+136];
	selp.b64 	%rd220, %rd219, 0, %p48;
	add.s64 	%rd280, %rd218, %rd220;
	bra.uni 	$L__BB8_37;
$L__BB8_21:
	mov.u32 	%r13, %tid.x;
	mul.wide.u32 	%rd52, %r13, 8;
	add.s64 	%rd39, %rd35, %rd52;
	// begin inline asm
	ld.global.nc.u64 %rd38, [%rd39];
	// end inline asm
	add.s64 	%rd41, %rd39, 4096;
	// begin inline asm
	ld.global.nc.u64 %rd40, [%rd41];
	// end inline asm
	add.s64 	%rd43, %rd39, 8192;
	// begin inline asm
	ld.global.nc.u64 %rd42, [%rd43];
	// end inline asm
	add.s64 	%rd45, %rd39, 12288;
	// begin inline asm
	ld.global.nc.u64 %rd44, [%rd45];
	// end inline asm
	add.s64 	%rd47, %rd39, 16384;
	// begin inline asm
	ld.global.nc.u64 %rd46, [%rd47];
	// end inline asm
	add.s64 	%rd49, %rd39, 20480;
	// begin inline asm
	ld.global.nc.u64 %rd48, [%rd49];
	// end inline asm
	add.s64 	%rd51, %rd39, 24576;
	// begin inline asm
	ld.global.nc.u64 %rd50, [%rd51];
	// end inline asm
	add.s64 	%rd53, %rd40, %rd38;
	add.s64 	%rd54, %rd42, %rd53;
	add.s64 	%rd55, %rd44, %rd54;
	add.s64 	%rd56, %rd46, %rd55;
	add.s64 	%rd57, %rd48, %rd56;
	add.s64 	%rd279, %rd50, %rd57;
	setp.lt.u32 	%p3, %r34, 7168;
	mov.b32 	%r231, 3584;
	@%p3 bra 	$L__BB8_25;
	add.s32 	%r14, %r34, -3584;
	mov.b32 	%r231, 3584;
$L__BB8_23:
	add.s32 	%r37, %r231, %r13;
	mul.wide.u32 	%rd72, %r37, 8;
	add.s64 	%rd59, %rd35, %rd72;
	// begin inline asm
	ld.global.nc.u64 %rd58, [%rd59];
	// end inline asm
	add.s64 	%rd61, %rd59, 4096;
	// begin inline asm
	ld.global.nc.u64 %rd60, [%rd61];
	// end inline asm
	add.s64 	%rd63, %rd59, 8192;
	// begin inline asm
	ld.global.nc.u64 %rd62, [%rd63];
	// end inline asm
	add.s64 	%rd65, %rd59, 12288;
	// begin inline asm
	ld.global.nc.u64 %rd64, [%rd65];
	// end inline asm
	add.s64 	%rd67, %rd59, 16384;
	// begin inline asm
	ld.global.nc.u64 %rd66, [%rd67];
	// end inline asm
	add.s64 	%rd69, %rd59, 20480;
	// begin inline asm
	ld.global.nc.u64 %rd68, [%rd69];
	// end inline asm
	add.s64 	%rd71, %rd59, 24576;
	// begin inline asm
	ld.global.nc.u64 %rd70, [%rd71];
	// end inline asm
	add.s64 	%rd73, %rd58, %rd279;
	add.s64 	%rd74, %rd60, %rd73;
	add.s64 	%rd75, %rd62, %rd74;
	add.s64 	%rd76, %rd64, %rd75;
	add.s64 	%rd77, %rd66, %rd76;
	add.s64 	%rd78, %rd68, %rd77;
	add.s64 	%rd279, %rd70, %rd78;
	sub.s32 	%r38, %r34, %r231;
	setp.lt.s32 	%p4, %r38, 3584;
	@%p4 bra 	$L__BB8_33;
	add.s32 	%r231, %r231, 3584;
	setp.le.s32 	%p5, %r231, %r14;
	@%p5 bra 	$L__BB8_23;
$L__BB8_25:
	setp.le.s32 	%p6, %r34, %r231;
	@%p6 bra 	$L__BB8_33;
	sub.s32 	%r18, %r34, %r231;
	setp.ge.s32 	%p7, %r13, %r18;
	@%p7 bra 	$L__BB8_33;
	not.b32 	%r39, %r13;
	add.s32 	%r40, %r34, %r39;
	sub.s32 	%r19, %r40, %r231;
	and.b32  	%r41, %r19, 1536;
	setp.eq.s32 	%p8, %r41, 1536;
	mov.u32 	%r235, %r13;
	@%p8 bra 	$L__BB8_30;
	add.s32 	%r233, %r13, %r231;
	shr.u32 	%r42, %r19, 9;
	add.s32 	%r43, %r42, 1;
	and.b32  	%r44, %r43, 3;
	neg.s32 	%r232, %r44;
	mov.u32 	%r235, %r13;
$L__BB8_29:
	.pragma "nounroll";
	mul.wide.u32 	%rd82, %r233, 8;
	add.s64 	%rd81, %rd35, %rd82;
	// begin inline asm
	ld.global.nc.u64 %rd80, [%rd81];
	// end inline asm
	add.s64 	%rd279, %rd80, %rd279;
	add.s32 	%r235, %r235, 512;
	add.s32 	%r233, %r233, 512;
	add.s32 	%r232, %r232, 1;
	setp.ne.s32 	%p9, %r232, 0;
	@%p9 bra 	$L__BB8_29;
$L__BB8_30:
	setp.lt.u32 	%p10, %r19, 1536;
	@%p10 bra 	$L__BB8_33;
	cvt.u64.u32 	%rd83, %r235;
	cvt.u64.u32 	%rd84, %r231;
	add.s64 	%rd85, %rd83, %rd84;
	shl.b64 	%rd86, %rd85, 3;
	add.s64 	%rd87, %rd86, %rd35;
	add.s64 	%rd277, %rd87, 8192;
	add.s32 	%r236, %r235, %r231;
$L__BB8_32:
	mul.wide.u32 	%rd96, %r236, 8;
	add.s64 	%rd89, %rd35, %rd96;
	// begin inline asm
	ld.global.nc.u64 %rd88, [%rd89];
	// end inline asm
	add.s64 	%rd97, %rd88, %rd279;
	add.s64 	%rd91, %rd277, -4096;
	// begin inline asm
	ld.global.nc.u64 %rd90, [%rd91];
	// end inline asm
	add.s64 	%rd98, %rd90, %rd97;
	// begin inline asm
	ld.global.nc.u64 %rd92, [%rd277];
	// end inline asm
	add.s64 	%rd99, %rd92, %rd98;
	add.s64 	%rd95, %rd277, 4096;
	// begin inline asm
	ld.global.nc.u64 %rd94, [%rd95];
	// end inline asm
	add.s64 	%rd279, %rd94, %rd99;
	add.s32 	%r235, %r235, 2048;
	add.s64 	%rd277, %rd277, 16384;
	add.s32 	%r236, %r236, 2048;
	setp.lt.s32 	%p11, %r235, %r18;
	@%p11 bra 	$L__BB8_32;
$L__BB8_33:
	// begin inline asm
	mov.u32 %r45, %laneid;
	// end inline asm
	mov.b64 	{%r47, %r52}, %rd279;
	mov.b32 	%r53, 1;
	mov.b32 	%r94, 31;
	mov.b32 	%r95, -1;
	// begin inline asm
	shfl.sync.down.b32 %r46, %r47, %r53, %r94, %r95;
	// end inline asm
	// begin inline asm
	shfl.sync.down.b32 %r51, %r52, %r53, %r94, %r95;
	// end inline asm
	mov.b64 	%rd100, {%r46, %r51};
	setp.gt.s32 	%p12, %r45, 30;
	selp.b64 	%rd101, 0, %rd100, %p12;
	add.s64 	%rd102, %rd101, %rd279;
	mov.b64 	{%r57, %r62}, %rd102;
	mov.b32 	%r63, 2;
	// begin inline asm
	shfl.sync.down.b32 %r56, %r57, %r63, %r94, %r95;
	// end inline asm
	// begin inline asm
	shfl.sync.down.b32 %r61, %r62, %r63, %r94, %r95;
	// end inline asm
	mov.b64 	%rd103, {%r56, %r61};
	setp.gt.s32 	%p13, %r45, 29;
	selp.b64 	%rd104, 0, %rd103, %p13;
	add.s64 	%rd105, %rd104, %rd102;
	mov.b64 	{%r67, %r72}, %rd105;
	mov.b32 	%r73, 4;
	// begin inline asm
	shfl.sync.down.b32 %r66, %r67, %r73, %r94, %r95;
	// end inline asm
	// begin inline asm
	shfl.sync.down.b32 %r71, %r72, %r73, %r94, %r95;
	// end inline asm
	mov.b64 	%rd106, {%r66, %r71};
	setp.gt.s32 	%p14, %r45, 27;
	selp.b64 	%rd107, 0, %rd106, %p14;
	add.s64 	%rd108, %rd107, %rd105;
	mov.b64 	{%r77, %r82}, %rd108;
	mov.b32 	%r83, 8;
	// begin inline asm
	shfl.sync.down.b32 %r76, %r77, %r83, %r94, %r95;
	// end inline asm
	// begin inline asm
	shfl.sync.down.b32 %r81, %r82, %r83, %r94, %r95;
	// end inline asm
	mov.b64 	%rd109, {%r76, %r81};
	setp.gt.s32 	%p15, %r45, 23;
	selp.b64 	%rd110, 0, %rd109, %p15;
	add.s64 	%rd111, %rd110, %rd108;
	mov.b64 	{%r87, %r92}, %rd111;
	mov.b32 	%r93, 16;
	// begin inline asm
	shfl.sync.down.b32 %r86, %r87, %r93, %r94, %r95;
	// end inline asm
	// begin inline asm
	shfl.sync.down.b32 %r91, %r92, %r93, %r94, %r95;
	// end inline asm
	mov.b64 	%rd112, {%r86, %r91};
	setp.gt.s32 	%p16, %r45, 15;
	selp.b64 	%rd113, 0, %rd112, %p16;
	add.s64 	%rd280, %rd113, %rd111;
	setp.ne.s32 	%p17, %r45, 0;
	@%p17 bra 	$L__BB8_35;
	shr.u32 	%r96, %r13, 2;
	and.b32  	%r97, %r96, 248;
	mov.u32 	%r98, _ZZN3cub18CUB_300001_SM_10006detail6reduce28DeviceReduceSingleTileKernelINS2_10policy_hubIljN4cuda3std3__44plusIlEEE10Policy1000EPlSC_iS9_llNS7_10__identityEEEvT0_T1_T2_T3_T4_T6_E12temp_storage;
	add.s32 	%r99, %r98, %r97;
	st.shared.u64 	[%r99+16], %rd280;
$L__BB8_35:
	bar.sync 	0;
	setp.ne.s32 	%p18, %r13, 0;
	@%p18 bra 	$L__BB8_37;
	ld.shared.u64 	%rd114, [_ZZN3cub18CUB_300001_SM_10006detail6reduce28DeviceReduceSingleTileKernelINS2_10policy_hubIljN4cuda3std3__44plusIlEEE10Policy1000EPlSC_iS9_llNS7_10__identityEEEvT0_T1_T2_T3_T4_T6_E12temp_storage+24];
	add.s64 	%rd115, %rd114, %rd280;
	ld.shared.u64 	%rd116, [_ZZN3cub18CUB_300001_SM_10006detail6reduce28DeviceReduceSingleTileKernelINS2_10policy_hubIljN4cuda3std3__44plusIlEEE10Policy1000EPlSC_iS9_llNS7_10__identityEEEvT0_T1_T2_T3_T4_T6_E12temp_storage+32];
	add.s64 	%rd117, %rd115, %rd116;
	ld.shared.u64 	%rd118, [_ZZN3cub18CUB_300001_SM_10006detail6reduce28DeviceReduceSingleTileKernelINS2_10policy_hubIljN4cuda3std3__44plusIlEEE10Policy1000EPlSC_iS9_llNS7_10__identityEEEvT0_T1_T2_T3_T4_T6_E12temp_storage+40];
	add.s64 	%rd119, %rd117, %rd118;
	ld.shared.u64 	%rd120, [_ZZN3cub18CUB_300001_SM_10006detail6reduce28DeviceReduceSingleTileKernelINS2_10policy_hubIljN4cuda3std3__44plusIlEEE10Policy1000EPlSC_iS9_llNS7_10__identityEEEvT0_T1_T2_T3_T4_T6_E12temp_storage+48];
	add.s64 	%rd121, %rd119, %rd120;
	ld.shared.u64 	%rd122, [_ZZN3cub18CUB_300001_SM_10006detail6reduce28DeviceReduceSingleTileKernelINS2_10policy_hubIljN4cuda3std3__44plusIlEEE10Policy1000EPlSC_iS9_llNS7_10__identityEEEvT0_T1_T2_T3_T4_T6_E12temp_storage+56];
	add.s64 	%rd123, %rd121, %rd122;
	ld.shared.u64 	%rd124, [_ZZN3cub18CUB_300001_SM_10006detail6reduce28DeviceReduceSingleTileKernelINS2_10policy_hubIljN4cuda3std3__44plusIlEEE10Policy1000EPlSC_iS9_llNS7_10__identityEEEvT0_T1_T2_T3_T4_T6_E12temp_storage+64];
	add.s64 	%rd125, %rd123, %rd124;
	ld.shared.u64 	%rd126, [_ZZN3cub18CUB_300001_SM_10006detail6reduce28DeviceReduceSingleTileKernelINS2_10policy_hubIljN4cuda3std3__44plusIlEEE10Policy1000EPlSC_iS9_llNS7_10__identityEEEvT0_T1_T2_T3_T4_T6_E12temp_storage+72];
	add.s64 	%rd127, %rd125, %rd126;
	ld.shared.u64 	%rd128, [_ZZN3cub18CUB_300001_SM_10006detail6reduce28DeviceReduceSingleTileKernelINS2_10policy_hubIljN4cuda3std3__44plusIlEEE10Policy1000EPlSC_iS9_llNS7_10__identityEEEvT0_T1_T2_T3_T4_T6_E12temp_storage+80];
	add.s64 	%rd129, %rd127, %rd128;
	ld.shared.u64 	%rd130, [_ZZN3cub18CUB_300001_SM_10006detail6reduce28DeviceReduceSingleTileKernelINS2_10policy_hubIljN4cuda3std3__44plusIlEEE10Policy1000EPlSC_iS9_llNS7_10__identityEEEvT0_T1_T2_T3_T4_T6_E12temp_storage+88];
	add.s64 	%rd131, %rd129, %rd130;
	ld.shared.u64 	%rd132, [_ZZN3cub18CUB_300001_SM_10006detail6reduce28DeviceReduceSingleTileKernelINS2_10policy_hubIljN4cuda3std3__44plusIlEEE10Policy1000EPlSC_iS9_llNS7_10__identityEEEvT0_T1_T2_T3_T4_T6_E12temp_storage+96];
	add.s64 	%rd133, %rd131, %rd132;
	ld.shared.u64 	%rd134, [_ZZN3cub18CUB_300001_SM_10006detail6reduce28DeviceReduceSingleTileKernelINS2_10policy_hubIljN4cuda3std3__44plusIlEEE10Policy1000EPlSC_iS9_llNS7_10__identityEEEvT0_T1_T2_T3_T4_T6_E12temp_storage+104];
	add.s64 	%rd135, %rd133, %rd134;
	ld.shared.u64 	%rd136, [_ZZN3cub18CUB_300001_SM_10006detail6reduce28DeviceReduceSingleTileKernelINS2_10policy_hubIljN4cuda3std3__44plusIlEEE10Policy1000EPlSC_iS9_llNS7_10__identityEEEvT0_T1_T2_T3_T4_T6_E12temp_storage+112];
	add.s64 	%rd137, %rd135, %rd136;
	ld.shared.u64 	%rd138, [_ZZN3cub18CUB_300001_SM_10006detail6reduce28DeviceReduceSingleTileKernelINS2_10policy_hubIljN4cuda3std3__44plusIlEEE10Policy1000EPlSC_iS9_llNS7_10__identityEEEvT0_T1_T2_T3_T4_T6_E12temp_storage+120];
	add.s64 	%rd139, %rd137, %rd138;
	ld.shared.u64 	%rd140, [_ZZN3cub18CUB_300001_SM_10006detail6reduce28DeviceReduceSingleTileKernelINS2_10policy_hubIljN4cuda3std3__44plusIlEEE10Policy1000EPlSC_iS9_llNS7_10__identityEEEvT0_T1_T2_T3_T4_T6_E12temp_storage+128];
	add.s64 	%rd141, %rd139, %rd140;
	ld.shared.u64 	%rd142, [_ZZN3cub18CUB_300001_SM_10006detail6reduce28DeviceReduceSingleTileKernelINS2_10policy_hubIljN4cuda3std3__44plusIlEEE10Policy1000EPlSC_iS9_llNS7_10__identityEEEvT0_T1_T2_T3_T4_T6_E12temp_storage+136];
	add.s64 	%rd280, %rd141, %rd142;
$L__BB8_37:
	mov.u32 	%r223, %tid.x;
	setp.ne.s32 	%p56, %r223, 0;
	@%p56 bra 	$L__BB8_39;
	add.s64 	%rd264, %rd280, %rd36;
	st.global.u64 	[%rd1], %rd264;
$L__BB8_39:
	ret;

}
	// .globl	_ZN3cub18CUB_300001_SM_10006detail6reduce28DeviceReduceSingleTileKernelINS2_10policy_hubIlyN4cuda3std3__44plusIlEEE10Policy1000EN6thrust24THRUST_300001_SM_1000_NS6detail15normal_iteratorINSD_10device_ptrIlEEEEPlyS9_llNS7_10__identityEEEvT0_T1_T2_T3_T4_T6_
.visible .entry _ZN3cub18CUB_300001_SM_10006detail6reduce28DeviceReduceSingleTileKernelINS2_10policy_hubIlyN4cuda3std3__44plusIlEEE10Policy1000EN6thrust24THRUST_300001_SM_1000_NS6detail15normal_iteratorINSD_10device_ptrIlEEEEPlyS9_llNS7_10__identityEEEvT0_T1_T2_T3_T4_T6_(
	.param .align 8 .b8 _ZN3cub18CUB_300001_SM_10006detail6reduce28DeviceReduceSingleTileKernelINS2_10policy_hubIlyN4cuda3std3__44plusIlEEE10Policy1000EN6thrust24THRUST_300001_SM_1000_NS6detail15normal_iteratorINSD_10device_ptrIlEEEEPlyS9_llNS7_10__identityEEEvT0_T1_T2_T3_T4_T6__param_0[8],
	.param .u64 .ptr .align 1 _ZN3cub18CUB_300001_SM_10006detail6reduce28DeviceReduceSingleTileKernelINS2_10policy_hubIlyN4cuda3std3__44plusIlEEE10Policy1000EN6thrust24THRUST_300001_SM_1000_NS6detail15normal_iteratorINSD_10device_ptrIlEEEEPlyS9_llNS7_10__identityEEEvT0_T1_T2_T3_T4_T6__param_1,
	.param .u64 _ZN3cub18CUB_300001_SM_10006detail6reduce28DeviceReduceSingleTileKernelINS2_10policy_hubIlyN4cuda3std3__44plusIlEEE10Policy1000EN6thrust24THRUST_300001_SM_1000_NS6detail15normal_iteratorINSD_10device_ptrIlEEEEPlyS9_llNS7_10__identityEEEvT0_T1_T2_T3_T4_T6__param_2,
	.param .align 1 .b8 _ZN3cub18CUB_300001_SM_10006detail6reduce28DeviceReduceSingleTileKernelINS2_10policy_hubIlyN4cuda3std3__44plusIlEEE10Policy1000EN6thrust24THRUST_300001_SM_1000_NS6detail15normal_iteratorINSD_10device_ptrIlEEEEPlyS9_llNS7_10__identityEEEvT0_T1_T2_T3_T4_T6__param_3[1],
	.param .u64 _ZN3cub18CUB_300001_SM_10006detail6reduce28DeviceReduceSingleTileKernelINS2_10policy_hubIlyN4cuda3std3__44plusIlEEE10Policy1000EN6thrust24THRUST_300001_SM_1000_NS6detail15normal_iteratorINSD_10device_ptrIlEEEEPlyS9_llNS7_10__identityEEEvT0_T1_T2_T3_T4_T6__param_4,
	.param .align 1 .b8 _ZN3cub18CUB_300001_SM_10006detail6reduce28DeviceReduceSingleTileKernelINS2_10policy_hubIlyN4cuda3std3__44plusIlEEE10Policy1000EN6thrust24THRUST_300001_SM_1000_NS6detail15normal_iteratorINSD_10device_ptrIlEEEEPlyS9_llNS7_10__identityEEEvT0_T1_T2_T3_T4_T6__param_5[1]
)
.maxntid 512
.minnctapersm 1
{
	.reg .pred 	%p<67>;
	.reg .b32 	%r<246>;
	.reg .b64 	%rd<403>;
	// demoted variable
	.shared .align 8 .b8 _ZZN3cub18CUB_300001_SM_10006detail6reduce28DeviceReduceSingleTileKernelINS2_10policy_hubIlyN4cuda3std3__44plusIlEEE10Policy1000EN6thrust24THRUST_300001_SM_1000_NS6detail15normal_iteratorINSD_10device_ptrIlEEEEPlyS9_llNS7_10__identityEEEvT0_T1_T2_T3_T4_T6_E12temp_storage[152];
	ld.param.u64 	%rd57, [_ZN3cub18CUB_300001_SM_10006detail6reduce28DeviceReduceSingleTileKernelINS2_10policy_hubIlyN4cuda3std3__44plusIlEEE10Policy1000EN6thrust24THRUST_300001_SM_1000_NS6detail15normal_iteratorINSD_10device_ptrIlEEEEPlyS9_llNS7_10__identityEEEvT0_T1_T2_T3_T4_T6__param_0];
	ld.param.u64 	%rd60, [_ZN3cub18CUB_300001_SM_10006detail6reduce28DeviceReduceSingleTileKernelINS2_10policy_hubIlyN4cuda3std3__44plusIlEEE10Policy1000EN6thrust24THRUST_300001_SM_1000_NS6detail15normal_iteratorINSD_10device_ptrIlEEEEPlyS9_llNS7_10__identityEEEvT0_T1_T2_T3_T4_T6__param_1];
	ld.param.u64 	%rd58, [_ZN3cub18CUB_300001_SM_10006detail6reduce28DeviceReduceSingleTileKernelINS2_10policy_hubIlyN4cuda3std3__44plusIlEEE10Policy1000EN6thrust24THRUST_300001_SM_1000_NS6detail15normal_iteratorINSD_10device_ptrIlEEEEPlyS9_llNS7_10__identityEEEvT0_T1_T2_T3_T4_T6__param_2];
	ld.param.u64 	%rd59, [_ZN3cub18CUB_300001_SM_10006detail6reduce28DeviceReduceSingleTileKernelINS2_10policy_hubIlyN4cuda3std3__44plusIlEEE10Policy1000EN6thrust24THRUST_300001_SM_1000_NS6detail15normal_iteratorINSD_10device_ptrIlEEEEPlyS9_llNS7_10__identityEEEvT0_T1_T2_T3_T4_T6__param_4];
	cvta.to.global.u64 	%rd1, %rd60;
	setp.ne.s64 	%p1, %rd58, 0;
	@%p1 bra 	$L__BB9_3;
	mov.u32 	%r231, %tid.x;
	setp.ne.s32 	%p66, %r231, 0;
	@%p66 bra 	$L__BB9_51;
	st.global.u64 	[%rd1], %rd59;
	bra.uni 	$L__BB9_51;
$L__BB9_3:
	cvta.to.global.u64 	%rd2, %rd57;
	setp.gt.u64 	%p2, %rd58, 3583;
	@%p2 bra 	$L__BB9_28;
	cvt.u32.u64 	%r1, %rd58;
	mov.u32 	%r2, %tid.x;
	setp.ge.u32 	%p24, %r2, %r1;
	mov.b64 	%rd386, 0;
	mov.u32 	%r235, %r2;
	@%p24 bra 	$L__BB9_6;
	mul.wide.u32 	%rd207, %r2, 8;
	add.s64 	%rd208, %rd2, %rd207;
	ld.global.u64 	%rd386, [%rd208];
	add.s32 	%r235, %r2, 512;
$L__BB9_6:
	setp.ge.u32 	%p25, %r235, %r1;
	@%p25 bra 	$L__BB9_19;
	not.b32 	%r108, %r235;
	add.s32 	%r109, %r108, %r1;
	shr.u32 	%r110, %r109, 9;
	add.s32 	%r5, %r110, 1;
	and.b32  	%r6, %r5, 15;
	setp.lt.u32 	%p26, %r109, 7680;
	@%p26 bra 	$L__BB9_10;
	and.b32  	%r111, %r5, 16777200;
	neg.s32 	%r233, %r111;
	mul.wide.u32 	%rd210, %r235, 8;
	add.s64 	%rd211, %rd210, %rd2;
	add.s64 	%rd377, %rd211, 32768;
$L__BB9_9:
	.pragma "nounroll";
	ld.global.u64 	%rd212, [%rd377+-32768];
	add.s64 	%rd213, %rd212, %rd386;
	ld.global.u64 	%rd214, [%rd377+-28672];
	add.s64 	%rd215, %rd214, %rd213;
	ld.global.u64 	%rd216, [%rd377+-24576];
	add.s64 	%rd217, %rd216, %rd215;
	ld.global.u64 	%rd218, [%rd377+-20480];
	add.s64 	%rd219, %rd218, %rd217;
	ld.global.u64 	%rd220, [%rd377+-16384];
	add.s64 	%rd221, %rd220, %rd219;
	ld.global.u64 	%rd222, [%rd377+-12288];
	add.s64 	%rd223, %rd222, %rd221;
	ld.global.u64 	%rd224, [%rd377+-8192];
	add.s64 	%rd225, %rd224, %rd223;
	ld.global.u64 	%rd226, [%rd377+-4096];
	add.s64 	%rd227, %rd226, %rd225;
	ld.global.u64 	%rd228, [%rd377];
	add.s64 	%rd229, %rd228, %rd227;
	ld.global.u64 	%rd230, [%rd377+4096];
	add.s64 	%rd231, %rd230, %rd229;
	ld.global.u64 	%rd232, [%rd377+8192];
	add.s64 	%rd233, %rd232, %rd231;
	ld.global.u64 	%rd234, [%rd377+12288];
	add.s64 	%rd235, %rd234, %rd233;
	ld.global.u64 	%rd236, [%rd377+16384];
	add.s64 	%rd237, %rd236, %rd235;
	ld.global.u64 	%rd238, [%rd377+20480];
	add.s64 	%rd239, %rd238, %rd237;
	ld.global.u64 	%rd240, [%rd377+24576];
	add.s64 	%rd241, %rd240, %rd239;
	ld.global.u64 	%rd242, [%rd377+28672];
	add.s64 	%rd386, %rd242, %rd241;
	add.s32 	%r235, %r235, 8192;
	add.s32 	%r233, %r233, 16;
	add.s64 	%rd377, %rd377, 65536;
	setp.ne.s32 	%p27, %r233, 0;
	@%p27 bra 	$L__BB9_9;
$L__BB9_10:
	setp.eq.s32 	%p28, %r6, 0;
	@%p28 bra 	$L__BB9_19;
	and.b32  	%r13, %r5, 7;
	setp.lt.u32 	%p29, %r6, 8;
	@%p29 bra 	$L__BB9_13;
	mul.wide.s32 	%rd244, %r235, 8;
	add.s64 	%rd245, %rd2, %rd244;
	ld.global.u64 	%rd246, [%rd245];
	add.s64 	%rd247, %rd246, %rd386;
	ld.global.u64 	%rd248, [%rd245+4096];
	add.s64 	%rd249, %rd248, %rd247;
	ld.global.u64 	%rd250, [%rd245+8192];
	add.s64 	%rd251, %rd250, %rd249;
	ld.global.u64 	%rd252, [%rd245+12288];
	add.s64 	%rd253, %rd252, %rd251;
	ld.global.u64 	%rd254, [%rd245+16384];
	add.s64 	%rd255, %rd254, %rd253;
	ld.global.u64 	%rd256, [%rd245+20480];
	add.s64 	%rd257, %rd256, %rd255;
	ld.global.u64 	%rd258, [%rd245+24576];
	add.s64 	%rd259, %rd258, %rd257;
	ld.global.u64 	%rd260, [%rd245+28672];
	add.s64 	%rd386, %rd260, %rd259;
	add.s32 	%r235, %r235, 4096;
$L__BB9_13:
	setp.eq.s32 	%p30, %r13, 0;
	@%p30 bra 	$L__BB9_19;
	and.b32  	%r16, %r5, 3;
	setp.lt.u32 	%p31, %r13, 4;
	@%p31 bra 	$L__BB9_16;
	mul.wide.s32 	%rd262, %r235, 8;
	add.s64 	%rd263, %rd2, %rd262;
	ld.global.u64 	%rd264, [%rd263];
	add.s64 	%rd265, %rd264, %rd386;
	ld.global.u64 	%rd266, [%rd263+4096];
	add.s64 	%rd267, %rd266, %rd265;
	ld.global.u64 	%rd268, [%rd263+8192];
	add.s64 	%rd269, %rd268, %rd267;
	ld.global.u64 	%rd270, [%rd263+12288];
	add.s64 	%rd386, %rd270, %rd269;
	add.s32 	%r235, %r235, 2048;
$L__BB9_16:
	setp.eq.s32 	%p32, %r16, 0;
	@%p32 bra 	$L__BB9_19;
	neg.s32 	%r238, %r16;
$L__BB9_18:
	.pragma "nounroll";
	mul.wide.s32 	%rd271, %r235, 8;
	add.s64 	%rd272, %rd2, %rd271;
	ld.global.u64 	%rd273, [%rd272];
	add.s64 	%rd386, %rd273, %rd386;
	add.s32 	%r235, %r235, 512;
	add.s32 	%r238, %r238, 1;
	setp.ne.s32 	%p33, %r238, 0;
	@%p33 bra 	$L__BB9_18;
$L__BB9_19:
	setp.lt.u64 	%p34, %rd58, 512;
	@%p34 bra 	$L__BB9_24;
	// begin inline asm
	mov.u32 %r175, %laneid;
	// end inline asm
	mov.b64 	{%r177, %r182}, %rd386;
	mov.b32 	%r183, 1;
	mov.b32 	%r224, 31;
	mov.b32 	%r225, -1;
	// begin inline asm
	shfl.sync.down.b32 %r176, %r177, %r183, %r224, %r225;
	// end inline asm
	// begin inline asm
	shfl.sync.down.b32 %r181, %r182, %r183, %r224, %r225;
	// end inline asm
	mov.b64 	%rd332, {%r176, %r181};
	setp.gt.s32 	%p58, %r175, 30;
	selp.b64 	%rd333, 0, %rd332, %p58;
	add.s64 	%rd334, %rd333, %rd386;
	mov.b64 	{%r187, %r192}, %rd334;
	mov.b32 	%r193, 2;
	// begin inline asm
	shfl.sync.down.b32 %r186, %r187, %r193, %r224, %r225;
	// end inline asm
	// begin inline asm
	shfl.sync.down.b32 %r191, %r192, %r193, %r224, %r225;
	// end inline asm
	mov.b64 	%rd335, {%r186, %r191};
	setp.gt.s32 	%p59, %r175, 29;
	selp.b64 	%rd336, 0, %rd335, %p59;
	add.s64 	%rd337, %rd336, %rd334;
	mov.b64 	{%r197, %r202}, %rd337;
	mov.b32 	%r203, 4;
	// begin inline asm
	shfl.sync.down.b32 %r196, %r197, %r203, %r224, %r225;
	// end inline asm
	// begin inline asm
	shfl.sync.down.b32 %r201, %r202, %r203, %r224, %r225;
	// end inline asm
	mov.b64 	%rd338, {%r196, %r201};
	setp.gt.s32 	%p60, %r175, 27;
	selp.b64 	%rd339, 0, %rd338, %p60;
	add.s64 	%rd340, %rd339, %rd337;
	mov.b64 	{%r207, %r212}, %rd340;
	mov.b32 	%r213, 8;
	// begin inline asm
	shfl.sync.down.b32 %r206, %r207, %r213, %r224, %r225;
	// end inline asm
	// begin inline asm
	shfl.sync.down.b32 %r211, %r212, %r213, %r224, %r225;
	// end inline asm
	mov.b64 	%rd341, {%r206, %r211};
	setp.gt.s32 	%p61, %r175, 23;
	selp.b64 	%rd342, 0, %rd341, %p61;
	add.s64 	%rd343, %rd342, %rd340;
	mov.b64 	{%r217, %r222}, %rd343;
	mov.b32 	%r223, 16;
	// begin inline asm
	shfl.sync.down.b32 %r216, %r217, %r223, %r224, %r225;
	// end inline asm
	// begin inline asm
	shfl.sync.down.b32 %r221, %r222, %r223, %r224, %r225;
	// end inline asm
	mov.b64 	%rd344, {%r216, %r221};
	setp.gt.s32 	%p62, %r175, 15;
	selp.b64 	%rd345, 0, %rd344, %p62;
	add.s64 	%rd402, %rd345, %rd343;
	setp.ne.s32 	%p63, %r175, 0;
	@%p63 bra 	$L__BB9_22;
	shr.u32 	%r226, %r2, 2;
	and.b32  	%r227, %r226, 248;
	mov.u32 	%r228, _ZZN3cub18CUB_300001_SM_10006detail6reduce28DeviceReduceSingleTileKernelINS2_10policy_hubIlyN4cuda3std3__44plusIlEEE10Policy1000EN6thrust24THRUST_300001_SM_1000_NS6detail15normal_iteratorINSD_10device_ptrIlEEEEPlyS9_llNS7_10__identityEEEvT0_T1_T2_T3_T4_T6_E12temp_storage;
	add.s32 	%r229, %r228, %r227;
	st.shared.u64 	[%r229+16], %rd402;
$L__BB9_22:
	bar.sync 	0;
	setp.ne.s32 	%p64, %r2, 0;
	@%p64 bra 	$L__BB9_49;
	ld.shared.u64 	%rd346, [_ZZN3cub18CUB_300001_SM_10006detail6reduce28DeviceReduceSingleTileKernelINS2_10policy_hubIlyN4cuda3std3__44plusIlEEE10Policy1000EN6thrust24THRUST_300001_SM_1000_NS6detail15normal_iteratorINSD_10device_ptrIlEEEEPlyS9_llNS7_10__identityEEEvT0_T1_T2_T3_T4_T6_E12temp_storage+24];
	add.s64 	%rd347, %rd346, %rd402;
	ld.shared.u64 	%rd348, [_ZZN3cub18CUB_300001_SM_10006detail6reduce28DeviceReduceSingleTileKernelINS2_10policy_hubIlyN4cuda3std3__44plusIlEEE10Policy1000EN6thrust24THRUST_300001_SM_1000_NS6detail15normal_iteratorINSD_10device_ptrIlEEEEPlyS9_llNS7_10__identityEEEvT0_T1_T2_T3_T4_T6_E12temp_storage+32];
	add.s64 	%rd349, %rd347, %rd348;
	ld.shared.u64 	%rd350, [_ZZN3cub18CUB_300001_SM_10006detail6reduce28DeviceReduceSingleTileKernelINS2_10policy_hubIlyN4cuda3std3__44plusIlEEE10Policy1000EN6thrust24THRUST_300001_SM_1000_NS6detail15normal_iteratorINSD_10device_ptrIlEEEEPlyS9_llNS7_10__identityEEEvT0_T1_T2_T3_T4_T6_E12temp_storage+40];
	add.s64 	%rd351, %rd349, %rd350;
	ld.shared.u64 	%rd352, [_ZZN3cub18CUB_300001_SM_10006detail6reduce28DeviceReduceSingleTileKernelINS2_10policy_hubIlyN4cuda3std3__44plusIlEEE10Policy1000EN6thrust24THRUST_300001_SM_1000_NS6detail15normal_iteratorINSD_10device_ptrIlEEEEPlyS9_llNS7_10__identityEEEvT0_T1_T2_T3_T4_T6_E12temp_storage+48];
	add.s64 	%rd353, %rd351, %rd352;
	ld.shared.u64 	%rd354, [_ZZN3cub18CUB_300001_SM_10006detail6reduce28DeviceReduceSingleTileKernelINS2_10policy_hubIlyN4cuda3std3__44plusIlEEE10Policy1000EN6thrust24THRUST_300001_SM_1000_NS6detail15normal_iteratorINSD_10device_ptrIlEEEEPlyS9_llNS7_10__identityEEEvT0_T1_T2_T3_T4_T6_E12temp_storage+56];
	add.s64 	%rd355, %rd353, %rd354;
	ld.shared.u64 	%rd356, [_ZZN3cub18CUB_300001_SM_10006detail6reduce28DeviceReduceSingleTileKernelINS2_10policy_hubIlyN4cuda3std3__44plusIlEEE10Policy1000EN6thrust24THRUST_300001_SM_1000_NS6detail15normal_iteratorINSD_10device_ptrIlEEEEPlyS9_llNS7_10__identityEEEvT0_T1_T2_T3_T4_T6_E12temp_storage+64];
	add.s64 	%rd357, %rd355, %rd356;
	ld.shared.u64 	%rd358, [_ZZN3cub18CUB_300001_SM_10006detail6reduce28DeviceReduceSingleTileKernelINS2_10policy_hubIlyN4cuda3std3__44plusIlEEE10Policy1000EN6thrust24THRUST_300001_SM_1000_NS6detail15normal_iteratorINSD_10device_ptrIlEEEEPlyS9_llNS7_10__identityEEEvT0_T1_T2_T3_T4_T6_E12temp_storage+72];
	add.s64 	%rd359, %rd357, %rd358;
	ld.shared.u64 	%rd360, [_ZZN3cub18CUB_300001_SM_10006detail6reduce28DeviceReduceSingleTileKernelINS2_10policy_hubIlyN4cuda3std3__44plusIlEEE10Policy1000EN6thrust24THRUST_300001_SM_1000_NS6detail15normal_iteratorINSD_10device_ptrIlEEEEPlyS9_llNS7_10__identityEEEvT0_T1_T2_T3_T4_T6_E12temp_storage+80];
	add.s64 	%rd361, %rd359, %rd360;
	ld.shared.u64 	%rd362, [_ZZN3cub18CUB_300001_SM_10006detail6reduce28DeviceReduceSingleTileKernelINS2_10policy_hubIlyN4cuda3std3__44plusIlEEE10Policy1000EN6thrust24THRUST_300001_SM_1000_NS6detail15normal_iteratorINSD_10device_ptrIlEEEEPlyS9_llNS7_10__identityEEEvT0_T1_T2_T3_T4_T6_E12temp_storage+88];
	add.s64 	%rd363, %rd361, %rd362;
	ld.shared.u64 	%rd364, [_ZZN3cub18CUB_300001_SM_10006detail6reduce28DeviceReduceSingleTileKernelINS2_10policy_hubIlyN4cuda3std3__44plusIlEEE10Policy1000EN6thrust24THRUST_300001_SM_1000_NS6detail15normal_iteratorINSD_10device_ptrIlEEEEPlyS9_llNS7_10__identityEEEvT0_T1_T2_T3_T4_T6_E12temp_storage+96];
	add.s64 	%rd365, %rd363, %rd364;
	ld.shared.u64 	%rd366, [_ZZN3cub18CUB_300001_SM_10006detail6reduce28DeviceReduceSingleTileKernelINS2_10policy_hubIlyN4cuda3std3__44plusIlEEE10Policy1000EN6thrust24THRUST_300001_SM_1000_NS6detail15normal_iteratorINSD_10device_ptrIlEEEEPlyS9_llNS7_10__identityEEEvT0_T1_T2_T3_T4_T6_E12temp_storage+104];
	add.s64 	%rd367, %rd365, %rd366;
	ld.shared.u64 	%rd368, [_ZZN3cub18CUB_300001_SM_10006detail6reduce28DeviceReduceSingleTileKernelINS2_10policy_hubIlyN4cuda3std3__44plusIlEEE10Policy1000EN6thrust24THRUST_300001_SM_1000_NS6detail15normal_iteratorINSD_10device_ptrIlEEEEPlyS9_llNS7_10__identityEEEvT0_T1_T2_T3_T4_T6_E12temp_storage+112];
	add.s64 	%rd369, %rd367, %rd368;
	ld.shared.u64 	%rd370, [_ZZN3cub18CUB_300001_SM_10006detail6reduce28DeviceReduceSingleTileKernelINS2_10policy_hubIlyN4cuda3std3__44plusIlEEE10Policy1000EN6thrust24THRUST_300001_SM_1000_NS6detail15normal_iteratorINSD_10device_ptrIlEEEEPlyS9_llNS7_10__identityEEEvT0_T1_T2_T3_T4_T6_E12temp_storage+120];
	add.s64 	%rd371, %rd369, %rd370;
	ld.shared.u64 	%rd372, [_ZZN3cub18CUB_300001_SM_10006detail6reduce28DeviceReduceSingleTileKernelINS2_10policy_hubIlyN4cuda3std3__44plusIlEEE10Policy1000EN6thrust24THRUST_300001_SM_1000_NS6detail15normal_iteratorINSD_10device_ptrIlEEEEPlyS9_llNS7_10__identityEEEvT0_T1_T2_T3_T4_T6_E12temp_storage+128];
	add.s64 	%rd373, %rd371, %rd372;
	ld.shared.u64 	%rd374, [_ZZN3cub18CUB_300001_SM_10006detail6reduce28DeviceReduceSingleTileKernelINS2_10policy_hubIlyN4cuda3std3__44plusIlEEE10Policy1000EN6thrust24THRUST_300001_SM_1000_NS6detail15normal_iteratorINSD_10device_ptrIlEEEEPlyS9_llNS7_10__identityEEEvT0_T1_T2_T3_T4_T6_E12temp_storage+136];
	add.s64 	%rd402, %rd373, %rd374;
	bra.uni 	$L__BB9_49;
$L__BB9_24:
	// begin inline asm
	mov.u32 %r112, %laneid;
	// end inline asm
	and.b32  	%r163, %r2, 992;
	add.s32 	%r164, %r163, 32;
	setp.gt.u32 	%p35, %r164, %r1;
	not.b32 	%r165, %r163;
	add.s32 	%r166, %r1, %r165;
	selp.b32 	%r161, %r166, 31, %p35;
	mov.b64 	{%r114, %r119}, %rd386;
	mov.b32 	%r120, 1;
	mov.b32 	%r162, -1;
	// begin inline asm
	shfl.sync.down.b32 %r113, %r114, %r120, %r161, %r162;
	// end inline asm
	// begin inline asm
	shfl.sync.down.b32 %r118, %r119, %r120, %r161, %r162;
	// end inline asm
	mov.b64 	%rd274, {%r113, %r118};
	setp.lt.s32 	%p36, %r112, %r161;
	selp.b64 	%rd275, %rd274, 0, %p36;
	add.s64 	%rd276, %rd275, %rd386;
	mov.b64 	{%r124, %r129}, %rd276;
	mov.b32 	%r130, 2;
	// begin inline asm
	shfl.sync.down.b32 %r123, %r124, %r130, %r161, %r162;
	// end inline asm
	// begin inline asm
	shfl.sync.down.b32 %r128, %r129, %r130, %r161, %r162;
	// end inline asm
	mov.b64 	%rd277, {%r123, %r128};
	add.s32 	%r167, %r112, 2;
	setp.gt.s32 	%p37, %r167, %r161;
	selp.b64 	%rd278, 0, %rd277, %p37;
	add.s64 	%rd279, %rd278, %rd276;
	mov.b64 	{%r134, %r139}, %rd279;
	mov.b32 	%r140, 4;
	// begin inline asm
	shfl.sync.down.b32 %r133, %r134, %r140, %r161, %r162;
	// end inline asm
	// begin inline asm
	shfl.sync.down.b32 %r138, %r139, %r140, %r161, %r162;
	// end inline asm
	mov.b64 	%rd280, {%r133, %r138};
	add.s32 	%r168, %r112, 4;
	setp.gt.s32 	%p38, %r168, %r161;
	selp.b64 	%rd281, 0, %rd280, %p38;
	add.s64 	%rd282, %rd281, %rd279;
	mov.b64 	{%r144, %r149}, %rd282;
	mov.b32 	%r150, 8;
	// begin inline asm
	shfl.sync.down.b32 %r143, %r144, %r150, %r161, %r162;
	// end inline asm
	// begin inline asm
	shfl.sync.down.b32 %r148, %r149, %r150, %r161, %r162;
	// end inline asm
	mov.b64 	%rd283, {%r143, %r148};
	add.s32 	%r169, %r112, 8;
	setp.gt.s32 	%p39, %r169, %r161;
	selp.b64 	%rd284, 0, %rd283, %p39;
	add.s64 	%rd285, %rd284, %rd282;
	mov.b64 	{%r154, %r159}, %rd285;
	mov.b32 	%r160, 16;
	// begin inline asm
	shfl.sync.down.b32 %r153, %r154, %r160, %r161, %r162;
	// end inline asm
	// begin inline asm
	shfl.sync.down.b32 %r158, %r159, %r160, %r161, %r162;
	// end inline asm
	mov.b64 	%rd286, {%r153, %r158};
	add.s32 	%r170, %r112, 16;
	setp.gt.s32 	%p40, %r170, %r161;
	selp.b64 	%rd287, 0, %rd286, %p40;
	add.s64 	%rd402, %rd287, %rd285;
	setp.ne.s32 	%p41, %r112, 0;
	@%p41 bra 	$L__BB9_26;
	shr.u32 	%r171, %r2, 2;
	and.b32  	%r172, %r171, 248;
	mov.u32 	%r173, _ZZN3cub18CUB_300001_SM_10006detail6reduce28DeviceReduceSingleTileKernelINS2_10policy_hubIlyN4cuda3std3__44plusIlEEE10Policy1000EN6thrust24THRUST_300001_SM_1000_NS6detail15normal_iteratorINSD_10device_ptrIlEEEEPlyS9_llNS7_10__identityEEEvT0_T1_T2_T3_T4_T6_E12temp_storage;
	add.s32 	%r174, %r173, %r172;
	st.shared.u64 	[%r174+16], %rd402;
$L__BB9_26:
	bar.sync 	0;
	setp.ne.s32 	%p42, %r2, 0;
	@%p42 bra 	$L__BB9_49;
	setp.gt.u64 	%p43, %rd58, 32;
	ld.shared.u64 	%rd288, [_ZZN3cub18CUB_300001_SM_10006detail6reduce28DeviceReduceSingleTileKernelINS2_10policy_hubIlyN4cuda3std3__44plusIlEEE10Policy1000EN6thrust24THRUST_300001_SM_1000_NS6detail15normal_iteratorINSD_10device_ptrIlEEEEPlyS9_llNS7_10__identityEEEvT0_T1_T2_T3_T4_T6_E12temp_storage+24];
	selp.b64 	%rd289, %rd288, 0, %p43;
	add.s64 	%rd290, %rd289, %rd402;
	setp.gt.u64 	%p44, %rd58, 64;
	ld.shared.u64 	%rd291, [_ZZN3cub18CUB_300001_SM_10006detail6reduce28DeviceReduceSingleTileKernelINS2_10policy_hubIlyN4cuda3std3__44plusIlEEE10Policy1000EN6thrust24THRUST_300001_SM_1000_NS6detail15normal_iteratorINSD_10device_ptrIlEEEEPlyS9_llNS7_10__identityEEEvT0_T1_T2_T3_T4_T6_E12temp_storage+32];
	selp.b64 	%rd292, %rd291, 0, %p44;
	add.s64 	%rd293, %rd290, %rd292;
	setp.gt.u64 	%p45, %rd58, 96;
	ld.shared.u64 	%rd294, [_ZZN3cub18CUB_300001_SM_10006detail6reduce28DeviceReduceSingleTileKernelINS2_10policy_hubIlyN4cuda3std3__44plusIlEEE10Policy1000EN6thrust24THRUST_300001_SM_1000_NS6detail15normal_iteratorINSD_10device_ptrIlEEEEPlyS9_llNS7_10__identityEEEvT0_T1_T2_T3_T4_T6_E12temp_storage+40];
	selp.b64 	%rd295, %rd294, 0, %p45;
	add.s64 	%rd296, %rd293, %rd295;
	setp.gt.u64 	%p46, %rd58, 128;
	ld.shared.u64 	%rd297, [_ZZN3cub18CUB_300001_SM_10006detail6reduce28DeviceReduceSingleTileKernelINS2_10policy_hubIlyN4cuda3std3__44plusIlEEE10Policy1000EN6thrust24THRUST_300001_SM_1000_NS6detail15normal_iteratorINSD_10device_ptrIlEEEEPlyS9_llNS7_10__identityEEEvT0_T1_T2_T3_T4_T6_E12temp_storage+48];
	selp.b64 	%rd298, %rd297, 0, %p46;
	add.s64 	%rd299, %rd296, %rd298;
	setp.gt.u64 	%p47, %rd58, 160;
	ld.shared.u64 	%rd300, [_ZZN3cub18CUB_300001_SM_10006detail6reduce28DeviceReduceSingleTileKernelINS2_10policy_hubIlyN4cuda3std3__44plusIlEEE10Policy1000EN6thrust24THRUST_300001_SM_1000_NS6detail15normal_iteratorINSD_10device_ptrIlEEEEPlyS9_llNS7_10__identityEEEvT0_T1_T2_T3_T4_T6_E12temp_storage+56];
	selp.b64 	%rd301, %rd300, 0, %p47;
	add.s64 	%rd302, %rd299, %rd301;
	setp.gt.u64 	%p48, %rd58, 192;
	ld.shared.u64 	%rd303, [_ZZN3cub18CUB_300001_SM_10006detail6reduce28DeviceReduceSingleTileKernelINS2_10policy_hubIlyN4cuda3std3__44plusIlEEE10Policy1000EN6thrust24THRUST_300001_SM_1000_NS6detail15normal_iteratorINSD_10device_ptrIlEEEEPlyS9_llNS7_10__identityEEEvT0_T1_T2_T3_T4_T6_E12temp_storage+64];
	selp.b64 	%rd304, %rd303, 0, %p48;
	add.s64 	%rd305, %rd302, %rd304;
	setp.gt.u64 	%p49, %rd58, 224;
	ld.shared.u64 	%rd306, [_ZZN3cub18CUB_300001_SM_10006detail6reduce28DeviceReduceSingleTileKernelINS2_10policy_hubIlyN4cuda3std3__44plusIlEEE10Policy1000EN6thrust24THRUST_300001_SM_1000_NS6detail15normal_iteratorINSD_10device_ptrIlEEEEPlyS9_llNS7_10__identityEEEvT0_T1_T2_T3_T4_T6_E12temp_storage+72];
	selp.b64 	%rd307, %rd306, 0, %p49;
	add.s64 	%rd308, %rd305, %rd307;
	setp.gt.u64 	%p50, %rd58, 256;
	ld.shared.u64 	%rd309, [_ZZN3cub18CUB_300001_SM_10006detail6reduce28DeviceReduceSingleTileKernelINS2_10policy_hubIlyN4cuda3std3__44plusIlEEE10Policy1000EN6thrust24THRUST_300001_SM_1000_NS6detail15normal_iteratorINSD_10device_ptrIlEEEEPlyS9_llNS7_10__identityEEEvT0_T1_T2_T3_T4_T6_E12temp_storage+80];
	selp.b64 	%rd310, %rd309, 0, %p50;
	add.s64 	%rd311, %rd308, %rd310;
	setp.gt.u64 	%p51, %rd58, 288;
	ld.shared.u64 	%rd312, [_ZZN3cub18CUB_300001_SM_10006detail6reduce28DeviceReduceSingleTileKernelINS2_10policy_hubIlyN4cuda3std3__44plusIlEEE10Policy1000EN6thrust24THRUST_300001_SM_1000_NS6detail15normal_iteratorINSD_10device_ptrIlEEEEPlyS9_llNS7_10__identityEEEvT0_T1_T2_T3_T4_T6_E12temp_storage+88];
	selp.b64 	%rd313, %rd312, 0, %p51;
	add.s64 	%rd314, %rd311, %rd313;
	setp.gt.u64 	%p52, %rd58, 320;
	ld.shared.u64 	%rd315, [_ZZN3cub18CUB_300001_SM_10006detail6reduce28DeviceReduceSingleTileKernelINS2_10policy_hubIlyN4cuda3std3__44plusIlEEE10Policy1000EN6thrust24THRUST_300001_SM_1000_NS6detail15normal_iteratorINSD_10device_ptrIlEEEEPlyS9_llNS7_10__identityEEEvT0_T1_T2_T3_T4_T6_E12temp_storage+96];
	selp.b64 	%rd316, %rd315, 0, %p52;
	add.s64 	%rd317, %rd314, %rd316;
	setp.gt.u64 	%p53, %rd58, 352;
	ld.shared.u64 	%rd318, [_ZZN3cub18CUB_300001_SM_10006detail6reduce28DeviceReduceSingleTileKernelINS2_10policy_hubIlyN4cuda3std3__44plusIlEEE10Policy1000EN6thrust24THRUST_300001_SM_1000_NS6detail15normal_iteratorINSD_10device_ptrIlEEEEPlyS9_llNS7_10__identityEEEvT0_T1_T2_T3_T4_T6_E12temp_storage+104];
	selp.b64 	%rd319, %rd318, 0, %p53;
	add.s64 	%rd320, %rd317, %rd319;
	setp.gt.u64 	%p54, %rd58, 384;
	ld.shared.u64 	%rd321, [_ZZN3cub18CUB_300001_SM_10006detail6reduce28DeviceReduceSingleTileKernelINS2_10policy_hubIlyN4cuda3std3__44plusIlEEE10Policy1000EN6thrust24THRUST_300001_SM_1000_NS6detail15normal_iteratorINSD_10device_ptrIlEEEEPlyS9_llNS7_10__identityEEEvT0_T1_T2_T3_T4_T6_E12temp_storage+112];
	selp.b64 	%rd322, %rd321, 0, %p54;
	add.s64 	%rd323, %rd320, %rd322;
	setp.gt.u64 	%p55, %rd58, 416;
	ld.shared.u64 	%rd324, [_ZZN3cub18CUB_300001_SM_10006detail6reduce28DeviceReduceSingleTileKernelINS2_10policy_hubIlyN4cuda3std3__44plusIlEEE10Policy1000EN6thrust24THRUST_300001_SM_1000_NS6detail15normal_iteratorINSD_10device_ptrIlEEEEPlyS9_llNS7_10__identityEEEvT0_T1_T2_T3_T4_T6_E12temp_storage+120];
	selp.b64 	%rd325, %rd324, 0, %p55;
	add.s64 	%rd326, %rd323, %rd325;
	setp.gt.u64 	%p56, %rd58, 448;
	ld.shared.u64 	%rd327, [_ZZN3cub18CUB_300001_SM_10006detail6reduce28DeviceReduceSingleTileKernelINS2_10policy_hubIlyN4cuda3std3__44plusIlEEE10Policy1000EN6thrust24THRUST_300001_SM_1000_NS6detail15normal_iteratorINSD_10device_ptrIlEEEEPlyS9_llNS7_10__identityEEEvT0_T1_T2_T3_T4_T6_E12temp_storage+128];
	selp.b64 	%rd328, %rd327, 0, %p56;
	add.s64 	%rd329, %rd326, %rd328;
	setp.gt.u64 	%p57, %rd58, 480;
	ld.shared.u64 	%rd330, [_ZZN3cub18CUB_300001_SM_10006detail6reduce28DeviceReduceSingleTileKernelINS2_10policy_hubIlyN4cuda3std3__44plusIlEEE10Policy1000EN6thrust24THRUST_300001_SM_1000_NS6detail15normal_iteratorINSD_10device_ptrIlEEEEPlyS9_llNS7_10__identityEEEvT0_T1_T2_T3_T4_T6_E12temp_storage+136];
	selp.b64 	%rd331, %rd330, 0, %p57;
	add.s64 	%rd402, %rd329, %rd331;
	bra.uni 	$L__BB9_49;
$L__BB9_28:
	mov.u32 	%r24, %tid.x;
	cvt.u64.u32 	%rd25, %r24;
	mul.wide.u32 	%rd62, %r24, 8;
	add.s64 	%rd26, %rd2, %rd62;
	ld.global.u64 	%rd63, [%rd26];
	ld.global.u64 	%rd64, [%rd26+4096];
	ld.global.u64 	%rd65, [%rd26+8192];
	ld.global.u64 	%rd66, [%rd26+12288];
	ld.global.u64 	%rd67, [%rd26+16384];
	ld.global.u64 	%rd68, [%rd26+20480];
	ld.global.u64 	%rd69, [%rd26+24576];
	add.s64 	%rd70, %rd64, %rd63;
	add.s64 	%rd71, %rd65, %rd70;
	add.s64 	%rd72, %rd66, %rd71;
	add.s64 	%rd73, %rd67, %rd72;
	add.s64 	%rd74, %rd68, %rd73;
	add.s64 	%rd401, %rd69, %rd74;
	add.s64 	%rd28, %rd58, -3584;
	setp.lt.u64 	%p3, %rd28, 3584;
	mov.b64 	%rd390, 3584;
	@%p3 bra 	$L__BB9_32;
	mov.b64 	%rd390, 3584;
$L__BB9_30:
	shl.b64 	%rd76, %rd390, 3;
	add.s64 	%rd77, %rd26, %rd76;
	ld.global.u64 	%rd78, [%rd77];
	ld.global.u64 	%rd79, [%rd77+4096];
	ld.global.u64 	%rd80, [%rd77+8192];
	ld.global.u64 	%rd81, [%rd77+12288];
	ld.global.u64 	%rd82, [%rd77+16384];
	ld.global.u64 	%rd83, [%rd77+20480];
	ld.global.u64 	%rd84, [%rd77+24576];
	add.s64 	%rd85, %rd78, %rd401;
	add.s64 	%rd86, %rd79, %rd85;
	add.s64 	%rd87, %rd80, %rd86;
	add.s64 	%rd88, %rd81, %rd87;
	add.s64 	%rd89, %rd82, %rd88;
	add.s64 	%rd90, %rd83, %rd89;
	add.s64 	%rd401, %rd84, %rd90;
	sub.s64 	%rd91, %rd58, %rd390;
	setp.lt.u64 	%p4, %rd91, 3584;
	@%p4 bra 	$L__BB9_45;
	add.s64 	%rd390, %rd390, 3584;
	setp.le.u64 	%p5, %rd390, %rd28;
	@%p5 bra 	$L__BB9_30;
$L__BB9_32:
	setp.le.u64 	%p6, %rd58, %rd390;
	cvt.u32.u64 	%r42, %rd390;
	cvt.u32.u64 	%r43, %rd58;
	sub.s32 	%r44, %r43, %r42;
	setp.ge.s32 	%p7, %r24, %r44;
	or.pred  	%p8, %p6, %p7;
	@%p8 bra 	$L__BB9_45;
	not.b32 	%r47, %r24;
	add.s32 	%r48, %r47, %r43;
	sub.s32 	%r50, %r48, %r42;
	shr.u32 	%r51, %r50, 9;
	add.s32 	%r25, %r51, 1;
	and.b32  	%r26, %r25, 15;
	setp.lt.u32 	%p9, %r50, 7680;
	mov.u32 	%r242, %r24;
	@%p9 bra 	$L__BB9_36;
	and.b32  	%r52, %r25, 16777200;
	neg.s32 	%r240, %r52;
	add.s64 	%rd93, %rd390, %rd25;
	shl.b64 	%rd94, %rd93, 3;
	add.s64 	%rd95, %rd94, %rd2;
	add.s64 	%rd391, %rd95, 32768;
	mov.u32 	%r242, %r24;
$L__BB9_35:
	.pragma "nounroll";
	ld.global.u64 	%rd96, [%rd391+-32768];
	add.s64 	%rd97, %rd96, %rd401;
	ld.global.u64 	%rd98, [%rd391+-28672];
	add.s64 	%rd99, %rd98, %rd97;
	ld.global.u64 	%rd100, [%rd391+-24576];
	add.s64 	%rd101, %rd100, %rd99;
	ld.global.u64 	%rd102, [%rd391+-20480];
	add.s64 	%rd103, %rd102, %rd101;
	ld.global.u64 	%rd104, [%rd391+-16384];
	add.s64 	%rd105, %rd104, %rd103;
	ld.global.u64 	%rd106, [%rd391+-12288];
	add.s64 	%rd107, %rd106, %rd105;
	ld.global.u64 	%rd108, [%rd391+-8192];
	add.s64 	%rd109, %rd108, %rd107;
	ld.global.u64 	%rd110, [%rd391+-4096];
	add.s64 	%rd111, %rd110, %rd109;
	ld.global.u64 	%rd112, [%rd391];
	add.s64 	%rd113, %rd112, %rd111;
	ld.global.u64 	%rd114, [%rd391+4096];
	add.s64 	%rd115, %rd114, %rd113;
	ld.global.u64 	%rd116, [%rd391+8192];
	add.s64 	%rd117, %rd116, %rd115;
	ld.global.u64 	%rd118, [%rd391+12288];
	add.s64 	%rd119, %rd118, %rd117;
	ld.global.u64 	%rd120, [%rd391+16384];
	add.s64 	%rd121, %rd120, %rd119;
	ld.global.u64 	%rd122, [%rd391+20480];
	add.s64 	%rd123, %rd122, %rd121;
	ld.global.u64 	%rd124, [%rd391+24576];
	add.s64 	%rd125, %rd124, %rd123;
	ld.global.u64 	%rd126, [%rd391+28672];
	add.s64 	%rd401, %rd126, %rd125;
	add.s32 	%r242, %r242, 8192;
	add.s32 	%r240, %r240, 16;
	add.s64 	%rd391, %rd391, 65536;
	setp.ne.s32 	%p10, %r240, 0;
	@%p10 bra 	$L__BB9_35;
$L__BB9_36:
	setp.eq.s32 	%p11, %r26, 0;
	@%p11 bra 	$L__BB9_45;
	and.b32  	%r33, %r25, 7;
	setp.lt.u32 	%p12, %r26, 8;
	@%p12 bra 	$L__BB9_39;
	cvt.u64.u32 	%rd128, %r242;
	add.s64 	%rd129, %rd390, %rd128;
	shl.b64 	%rd130, %rd129, 3;
	add.s64 	%rd131, %rd2, %rd130;
	ld.global.u64 	%rd132, [%rd131];
	add.s64 	%rd133, %rd132, %rd401;
	ld.global.u64 	%rd134, [%rd131+4096];
	add.s64 	%rd135, %rd134, %rd133;
	ld.global.u64 	%rd136, [%rd131+8192];
	add.s64 	%rd137, %rd136, %rd135;
	ld.global.u64 	%rd138, [%rd131+12288];
	add.s64 	%rd139, %rd138, %rd137;
	ld.global.u64 	%rd140, [%rd131+16384];
	add.s64 	%rd141, %rd140, %rd139;
	ld.global.u64 	%rd142, [%rd131+20480];
	add.s64 	%rd143, %rd142, %rd141;
	ld.global.u64 	%rd144, [%rd131+24576];
	add.s64 	%rd145, %rd144, %rd143;
	ld.global.u64 	%rd146, [%rd131+28672];
	add.s64 	%rd401, %rd146, %rd145;
	add.s32 	%r242, %r242, 4096;
$L__BB9_39:
	setp.eq.s32 	%p13, %r33, 0;
	@%p13 bra 	$L__BB9_45;
	and.b32  	%r36, %r25, 3;
	setp.lt.u32 	%p14, %r33, 4;
	@%p14 bra 	$L__BB9_42;
	cvt.u64.u32 	%rd148, %r242;
	add.s64 	%rd149, %rd390, %rd148;
	shl.b64 	%rd150, %rd149, 3;
	add.s64 	%rd151, %rd2, %rd150;
	ld.global.u64 	%rd152, [%rd151];
	add.s64 	%rd153, %rd152, %rd401;
	ld.global.u64 	%rd154, [%rd151+4096];
	add.s64 	%rd155, %rd154, %rd153;
	ld.global.u64 	%rd156, [%rd151+8192];
	add.s64 	%rd157, %rd156, %rd155;
	ld.global.u64 	%rd158, [%rd151+12288];
	add.s64 	%rd401, %rd158, %rd157;
	add.s32 	%r242, %r242, 2048;
$L__BB9_42:
	setp.eq.s32 	%p15, %r36, 0;
	@%p15 bra 	$L__BB9_45;
	cvt.u64.u32 	%rd159, %r242;
	add.s64 	%rd160, %rd390, %rd159;
	shl.b64 	%rd161, %rd160, 3;
	add.s64 	%rd399, %rd2, %rd161;
	neg.s32 	%r245, %r36;
$L__BB9_44:
	.pragma "nounroll";
	ld.global.u64 	%rd162, [%rd399];
	add.s64 	%rd401, %rd162, %rd401;
	add.s64 	%rd399, %rd399, 4096;
	add.s32 	%r245, %r245, 1;
	setp.ne.s32 	%p16, %r245, 0;
	@%p16 bra 	$L__BB9_44;
$L__BB9_45:
	// begin inline asm
	mov.u32 %r53, %laneid;
	// end inline asm
	mov.b64 	{%r55, %r60}, %rd401;
	mov.b32 	%r61, 1;
	mov.b32 	%r102, 31;
	mov.b32 	%r103, -1;
	// begin inline asm
	shfl.sync.down.b32 %r54, %r55, %r61, %r102, %r103;
	// end inline asm
	// begin inline asm
	shfl.sync.down.b32 %r59, %r60, %r61, %r102, %r103;
	// end inline asm
	mov.b64 	%rd163, {%r54, %r59};
	setp.gt.s32 	%p17, %r53, 30;
	selp.b64 	%rd164, 0, %rd163, %p17;
	add.s64 	%rd165, %rd164, %rd401;
	mov.b64 	{%r65, %r70}, %rd165;
	mov.b32 	%r71, 2;
	// begin inline asm
	shfl.sync.down.b32 %r64, %r65, %r71, %r102, %r103;
	// end inline asm
	// begin inline asm
	shfl.sync.down.b32 %r69, %r70, %r71, %r102, %r103;
	// end inline asm
	mov.b64 	%rd166, {%r64, %r69};
	setp.gt.s32 	%p18, %r53, 29;
	selp.b64 	%rd167, 0, %rd166, %p18;
	add.s64 	%rd168, %rd167, %rd165;
	mov.b64 	{%r75, %r80}, %rd168;
	mov.b32 	%r81, 4;
	// begin inline asm
	shfl.sync.down.b32 %r74, %r75, %r81, %r102, %r103;
	// end inline asm
	// begin inline asm
	shfl.sync.down.b32 %r79, %r80, %r81, %r102, %r103;
	// end inline asm
	mov.b64 	%rd169, {%r74, %r79};
	setp.gt.s32 	%p19, %r53, 27;
	selp.b64 	%rd170, 0, %rd169, %p19;
	add.s64 	%rd171, %rd170, %rd168;
	mov.b64 	{%r85, %r90}, %rd171;
	mov.b32 	%r91, 8;
	// begin inline asm
	shfl.sync.down.b32 %r84, %r85, %r91, %r102, %r103;
	// end inline asm
	// begin inline asm
	shfl.sync.down.b32 %r89, %r90, %r91, %r102, %r103;
	// end inline asm
	mov.b64 	%rd172, {%r84, %r89};
	setp.gt.s32 	%p20, %r53, 23;
	selp.b64 	%rd173, 0, %rd172, %p20;
	add.s64 	%rd174, %rd173, %rd171;
	mov.b64 	{%r95, %r100}, %rd174;
	mov.b32 	%r101, 16;
	// begin inline asm
	shfl.sync.down.b32 %r94, %r95, %r101, %r102, %r103;
	// end inline asm
	// begin inline asm
	shfl.sync.down.b32 %r99, %r100, %r101, %r102, %r103;
	// end inline asm
	mov.b64 	%rd175, {%r94, %r99};
	setp.gt.s32 	%p21, %r53, 15;
	selp.b64 	%rd176, 0, %rd175, %p21;
	add.s64 	%rd402, %rd176, %rd174;
	setp.ne.s32 	%p22, %r53, 0;
	@%p22 bra 	$L__BB9_47;
	shr.u32 	%r104, %r24, 2;
	and.b32  	%r105, %r104, 248;
	mov.u32 	%r106, _ZZN3cub18CUB_300001_SM_10006detail6reduce28DeviceReduceSingleTileKernelINS2_10policy_hubIlyN4cuda3std3__44plusIlEEE10Policy1000EN6thrust24THRUST_300001_SM_1000_NS6detail15normal_iteratorINSD_10device_ptrIlEEEEPlyS9_llNS7_10__identityEEEvT0_T1_T2_T3_T4_T6_E12temp_storage;
	add.s32 	%r107, %r106, %r105;
	st.shared.u64 	[%r107+16], %rd402;
$L__BB9_47:
	bar.sync 	0;
	setp.ne.s32 	%p23, %r24, 0;
	@%p23 bra 	$L__BB9_49;
	ld.shared.u64 	%rd177, [_ZZN3cub18CUB_300001_SM_10006detail6reduce28DeviceReduceSingleTileKernelINS2_10policy_hubIlyN4cuda3std3__44plusIlEEE10Policy1000EN6thrust24THRUST_300001_SM_1000_NS6detail15normal_iteratorINSD_10device_ptrIlEEEEPlyS9_llNS7_10__identityEEEvT0_T1_T2_T3_T4_T6_E12temp_storage+24];
	add.s64 	%rd178, %rd177, %rd402;
	ld.shared.u64 	%rd179, [_ZZN3cub18CUB_300001_SM_10006detail6reduce28DeviceReduceSingleTileKernelINS2_10policy_hubIlyN4cuda3std3__44plusIlEEE10Policy1000EN6thrust24THRUST_300001_SM_1000_NS6detail15normal_iteratorINSD_10device_ptrIlEEEEPlyS9_llNS7_10__identityEEEvT0_T1_T2_T3_T4_T6_E12temp_storage+32];
	add.s64 	%rd180, %rd178, %rd179;
	ld.shared.u64 	%rd181, [_ZZN3cub18CUB_300001_SM_10006detail6reduce28DeviceReduceSingleTileKernelINS2_10policy_hubIlyN4cuda3std3__44plusIlEEE10Policy1000EN6thrust24THRUST_300001_SM_1000_NS6detail15normal_iteratorINSD_10device_ptrIlEEEEPlyS9_llNS7_10__identityEEEvT0_T1_T2_T3_T4_T6_E12temp_storage+40];
	add.s64 	%rd182, %rd180, %rd181;
	ld.shared.u64 	%rd183, [_ZZN3cub18CUB_300001_SM_10006detail6reduce28DeviceReduceSingleTileKernelINS2_10policy_hubIlyN4cuda3std3__44plusIlEEE10Policy1000EN6thrust24THRUST_300001_SM_1000_NS6detail15normal_iteratorINSD_10device_ptrIlEEEEPlyS9_llNS7_10__identityEEEvT0_T1_T2_T3_T4_T6_E12temp_storage+48];
	add.s64 	%rd184, %rd182, %rd183;
	ld.shared.u64 	%rd185, [_ZZN3cub18CUB_300001_SM_10006detail6reduce28DeviceReduceSingleTileKernelINS2_10policy_hubIlyN4cuda3std3__44plusIlEEE10Policy1000EN6thrust24THRUST_300001_SM_1000_NS6detail15normal_iteratorINSD_10device_ptrIlEEEEPlyS9_llNS7_10__identityEEEvT0_T1_T2_T3_T4_T6_E12temp_storage+56];
	add.s64 	%rd186, %rd184, %rd185;
	ld.shared.u64 	%rd187, [_ZZN3cub18CUB_300001_SM_10006detail6reduce28DeviceReduceSingleTileKernelINS2_10policy_hubIlyN4cuda3std3__44plusIlEEE10Policy1000EN6thrust24THRUST_300001_SM_1000_NS6detail15normal_iteratorINSD_10device_ptrIlEEEEPlyS9_llNS7_10__identityEEEvT0_T1_T2_T3_T4_T6_E12temp_storage+64];
	add.s64 	%rd188, %rd186, %rd187;
	ld.shared.u64 	%rd189, [_ZZN3cub18CUB_300001_SM_10006detail6reduce28DeviceReduceSingleTileKernelINS2_10policy_hubIlyN4cuda3std3__44plusIlEEE10Policy1000EN6thrust24THRUST_300001_SM_1000_NS6detail15normal_iteratorINSD_10device_ptrIlEEEEPlyS9_llNS7_10__identityEEEvT0_T1_T2_T3_T4_T6_E12temp_storage+72];
	add.s64 	%rd190, %rd188, %rd189;
	ld.shared.u64 	%rd191, [_ZZN3cub18CUB_300001_SM_10006detail6reduce28DeviceReduceSingleTileKernelINS2_10policy_hubIlyN4cuda3std3__44plusIlEEE10Policy1000EN6thrust24THRUST_300001_SM_1000_NS6detail15normal_iteratorINSD_10device_ptrIlEEEEPlyS9_llNS7_10__identityEEEvT0_T1_T2_T3_T4_T6_E12temp_storage+80];
	add.s64 	%rd192, %rd190, %rd191;
	ld.shared.u64 	%rd193, [_ZZN3cub18CUB_300001_SM_10006detail6reduce28DeviceReduceSingleTileKernelINS2_10policy_hubIlyN4cuda3std3__44plusIlEEE10Policy1000EN6thrust24THRUST_300001_SM_1000_NS6detail15normal_iteratorINSD_10device_ptrIlEEEEPlyS9_llNS7_10__identityEEEvT0_T1_T2_T3_T4_T6_E12temp_storage+88];
	add.s64 	%rd194, %rd192, %rd193;
	ld.shared.u64 	%rd195, [_ZZN3cub18CUB_300001_SM_10006detail6reduce28DeviceReduceSingleTileKernelINS2_10policy_hubIlyN4cuda3std3__44plusIlEEE10Policy1000EN6thrust24THRUST_300001_SM_1000_NS6detail15normal_iteratorINSD_10device_ptrIlEEEEPlyS9_llNS7_10__identityEEEvT0_T1_T2_T3_T4_T6_E12temp_storage+96];
	add.s64 	%rd196, %rd194, %rd195;
	ld.shared.u64 	%rd197, [_ZZN3cub18CUB_300001_SM_10006detail6reduce28DeviceReduceSingleTileKernelINS2_10policy_hubIlyN4cuda3std3__44plusIlEEE10Policy1000EN6thrust24THRUST_300001_SM_1000_NS6detail15normal_iteratorINSD_10device_ptrIlEEEEPlyS9_llNS7_10__identityEEEvT0_T1_T2_T3_T4_T6_E12temp_storage+104];
	add.s64 	%rd198, %rd196, %rd197;
	ld.shared.u64 	%rd199, [_ZZN3cub18CUB_300001_SM_10006detail6reduce28DeviceReduceSingleTileKernelINS2_10policy_hubIlyN4cuda3std3__44plusIlEEE10Policy1000EN6thrust24THRUST_300001_SM_1000_NS6detail15normal_iteratorINSD_10device_ptrIlEEEEPlyS9_llNS7_10__identityEEEvT0_T1_T2_T3_T4_T6_E12temp_storage+112];
	add.s64 	%rd200, %rd198, %rd199;
	ld.shared.u64 	%rd201, [_ZZN3cub18CUB_300001_SM_10006detail6reduce28DeviceReduceSingleTileKernelINS2_10policy_hubIlyN4cuda3std3__44plusIlEEE10Policy1000EN6thrust24THRUST_300001_SM_1000_NS6detail15normal_iteratorINSD_10device_ptrIlEEEEPlyS9_llNS7_10__identityEEEvT0_T1_T2_T3_T4_T6_E12temp_storage+120];
	add.s64 	%rd202, %rd200, %rd201;
	ld.shared.u64 	%rd203, [_ZZN3cub18CUB_300001_SM_10006detail6reduce28DeviceReduceSingleTileKernelINS2_10policy_hubIlyN4cuda3std3__44plusIlEEE10Policy1000EN6thrust24THRUST_300001_SM_1000_NS6detail15normal_iteratorINSD_10device_ptrIlEEEEPlyS9_llNS7_10__identityEEEvT0_T1_T2_T3_T4_T6_E12temp_storage+128];
	add.s64 	%rd204, %rd202, %rd203;
	ld.shared.u64 	%rd205, [_ZZN3cub18CUB_300001_SM_10006detail6reduce28DeviceReduceSingleTileKernelINS2_10policy_hubIlyN4cuda3std3__44plusIlEEE10Policy1000EN6thrust24THRUST_300001_SM_1000_NS6detail15normal_iteratorINSD_10device_ptrIlEEEEPlyS9_llNS7_10__identityEEEvT0_T1_T2_T3_T4_T6_E12temp_storage+136];
	add.s64 	%rd402, %rd204, %rd205;
$L__BB9_49:
	mov.u32 	%r230, %tid.x;
	setp.ne.s32 	%p65, %r230, 0;
	@%p65 bra 	$L__BB9_51;
	add.s64 	%rd375, %rd402, %rd59;
	st.global.u64 	[%rd1], %rd375;
$L__BB9_51:
	ret;

}
	// .globl	_ZN3cub18CUB_300001_SM_10006detail6reduce18DeviceReduceKernelINS2_10policy_hubIlyN4cuda3std3__44plusIlEEE10Policy1000EN6thrust24THRUST_300001_SM_1000_NS6detail15normal_iteratorINSD_10device_ptrIlEEEEyS9_lNS7_10__identityEEEvT0_PT3_T1_NS0_13GridEvenShareISN_EET2_T4_
.visible .entry _ZN3cub18CUB_300001_SM_10006detail6reduce18DeviceReduceKernelINS2_10policy_hubIlyN4cuda3std3__44plusIlEEE10Policy1000EN6thrust24THRUST_300001_SM_1000_NS6detail15normal_iteratorINSD_10device_ptrIlEEEEyS9_lNS7_10__identityEEEvT0_PT3_T1_NS0_13GridEvenShareISN_EET2_T4_(
	.param .align 8 .b8 _ZN3cub18CUB_300001_SM_10006detail6reduce18DeviceReduceKernelINS2_10policy_hubIlyN4cuda3std3__44plusIlEEE10Policy1000EN6thrust24THRUST_300001_SM_1000_NS6detail15normal_iteratorINSD_10device_ptrIlEEEEyS9_lNS7_10__identityEEEvT0_PT3_T1_NS0_13GridEvenShareISN_EET2_T4__param_0[8],
	.param .u64 .ptr .align 1 _ZN3cub18CUB_300001_SM_10006detail6reduce18DeviceReduceKernelINS2_10policy_hubIlyN4cuda3std3__44plusIlEEE10Policy1000EN6thrust24THRUST_300001_SM_1000_NS6detail15normal_iteratorINSD_10device_ptrIlEEEEyS9_lNS7_10__identityEEEvT0_PT3_T1_NS0_13GridEvenShareISN_EET2_T4__param_1,
	.param .u64 _ZN3cub18CUB_300001_SM_10006detail6reduce18DeviceReduceKernelINS2_10policy_hubIlyN4cuda3std3__44plusIlEEE10Policy1000EN6thrust24THRUST_300001_SM_1000_NS6detail15normal_iteratorINSD_10device_ptrIlEEEEyS9_lNS7_10__identityEEEvT0_PT3_T1_NS0_13GridEvenShareISN_EET2_T4__param_2,
	.param .align 8 .b8 _ZN3cub18CUB_300001_SM_10006detail6reduce18DeviceReduceKernelINS2_10policy_hubIlyN4cuda3std3__44plusIlEEE10Policy1000EN6thrust24THRUST_300001_SM_1000_NS6detail15normal_iteratorINSD_10device_ptrIlEEEEyS9_lNS7_10__identityEEEvT0_PT3_T1_NS0_13GridEvenShareISN_EET2_T4__param_3[72],
	.param .align 1 .b8 _ZN3cub18CUB_300001_SM_10006detail6reduce18DeviceReduceKernelINS2_10policy_hubIlyN4cuda3std3__44plusIlEEE10Policy1000EN6thrust24THRUST_300001_SM_1000_NS6detail15normal_iteratorINSD_10device_ptrIlEEEEyS9_lNS7_10__identityEEEvT0_PT3_T1_NS0_13GridEvenShareISN_EET2_T4__param_4[1],
	.param .align 1 .b8 _ZN3cub18CUB_300001_SM_10006detail6reduce18DeviceReduceKernelINS2_10policy_hubIlyN4cuda3std3__44plusIlEEE10Policy1000EN6thrust24THRUST_300001_SM_1000_NS6detail15normal_iteratorINSD_10device_ptrIlEEEEyS9_lNS7_10__identityEEEvT0_PT3_T1_NS0_13GridEvenShareISN_EET2_T4__param_5[1]
)
.maxntid 512
{
	.reg .pred 	%p<65>;
	.reg .b16 	%rs<4>;
	.reg .b32 	%r<280>;
	.reg .b64 	%rd<420>;
	// demoted variable
	.shared .align 8 .b8 _ZZN3cub18CUB_300001_SM_10006detail6reduce18DeviceReduceKernelINS2_10policy_hubIlyN4cuda3std3__44plusIlEEE10Policy1000EN6thrust24THRUST_300001_SM_1000_NS6detail15normal_iteratorINSD_10device_ptrIlEEEEyS9_lNS7_10__identityEEEvT0_PT3_T1_NS0_13GridEvenShareISN_EET2_T4_E12temp_storage[152];
	ld.param.u64 	%rd1, [_ZN3cub18CUB_300001_SM_10006detail6reduce18DeviceReduceKernelINS2_10policy_hubIlyN4cuda3std3__44plusIlEEE10Policy1000EN6thrust24THRUST_300001_SM_1000_NS6detail15normal_iteratorINSD_10device_ptrIlEEEEyS9_lNS7_10__identityEEEvT0_PT3_T1_NS0_13GridEvenShareISN_EET2_T4__param_3+32];
	ld.param.u32 	%r1, [_ZN3cub18CUB_300001_SM_10006detail6reduce18DeviceReduceKernelINS2_10policy_hubIlyN4cuda3std3__44plusIlEEE10Policy1000EN6thrust24THRUST_300001_SM_1000_NS6detail15normal_iteratorINSD_10device_ptrIlEEEEyS9_lNS7_10__identityEEEvT0_PT3_T1_NS0_13GridEvenShareISN_EET2_T4__param_3+40];
	ld.param.u64 	%rd64, [_ZN3cub18CUB_300001_SM_10006detail6reduce18DeviceReduceKernelINS2_10policy_hubIlyN4cuda3std3__44plusIlEEE10Policy1000EN6thrust24THRUST_300001_SM_1000_NS6detail15normal_iteratorINSD_10device_ptrIlEEEEyS9_lNS7_10__identityEEEvT0_PT3_T1_NS0_13GridEvenShareISN_EET2_T4__param_0];
	cvta.to.global.u64 	%rd2, %rd64;
	mov.u32 	%r2, %ctaid.x;
	mul.lo.s32 	%r50, %r1, 3584;
	cvt.s64.s32 	%rd3, %r50;
	mul.lo.s32 	%r51, %r2, 3584;
	cvt.u64.u32 	%rd4, %r51;
	sub.s64 	%rd5, %rd1, %rd4;
	setp.gt.u64 	%p1, %rd5, 3583;
	@%p1 bra 	$L__BB10_25;
	cvt.u32.u64 	%r136, %rd4;
	cvt.u32.u64 	%r3, %rd1;
	sub.s32 	%r4, %r3, %r136;
	mov.u32 	%r5, %tid.x;
	setp.ge.s32 	%p23, %r5, %r4;
	mov.b64 	%rd403, 0;
	mov.u32 	%r267, %r5;
	@%p23 bra 	$L__BB10_3;
	add.s32 	%r138, %r136, %r5;
	mul.wide.u32 	%rd214, %r138, 8;
	add.s64 	%rd215, %rd2, %rd214;
	ld.global.u64 	%rd403, [%rd215];
	add.s32 	%r267, %r5, 512;
$L__BB10_3:
	setp.ge.s32 	%p24, %r267, %r4;
	@%p24 bra 	$L__BB10_16;
	not.b32 	%r140, %r267;
	add.s32 	%r141, %r140, %r3;
	sub.s32 	%r142, %r141, %r136;
	shr.u32 	%r143, %r142, 9;
	add.s32 	%r8, %r143, 1;
	and.b32  	%r9, %r8, 15;
	setp.lt.u32 	%p25, %r142, 7680;
	@%p25 bra 	$L__BB10_7;
	and.b32  	%r144, %r8, 16777200;
	neg.s32 	%r265, %r144;
	mul.wide.u32 	%rd217, %r2, 28672;
	mul.wide.u32 	%rd218, %r267, 8;
	add.s64 	%rd219, %rd217, %rd218;
	add.s64 	%rd220, %rd219, %rd2;
	add.s64 	%rd394, %rd220, 32768;
$L__BB10_6:
	.pragma "nounroll";
	ld.global.u64 	%rd221, [%rd394+-32768];
	add.s64 	%rd222, %rd221, %rd403;
	ld.global.u64 	%rd223, [%rd394+-28672];
	add.s64 	%rd224, %rd223, %rd222;
	ld.global.u64 	%rd225, [%rd394+-24576];
	add.s64 	%rd226, %rd225, %rd224;
	ld.global.u64 	%rd227, [%rd394+-20480];
	add.s64 	%rd228, %rd227, %rd226;
	ld.global.u64 	%rd229, [%rd394+-16384];
	add.s64 	%rd230, %rd229, %rd228;
	ld.global.u64 	%rd231, [%rd394+-12288];
	add.s64 	%rd232, %rd231, %rd230;
	ld.global.u64 	%rd233, [%rd394+-8192];
	add.s64 	%rd234, %rd233, %rd232;
	ld.global.u64 	%rd235, [%rd394+-4096];
	add.s64 	%rd236, %rd235, %rd234;
	ld.global.u64 	%rd237, [%rd394];
	add.s64 	%rd238, %rd237, %rd236;
	ld.global.u64 	%rd239, [%rd394+4096];
	add.s64 	%rd240, %rd239, %rd238;
	ld.global.u64 	%rd241, [%rd394+8192];
	add.s64 	%rd242, %rd241, %rd240;
	ld.global.u64 	%rd243, [%rd394+12288];
	add.s64 	%rd244, %rd243, %rd242;
	ld.global.u64 	%rd245, [%rd394+16384];
	add.s64 	%rd246, %rd245, %rd244;
	ld.global.u64 	%rd247, [%rd394+20480];
	add.s64 	%rd248, %rd247, %rd246;
	ld.global.u64 	%rd249, [%rd394+24576];
	add.s64 	%rd250, %rd249, %rd248;
	ld.global.u64 	%rd251, [%rd394+28672];
	add.s64 	%rd403, %rd251, %rd250;
	add.s32 	%r267, %r267, 8192;
	add.s32 	%r265, %r265, 16;
	add.s64 	%rd394, %rd394, 65536;
	setp.ne.s32 	%p26, %r265, 0;
	@%p26 bra 	$L__BB10_6;
$L__BB10_7:
	setp.eq.s32 	%p27, %r9, 0;
	@%p27 bra 	$L__BB10_16;
	and.b32  	%r16, %r8, 7;
	setp.lt.u32 	%p28, %r9, 8;
	@%p28 bra 	$L__BB10_10;
	cvt.s64.s32 	%rd253, %r267;
	add.s64 	%rd254, %rd253, %rd4;
	shl.b64 	%rd255, %rd254, 3;
	add.s64 	%rd256, %rd2, %rd255;
	ld.global.u64 	%rd257, [%rd256];
	add.s64 	%rd258, %rd257, %rd403;
	ld.global.u64 	%rd259, [%rd256+4096];
	add.s64 	%rd260, %rd259, %rd258;
	ld.global.u64 	%rd261, [%rd256+8192];
	add.s64 	%rd262, %rd261, %rd260;
	ld.global.u64 	%rd263, [%rd256+12288];
	add.s64 	%rd264, %rd263, %rd262;
	ld.global.u64 	%rd265, [%rd256+16384];
	add.s64 	%rd266, %rd265, %rd264;
	ld.global.u64 	%rd267, [%rd256+20480];
	add.s64 	%rd268, %rd267, %rd266;
	ld.global.u64 	%rd269, [%rd256+24576];
	add.s64 	%rd270, %rd269, %rd268;
	ld.global.u64 	%rd271, [%rd256+28672];
	add.s64 	%rd403, %rd271, %rd270;
	add.s32 	%r267, %r267, 4096;
$L__BB10_10:
	setp.eq.s32 	%p29, %r16, 0;
	@%p29 bra 	$L__BB10_16;
	and.b32  	%r19, %r8, 3;
	setp.lt.u32 	%p30, %r16, 4;
	@%p30 bra 	$L__BB10_13;
	cvt.s64.s32 	%rd273, %r267;
	add.s64 	%rd274, %rd273, %rd4;
	shl.b64 	%rd275, %rd274, 3;
	add.s64 	%rd276, %rd2, %rd275;
	ld.global.u64 	%rd277, [%rd276];
	add.s64 	%rd278, %rd277, %rd403;
	ld.global.u64 	%rd279, [%rd276+4096];
	add.s64 	%rd280, %rd279, %rd278;
	ld.global.u64 	%rd281, [%rd276+8192];
	add.s64 	%rd282, %rd281, %rd280;
	ld.global.u64 	%rd283, [%rd276+12288];
	add.s64 	%rd403, %rd283, %rd282;
	add.s32 	%r267, %r267, 2048;
$L__BB10_13:
	setp.eq.s32 	%p31, %r19, 0;
	@%p31 bra 	$L__BB10_16;
	mul.wide.u32 	%rd284, %r2, 28672;
	add.s64 	%rd21, %rd2, %rd284;
	neg.s32 	%r270, %r19;
$L__BB10_15:
	.pragma "nounroll";
	mul.wide.s32 	%rd285, %r267, 8;
	add.s64 	%rd286, %rd21, %rd285;
	ld.global.u64 	%rd287, [%rd286];
	add.s64 	%rd403, %rd287, %rd403;
	add.s32 	%r267, %r267, 512;
	add.s32 	%r270, %r270, 1;
	setp.ne.s32 	%p32, %r270, 0;
	@%p32 bra 	$L__BB10_15;
$L__BB10_16:
	setp.lt.s32 	%p33, %r4, 512;
	@%p33 bra 	$L__BB10_21;
	// begin inline asm
	mov.u32 %r208, %laneid;
	// end inline asm
	mov.b64 	{%r210, %r215}, %rd403;
	mov.b32 	%r216, 1;
	mov.b32 	%r257, 31;
	mov.b32 	%r258, -1;
	// begin inline asm
	shfl.sync.down.b32 %r209, %r210, %r216, %r257, %r258;
	// end inline asm
	// begin inline asm
	shfl.sync.down.b32 %r214, %r215, %r216, %r257, %r258;
	// end inline asm
	mov.b64 	%rd346, {%r209, %r214};
	setp.gt.s32 	%p57, %r208, 30;
	selp.b64 	%rd347, 0, %rd346, %p57;
	add.s64 	%rd348, %rd347, %rd403;
	mov.b64 	{%r220, %r225}, %rd348;
	mov.b32 	%r226, 2;
	// begin inline asm
	shfl.sync.down.b32 %r219, %r220, %r226, %r257, %r258;
	// end inline asm
	// begin inline asm
	shfl.sync.down.b32 %r224, %r225, %r226, %r257, %r258;
	// end inline asm
	mov.b64 	%rd349, {%r219, %r224};
	setp.gt.s32 	%p58, %r208, 29;
	selp.b64 	%rd350, 0, %rd349, %p58;
	add.s64 	%rd351, %rd350, %rd348;
	mov.b64 	{%r230, %r235}, %rd351;
	mov.b32 	%r236, 4;
	// begin inline asm
	shfl.sync.down.b32 %r229, %r230, %r236, %r257, %r258;
	// end inline asm
	// begin inline asm
	shfl.sync.down.b32 %r234, %r235, %r236, %r257, %r258;
	// end inline asm
	mov.b64 	%rd352, {%r229, %r234};
	setp.gt.s32 	%p59, %r208, 27;
	selp.b64 	%rd353, 0, %rd352, %p59;
	add.s64 	%rd354, %rd353, %rd351;
	mov.b64 	{%r240, %r245}, %rd354;
	mov.b32 	%r246, 8;
	// begin inline asm
	shfl.sync.down.b32 %r239, %r240, %r246, %r257, %r258;
	// end inline asm
	// begin inline asm
	shfl.sync.down.b32 %r244, %r245, %r246, %r257, %r258;
	// end inline asm
	mov.b64 	%rd355, {%r239, %r244};
	setp.gt.s32 	%p60, %r208, 23;
	selp.b64 	%rd356, 0, %rd355, %p60;
	add.s64 	%rd357, %rd356, %rd354;
	mov.b64 	{%r250, %r255}, %rd357;
	mov.b32 	%r256, 16;
	// begin inline asm
	shfl.sync.down.b32 %r249, %r250, %r256, %r257, %r258;
	// end inline asm
	// begin inline asm
	shfl.sync.down.b32 %r254, %r255, %r256, %r257, %r258;
	// end inline asm
	mov.b64 	%rd358, {%r249, %r254};
	setp.gt.s32 	%p61, %r208, 15;
	selp.b64 	%rd359, 0, %rd358, %p61;
	add.s64 	%rd419, %rd359, %rd357;
	setp.ne.s32 	%p62, %r208, 0;
	@%p62 bra 	$L__BB10_19;
	shr.u32 	%r259, %r5, 2;
	and.b32  	%r260, %r259, 248;
	mov.u32 	%r261, _ZZN3cub18CUB_300001_SM_10006detail6reduce18DeviceReduceKernelINS2_10policy_hubIlyN4cuda3std3__44plusIlEEE10Policy1000EN6thrust24THRUST_300001_SM_1000_NS6detail15normal_iteratorINSD_10device_ptrIlEEEEyS9_lNS7_10__identityEEEvT0_PT3_T1_NS0_13GridEvenShareISN_EET2_T4_E12temp_storage;
	add.s32 	%r262, %r261, %r260;
	st.shared.u64 	[%r262+16], %rd419;
$L__BB10_19:
	bar.sync 	0;
	setp.ne.s32 	%p63, %r5, 0;
	@%p63 bra 	$L__BB10_46;
	ld.shared.u64 	%rd360, [_ZZN3cub18CUB_300001_SM_10006detail6reduce18DeviceReduceKernelINS2_10policy_hubIlyN4cuda3std3__44plusIlEEE10Policy1000EN6thrust24THRUST_300001_SM_1000_NS6detail15normal_iteratorINSD_10device_ptrIlEEEEyS9_lNS7_10__identityEEEvT0_PT3_T1_NS0_13GridEvenShareISN_EET2_T4_E12temp_storage+24];
	add.s64 	%rd361, %rd360, %rd419;
	ld.shared.u64 	%rd362, [_ZZN3cub18CUB_300001_SM_10006detail6reduce18DeviceReduceKernelINS2_10policy_hubIlyN4cuda3std3__44plusIlEEE10Policy1000EN6thrust24THRUST_300001_SM_1000_NS6detail15normal_iteratorINSD_10device_ptrIlEEEEyS9_lNS7_10__identityEEEvT0_PT3_T1_NS0_13GridEvenShareISN_EET2_T4_E12temp_storage+32];
	add.s64 	%rd363, %rd361, %rd362;
	ld.shared.u64 	%rd364, [_ZZN3cub18CUB_300001_SM_10006detail6reduce18DeviceReduceKernelINS2_10policy_hubIlyN4cuda3std3__44plusIlEEE10Policy1000EN6thrust24THRUST_300001_SM_1000_NS6detail15normal_iteratorINSD_10device_ptrIlEEEEyS9_lNS7_10__identityEEEvT0_PT3_T1_NS0_13GridEvenShareISN_EET2_T4_E12temp_storage+40];
	add.s64 	%rd365, %rd363, %rd364;
	ld.shared.u64 	%rd366, [_ZZN3cub18CUB_300001_SM_10006detail6reduce18DeviceReduceKernelINS2_10policy_hubIlyN4cuda3std3__44plusIlEEE10Policy1000EN6thrust24THRUST_300001_SM_1000_NS6detail15normal_iteratorINSD_10device_ptrIlEEEEyS9_lNS7_10__identityEEEvT0_PT3_T1_NS0_13GridEvenShareISN_EET2_T4_E12temp_storage+48];
	add.s64 	%rd367, %rd365, %rd366;
	ld.shared.u64 	%rd368, [_ZZN3cub18CUB_300001_SM_10006detail6reduce18DeviceReduceKernelINS2_10policy_hubIlyN4cuda3std3__44plusIlEEE10Policy1000EN6thrust24THRUST_300001_SM_1000_NS6detail15normal_iteratorINSD_10device_ptrIlEEEEyS9_lNS7_10__identityEEEvT0_PT3_T1_NS0_13GridEvenShareISN_EET2_T4_E12temp_storage+56];
	add.s64 	%rd369, %rd367, %rd368;
	ld.shared.u64 	%rd370, [_ZZN3cub18CUB_300001_SM_10006detail6reduce18DeviceReduceKernelINS2_10policy_hubIlyN4cuda3std3__44plusIlEEE10Policy1000EN6thrust24THRUST_300001_SM_1000_NS6detail15normal_iteratorINSD_10device_ptrIlEEEEyS9_lNS7_10__identityEEEvT0_PT3_T1_NS0_13GridEvenShareISN_EET2_T4_E12temp_storage+64];
	add.s64 	%rd371, %rd369, %rd370;
	ld.shared.u64 	%rd372, [_ZZN3cub18CUB_300001_SM_10006detail6reduce18DeviceReduceKernelINS2_10policy_hubIlyN4cuda3std3__44plusIlEEE10Policy1000EN6thrust24THRUST_300001_SM_1000_NS6detail15normal_iteratorINSD_10device_ptrIlEEEEyS9_lNS7_10__identityEEEvT0_PT3_T1_NS0_13GridEvenShareISN_EET2_T4_E12temp_storage+72];
	add.s64 	%rd373, %rd371, %rd372;
	ld.shared.u64 	%rd374, [_ZZN3cub18CUB_300001_SM_10006detail6reduce18DeviceReduceKernelINS2_10policy_hubIlyN4cuda3std3__44plusIlEEE10Policy1000EN6thrust24THRUST_300001_SM_1000_NS6detail15normal_iteratorINSD_10device_ptrIlEEEEyS9_lNS7_10__identityEEEvT0_PT3_T1_NS0_13GridEvenShareISN_EET2_T4_E12temp_storage+80];
	add.s64 	%rd375, %rd373, %rd374;
	ld.shared.u64 	%rd376, [_ZZN3cub18CUB_300001_SM_10006detail6reduce18DeviceReduceKernelINS2_10policy_hubIlyN4cuda3std3__44plusIlEEE10Policy1000EN6thrust24THRUST_300001_SM_1000_NS6detail15normal_iteratorINSD_10device_ptrIlEEEEyS9_lNS7_10__identityEEEvT0_PT3_T1_NS0_13GridEvenShareISN_EET2_T4_E12temp_storage+88];
	add.s64 	%rd377, %rd375, %rd376;
	ld.shared.u64 	%rd378, [_ZZN3cub18CUB_300001_SM_10006detail6reduce18DeviceReduceKernelINS2_10policy_hubIlyN4cuda3std3__44plusIlEEE10Policy1000EN6thrust24THRUST_300001_SM_1000_NS6detail15normal_iteratorINSD_10device_ptrIlEEEEyS9_lNS7_10__identityEEEvT0_PT3_T1_NS0_13GridEvenShareISN_EET2_T4_E12temp_storage+96];
	add.s64 	%rd379, %rd377, %rd378;
	ld.shared.u64 	%rd380, [_ZZN3cub18CUB_300001_SM_10006detail6reduce18DeviceReduceKernelINS2_10policy_hubIlyN4cuda3std3__44plusIlEEE10Policy1000EN6thrust24THRUST_300001_SM_1000_NS6detail15normal_iteratorINSD_10device_ptrIlEEEEyS9_lNS7_10__identityEEEvT0_PT3_T1_NS0_13GridEvenShareISN_EET2_T4_E12temp_storage+104];
	add.s64 	%rd381, %rd379, %rd380;
	ld.shared.u64 	%rd382, [_ZZN3cub18CUB_300001_SM_10006detail6reduce18DeviceReduceKernelINS2_10policy_hubIlyN4cuda3std3__44plusIlEEE10Policy1000EN6thrust24THRUST_300001_SM_1000_NS6detail15normal_iteratorINSD_10device_ptrIlEEEEyS9_lNS7_10__identityEEEvT0_PT3_T1_NS0_13GridEvenShareISN_EET2_T4_E12temp_storage+112];
	add.s64 	%rd383, %rd381, %rd382;
	ld.shared.u64 	%rd384, [_ZZN3cub18CUB_300001_SM_10006detail6reduce18DeviceReduceKernelINS2_10policy_hubIlyN4cuda3std3__44plusIlEEE10Policy1000EN6thrust24THRUST_300001_SM_1000_NS6detail15normal_iteratorINSD_10device_ptrIlEEEEyS9_lNS7_10__identityEEEvT0_PT3_T1_NS0_13GridEvenShareISN_EET2_T4_E12temp_storage+120];
	add.s64 	%rd385, %rd383, %rd384;
	ld.shared.u64 	%rd386, [_ZZN3cub18CUB_300001_SM_10006detail6reduce18DeviceReduceKernelINS2_10policy_hubIlyN4cuda3std3__44plusIlEEE10Policy1000EN6thrust24THRUST_300001_SM_1000_NS6detail15normal_iteratorINSD_10device_ptrIlEEEEyS9_lNS7_10__identityEEEvT0_PT3_T1_NS0_13GridEvenShareISN_EET2_T4_E12temp_storage+128];
	add.s64 	%rd387, %rd385, %rd386;
	ld.shared.u64 	%rd388, [_ZZN3cub18CUB_300001_SM_10006detail6reduce18DeviceReduceKernelINS2_10policy_hubIlyN4cuda3std3__44plusIlEEE10Policy1000EN6thrust24THRUST_300001_SM_1000_NS6detail15normal_iteratorINSD_10device_ptrIlEEEEyS9_lNS7_10__identityEEEvT0_PT3_T1_NS0_13GridEvenShareISN_EET2_T4_E12temp_storage+136];
	add.s64 	%rd419, %rd387, %rd388;
	bra.uni 	$L__BB10_46;
$L__BB10_21:
	// begin inline asm
	mov.u32 %r145, %laneid;
	// end inline asm
	and.b32  	%r196, %r5, 992;
	add.s32 	%r197, %r196, 32;
	setp.gt.s32 	%p34, %r197, %r4;
	not.b32 	%r198, %r196;
	add.s32 	%r199, %r4, %r198;
	selp.b32 	%r194, %r199, 31, %p34;
	mov.b64 	{%r147, %r152}, %rd403;
	mov.b32 	%r153, 1;
	mov.b32 	%r195, -1;
	// begin inline asm
	shfl.sync.down.b32 %r146, %r147, %r153, %r194, %r195;
	// end inline asm
	// begin inline asm
	shfl.sync.down.b32 %r151, %r152, %r153, %r194, %r195;
	// end inline asm
	mov.b64 	%rd288, {%r146, %r151};
	setp.lt.s32 	%p35, %r145, %r194;
	selp.b64 	%rd289, %rd288, 0, %p35;
	add.s64 	%rd290, %rd289, %rd403;
	mov.b64 	{%r157, %r162}, %rd290;
	mov.b32 	%r163, 2;
	// begin inline asm
	shfl.sync.down.b32 %r156, %r157, %r163, %r194, %r195;
	// end inline asm
	// begin inline asm
	shfl.sync.down.b32 %r161, %r162, %r163, %r194, %r195;
	// end inline asm
	mov.b64 	%rd291, {%r156, %r161};
	add.s32 	%r200, %r145, 2;
	setp.gt.s32 	%p36, %r200, %r194;
	selp.b64 	%rd292, 0, %rd291, %p36;
	add.s64 	%rd293, %rd292, %rd290;
	mov.b64 	{%r167, %r172}, %rd293;
	mov.b32 	%r173, 4;
	// begin inline asm
	shfl.sync.down.b32 %r166, %r167, %r173, %r194, %r195;
	// end inline asm
	// begin inline asm
	shfl.sync.down.b32 %r171, %r172, %r173, %r194, %r195;
	// end inline asm
	mov.b64 	%rd294, {%r166, %r171};
	add.s32 	%r201, %r145, 4;
	setp.gt.s32 	%p37, %r201, %r194;
	selp.b64 	%rd295, 0, %rd294, %p37;
	add.s64 	%rd296, %rd295, %rd293;
	mov.b64 	{%r177, %r182}, %rd296;
	mov.b32 	%r183, 8;
	// begin inline asm
	shfl.sync.down.b32 %r176, %r177, %r183, %r194, %r195;
	// end inline asm
	// begin inline asm
	shfl.sync.down.b32 %r181, %r182, %r183, %r194, %r195;
	// end inline asm
	mov.b64 	%rd297, {%r176, %r181};
	add.s32 	%r202, %r145, 8;
	setp.gt.s32 	%p38, %r202, %r194;
	selp.b64 	%rd298, 0, %rd297, %p38;
	add.s64 	%rd299, %rd298, %rd296;
	mov.b64 	{%r187, %r192}, %rd299;
	mov.b32 	%r193, 16;
	// begin inline asm
	shfl.sync.down.b32 %r186, %r187, %r193, %r194, %r195;
	// end inline asm
	// begin inline asm
	shfl.sync.down.b32 %r191, %r192, %r193, %r194, %r195;
	// end inline asm
	mov.b64 	%rd300, {%r186, %r191};
	add.s32 	%r203, %r145, 16;
	setp.gt.s32 	%p39, %r203, %r194;
	selp.b64 	%rd301, 0, %rd300, %p39;
	add.s64 	%rd419, %rd301, %rd299;
	setp.ne.s32 	%p40, %r145, 0;
	@%p40 bra 	$L__BB10_23;
	shr.u32 	%r204, %r5, 2;
	and.b32  	%r205, %r204, 248;
	mov.u32 	%r206, _ZZN3cub18CUB_300001_SM_10006detail6reduce18DeviceReduceKernelINS2_10policy_hubIlyN4cuda3std3__44plusIlEEE10Policy1000EN6thrust24THRUST_300001_SM_1000_NS6detail15normal_iteratorINSD_10device_ptrIlEEEEyS9_lNS7_10__identityEEEvT0_PT3_T1_NS0_13GridEvenShareISN_EET2_T4_E12temp_storage;
	add.s32 	%r207, %r206, %r205;
	st.shared.u64 	[%r207+16], %rd419;
$L__BB10_23:
	bar.sync 	0;
	setp.ne.s32 	%p41, %r5, 0;
	@%p41 bra 	$L__BB10_46;
	setp.gt.s32 	%p42, %r4, 32;
	ld.shared.u64 	%rd302, [_ZZN3cub18CUB_300001_SM_10006detail6reduce18DeviceReduceKernelINS2_10policy_hubIlyN4cuda3std3__44plusIlEEE10Policy1000EN6thrust24THRUST_300001_SM_1000_NS6detail15normal_iteratorINSD_10device_ptrIlEEEEyS9_lNS7_10__identityEEEvT0_PT3_T1_NS0_13GridEvenShareISN_EET2_T4_E12temp_storage+24];
	selp.b64 	%rd303, %rd302, 0, %p42;
	add.s64 	%rd304, %rd303, %rd419;
	setp.gt.s32 	%p43, %r4, 64;
	ld.shared.u64 	%rd305, [_ZZN3cub18CUB_300001_SM_10006detail6reduce18DeviceReduceKernelINS2_10policy_hubIlyN4cuda3std3__44plusIlEEE10Policy1000EN6thrust24THRUST_300001_SM_1000_NS6detail15normal_iteratorINSD_10device_ptrIlEEEEyS9_lNS7_10__identityEEEvT0_PT3_T1_NS0_13GridEvenShareISN_EET2_T4_E12temp_storage+32];
	selp.b64 	%rd306, %rd305, 0, %p43;
	add.s64 	%rd307, %rd304, %rd306;
	setp.gt.s32 	%p44, %r4, 96;
	ld.shared.u64 	%rd308, [_ZZN3cub18CUB_300001_SM_10006detail6reduce18DeviceReduceKernelINS2_10policy_hubIlyN4cuda3std3__44plusIlEEE10Policy1000EN6thrust24THRUST_300001_SM_1000_NS6detail15normal_iteratorINSD_10device_ptrIlEEEEyS9_lNS7_10__identityEEEvT0_PT3_T1_NS0_13GridEvenShareISN_EET2_T4_E12temp_storage+40];
	selp.b64 	%rd309, %rd308, 0, %p44;
	add.s64 	%rd310, %rd307, %rd309;
	setp.gt.s32 	%p45, %r4, 128;
	ld.shared.u64 	%rd311, [_ZZN3cub18CUB_300001_SM_10006detail6reduce18DeviceReduceKernelINS2_10policy_hubIlyN4cuda3std3__44plusIlEEE10Policy1000EN6thrust24THRUST_300001_SM_1000_NS6detail15normal_iteratorINSD_10device_ptrIlEEEEyS9_lNS7_10__identityEEEvT0_PT3_T1_NS0_13GridEvenShareISN_EET2_T4_E12temp_storage+48];
	selp.b64 	%rd312, %rd311, 0, %p45;
	add.s64 	%rd313, %rd310, %rd312;
	setp.gt.s32 	%p46, %r4, 160;
	ld.shared.u64 	%rd314, [_ZZN3cub18CUB_300001_SM_10006detail6reduce18DeviceReduceKernelINS2_10policy_hubIlyN4cuda3std3__44plusIlEEE10Policy1000EN6thrust24THRUST_300001_SM_1000_NS6detail15normal_iteratorINSD_10device_ptrIlEEEEyS9_lNS7_10__identityEEEvT0_PT3_T1_NS0_13GridEvenShareISN_EET2_T4_E12temp_storage+56];
	selp.b64 	%rd315, %rd314, 0, %p46;
	add.s64 	%rd316, %rd313, %rd315;
	setp.gt.s32 	%p47, %r4, 192;
	ld.shared.u64 	%rd317, [_ZZN3cub18CUB_300001_SM_10006detail6reduce18DeviceReduceKernelINS2_10policy_hubIlyN4cuda3std3__44plusIlEEE10Policy1000EN6thrust24THRUST_300001_SM_1000_NS6detail15normal_iteratorINSD_10device_ptrIlEEEEyS9_lNS7_10__identityEEEvT0_PT3_T1_NS0_13GridEvenShareISN_EET2_T4_E12temp_storage+64];
	selp.b64 	%rd318, %rd317, 0, %p47;
	add.s64 	%rd319, %rd316, %rd318;
	setp.gt.s32 	%p48, %r4, 224;
	ld.shared.u64 	%rd320, [_ZZN3cub18CUB_300001_SM_10006detail6reduce18DeviceReduceKernelINS2_10policy_hubIlyN4cuda3std3__44plusIlEEE10Policy1000EN6thrust24THRUST_300001_SM_1000_NS6detail15normal_iteratorINSD_10device_ptrIlEEEEyS9_lNS7_10__identityEEEvT0_PT3_T1_NS0_13GridEvenShareISN_EET2_T4_E12temp_storage+72];
	selp.b64 	%rd321, %rd320, 0, %p48;
	add.s64 	%rd322, %rd319, %rd321;
	setp.gt.s32 	%p49, %r4, 256;
	ld.shared.u64 	%rd323, [_ZZN3cub18CUB_300001_SM_10006detail6reduce18DeviceReduceKernelINS2_10policy_hubIlyN4cuda3std3__44plusIlEEE10Policy1000EN6thrust24THRUST_300001_SM_1000_NS6detail15normal_iteratorINSD_10device_ptrIlEEEEyS9_lNS7_10__identityEEEvT0_PT3_T1_NS0_13GridEvenShareISN_EET2_T4_E12temp_storage+80];
	selp.b64 	%rd324, %rd323, 0, %p49;
	add.s64 	%rd325, %rd322, %rd324;
	setp.gt.s32 	%p50, %r4, 288;
	ld.shared.u64 	%rd326, [_ZZN3cub18CUB_300001_SM_10006detail6reduce18DeviceReduceKernelINS2_10policy_hubIlyN4cuda3std3__44plusIlEEE10Policy1000EN6thrust24THRUST_300001_SM_1000_NS6detail15normal_iteratorINSD_10device_ptrIlEEEEyS9_lNS7_10__identityEEEvT0_PT3_T1_NS0_13GridEvenShareISN_EET2_T4_E12temp_storage+88];
	selp.b64 	%rd327, %rd326, 0, %p50;
	add.s64 	%rd328, %rd325, %rd327;
	setp.gt.s32 	%p51, %r4, 320;
	ld.shared.u64 	%rd329, [_ZZN3cub18CUB_300001_SM_10006detail6reduce18DeviceReduceKernelINS2_10policy_hubIlyN4cuda3std3__44plusIlEEE10Policy1000EN6thrust24THRUST_300001_SM_1000_NS6detail15normal_iteratorINSD_10device_ptrIlEEEEyS9_lNS7_10__identityEEEvT0_PT3_T1_NS0_13GridEvenShareISN_EET2_T4_E12temp_storage+96];
	selp.b64 	%rd330, %rd329, 0, %p51;
	add.s64 	%rd331, %rd328, %rd330;
	setp.gt.s32 	%p52, %r4, 352;
	ld.shared.u64 	%rd332, [_ZZN3cub18CUB_300001_SM_10006detail6reduce18DeviceReduceKernelINS2_10policy_hubIlyN4cuda3std3__44plusIlEEE10Policy1000EN6thrust24THRUST_300001_SM_1000_NS6detail15normal_iteratorINSD_10device_ptrIlEEEEyS9_lNS7_10__identityEEEvT0_PT3_T1_NS0_13GridEvenShareISN_EET2_T4_E12temp_storage+104];
	selp.b64 	%rd333, %rd332, 0, %p52;
	add.s64 	%rd334, %rd331, %rd333;
	setp.gt.s32 	%p53, %r4, 384;
	ld.shared.u64 	%rd335, [_ZZN3cub18CUB_300001_SM_10006detail6reduce18DeviceReduceKernelINS2_10policy_hubIlyN4cuda3std3__44plusIlEEE10Policy1000EN6thrust24THRUST_300001_SM_1000_NS6detail15normal_iteratorINSD_10device_ptrIlEEEEyS9_lNS7_10__identityEEEvT0_PT3_T1_NS0_13GridEvenShareISN_EET2_T4_E12temp_storage+112];
	selp.b64 	%rd336, %rd335, 0, %p53;
	add.s64 	%rd337, %rd334, %rd336;
	setp.gt.s32 	%p54, %r4, 416;
	ld.shared.u64 	%rd338, [_ZZN3cub18CUB_300001_SM_10006detail6reduce18DeviceReduceKernelINS2_10policy_hubIlyN4cuda3std3__44plusIlEEE10Policy1000EN6thrust24THRUST_300001_SM_1000_NS6detail15normal_iteratorINSD_10device_ptrIlEEEEyS9_lNS7_10__identityEEEvT0_PT3_T1_NS0_13GridEvenShareISN_EET2_T4_E12temp_storage+120];
	selp.b64 	%rd339, %rd338, 0, %p54;
	add.s64 	%rd340, %rd337, %rd339;
	setp.gt.s32 	%p55, %r4, 448;
	ld.shared.u64 	%rd341, [_ZZN3cub18CUB_300001_SM_10006detail6reduce18DeviceReduceKernelINS2_10policy_hubIlyN4cuda3std3__44plusIlEEE10Policy1000EN6thrust24THRUST_300001_SM_1000_NS6detail15normal_iteratorINSD_10device_ptrIlEEEEyS9_lNS7_10__identityEEEvT0_PT3_T1_NS0_13GridEvenShareISN_EET2_T4_E12temp_storage+128];
	selp.b64 	%rd342, %rd341, 0, %p55;
	add.s64 	%rd343, %rd340, %rd342;
	setp.gt.s32 	%p56, %r4, 480;
	ld.shared.u64 	%rd344, [_ZZN3cub18CUB_300001_SM_10006detail6reduce18DeviceReduceKernelINS2_10policy_hubIlyN4cuda3std3__44plusIlEEE10Policy1000EN6thrust24THRUST_300001_SM_1000_NS6detail15normal_iteratorINSD_10device_ptrIlEEEEyS9_lNS7_10__identityEEEvT0_PT3_T1_NS0_13GridEvenShareISN_EET2_T4_E12temp_storage+136];
	selp.b64 	%rd345, %rd344, 0, %p56;
	add.s64 	%rd419, %rd343, %rd345;
	bra.uni 	$L__BB10_46;
$L__BB10_25:
	cvt.u32.u64 	%r52, %rd4;
	mov.u32 	%r27, %tid.x;
	add.s32 	%r53, %r52, %r27;
	mul.wide.u32 	%rd65, %r53, 8;
	add.s64 	%rd66, %rd2, %rd65;
	ld.global.u64 	%rd67, [%rd66];
	ld.global.u64 	%rd68, [%rd66+4096];
	ld.global.u64 	%rd69, [%rd66+8192];
	ld.global.u64 	%rd70, [%rd66+12288];
	ld.global.u64 	%rd71, [%rd66+16384];
	ld.global.u64 	%rd72, [%rd66+20480];
	ld.global.u64 	%rd73, [%rd66+24576];
	add.s64 	%rd74, %rd68, %rd67;
	add.s64 	%rd75, %rd69, %rd74;
	add.s64 	%rd76, %rd70, %rd75;
	add.s64 	%rd77, %rd71, %rd76;
	add.s64 	%rd78, %rd72, %rd77;
	add.s64 	%rd418, %rd73, %rd78;
	setp.lt.u64 	%p2, %rd5, %rd3;
	@%p2 bra 	$L__BB10_42;
	cvt.u32.u64 	%r55, %rd3;
	cvt.u64.u32 	%rd30, %r27;
	add.s64 	%rd405, %rd4, %rd3;
	cvt.u32.u64 	%r28, %rd1;
	not.b32 	%r57, %r27;
	add.s32 	%r58, %r57, %r28;
	sub.s32 	%r59, %r58, %r55;
	sub.s32 	%r272, %r59, %r52;
	add.s64 	%rd79, %rd405, %rd30;
	shl.b64 	%rd80, %rd79, 3;
	add.s64 	%rd81, %rd80, %rd2;
	add.s64 	%rd404, %rd81, 32768;
	mov.b32 	%r273, 0;
	mov.u64 	%rd407, %rd4;
$L__BB10_27:
	cvt.s64.s32 	%rd37, %r50;
	add.s64 	%rd407, %rd407, %rd37;
	add.s64 	%rd82, %rd1, -3584;
	setp.gt.u64 	%p3, %rd407, %rd82;
	@%p3 bra 	$L__BB10_29;
	mul.lo.s32 	%r61, %r1, 3584;
	cvt.s64.s32 	%rd83, %r61;
	add.s64 	%rd84, %rd407, %rd30;
	shl.b64 	%rd85, %rd84, 3;
	add.s64 	%rd86, %rd2, %rd85;
	ld.global.u64 	%rd87, [%rd86];
	ld.global.u64 	%rd88, [%rd86+4096];
	ld.global.u64 	%rd89, [%rd86+8192];
	ld.global.u64 	%rd90, [%rd86+12288];
	ld.global.u64 	%rd91, [%rd86+16384];
	ld.global.u64 	%rd92, [%rd86+20480];
	ld.global.u64 	%rd93, [%rd86+24576];
	add.s64 	%rd94, %rd87, %rd418;
	add.s64 	%rd95, %rd88, %rd94;
	add.s64 	%rd96, %rd89, %rd95;
	add.s64 	%rd97, %rd90, %rd96;
	add.s64 	%rd98, %rd91, %rd97;
	add.s64 	%rd99, %rd92, %rd98;
	add.s64 	%rd418, %rd93, %rd99;
	sub.s64 	%rd100, %rd1, %rd407;
	setp.lt.u64 	%p4, %rd100, %rd83;
	add.s32 	%r273, %r273, 1;
	add.s64 	%rd405, %rd405, %rd83;
	sub.s32 	%r272, %r272, %r61;
	mul.wide.s32 	%rd101, %r61, 8;
	add.s64 	%rd404, %rd404, %rd101;
	@%p4 bra 	$L__BB10_42;
	bra.uni 	$L__BB10_27;
$L__BB10_29:
	setp.le.u64 	%p5, %rd1, %rd407;
	cvt.u32.u64 	%r62, %rd407;
	cvt.u32.u64 	%r63, %rd1;
	sub.s32 	%r64, %r63, %r62;
	setp.ge.s32 	%p6, %r27, %r64;
	or.pred  	%p7, %p5, %p6;
	@%p7 bra 	$L__BB10_42;
	cvt.u32.u64 	%r66, %rd37;
	cvt.u32.u64 	%r67, %rd4;
	not.b32 	%r68, %r27;
	add.s32 	%r69, %r68, %r28;
	add.s32 	%r70, %r66, %r67;
	sub.s32 	%r71, %r69, %r70;
	mul.lo.s32 	%r72, %r1, %r273;
	mad.lo.s32 	%r73, %r72, -3584, %r71;
	shr.u32 	%r74, %r73, 9;
	add.s32 	%r34, %r74, 1;
	and.b32  	%r35, %r34, 15;
	setp.lt.u32 	%p8, %r73, 7680;
	mov.u32 	%r276, %r27;
	@%p8 bra 	$L__BB10_33;
	shr.u32 	%r75, %r272, 9;
	add.s32 	%r76, %r75, 1;
	and.b32  	%r77, %r76, 16777200;
	neg.s32 	%r274, %r77;
	mov.u32 	%r276, %r27;
$L__BB10_32:
	.pragma "nounroll";
	ld.global.u64 	%rd103, [%rd404+-32768];
	add.s64 	%rd104, %rd103, %rd418;
	ld.global.u64 	%rd105, [%rd404+-28672];
	add.s64 	%rd106, %rd105, %rd104;
	ld.global.u64 	%rd107, [%rd404+-24576];
	add.s64 	%rd108, %rd107, %rd106;
	ld.global.u64 	%rd109, [%rd404+-20480];
	add.s64 	%rd110, %rd109, %rd108;
	ld.global.u64 	%rd111, [%rd404+-16384];
	add.s64 	%rd112, %rd111, %rd110;
	ld.global.u64 	%rd113, [%rd404+-12288];
	add.s64 	%rd114, %rd113, %rd112;
	ld.global.u64 	%rd115, [%rd404+-8192];
	add.s64 	%rd116, %rd115, %rd114;
	ld.global.u64 	%rd117, [%rd404+-4096];
	add.s64 	%rd118, %rd117, %rd116;
	ld.global.u64 	%rd119, [%rd404];
	add.s64 	%rd120, %rd119, %rd118;
	ld.global.u64 	%rd121, [%rd404+4096];
	add.s64 	%rd122, %rd121, %rd120;
	ld.global.u64 	%rd123, [%rd404+8192];
	add.s64 	%rd124, %rd123, %rd122;
	ld.global.u64 	%rd125, [%rd404+12288];
	add.s64 	%rd126, %rd125, %rd124;
	ld.global.u64 	%rd127, [%rd404+16384];
	add.s64 	%rd128, %rd127, %rd126;
	ld.global.u64 	%rd129, [%rd404+20480];
	add.s64 	%rd130, %rd129, %rd128;
	ld.global.u64 	%rd131, [%rd404+24576];
	add.s64 	%rd132, %rd131, %rd130;
	ld.global.u64 	%rd133, [%rd404+28672];
	add.s64 	%rd418, %rd133, %rd132;
	add.s32 	%r276, %r276, 8192;
	add.s32 	%r274, %r274, 16;
	add.s64 	%rd404, %rd404, 65536;
	setp.ne.s32 	%p9, %r274, 0;
	@%p9 bra 	$L__BB10_32;
$L__BB10_33:
	setp.eq.s32 	%p10, %r35, 0;
	@%p10 bra 	$L__BB10_42;
	and.b32  	%r42, %r34, 7;
	setp.lt.u32 	%p11, %r35, 8;
	@%p11 bra 	$L__BB10_36;
	cvt.u64.u32 	%rd135, %r276;
	add.s64 	%rd136, %rd407, %rd135;
	shl.b64 	%rd137, %rd136, 3;
	add.s64 	%rd138, %rd2, %rd137;
	ld.global.u64 	%rd139, [%rd138];
	add.s64 	%rd140, %rd139, %rd418;
	ld.global.u64 	%rd141, [%rd138+4096];
	add.s64 	%rd142, %rd141, %rd140;
	ld.global.u64 	%rd143, [%rd138+8192];
	add.s64 	%rd144, %rd143, %rd142;
	ld.global.u64 	%rd145, [%rd138+12288];
	add.s64 	%rd146, %rd145, %rd144;
	ld.global.u64 	%rd147, [%rd138+16384];
	add.s64 	%rd148, %rd147, %rd146;
	ld.global.u64 	%rd149, [%rd138+20480];
	add.s64 	%rd150, %rd149, %rd148;
	ld.global.u64 	%rd151, [%rd138+24576];
	add.s64 	%rd152, %rd151, %rd150;
	ld.global.u64 	%rd153, [%rd138+28672];
	add.s64 	%rd418, %rd153, %rd152;
	add.s32 	%r276, %r276, 4096;
$L__BB10_36:
	setp.eq.s32 	%p12, %r42, 0;
	@%p12 bra 	$L__BB10_42;
	setp.lt.u32 	%p13, %r42, 4;
	@%p13 bra 	$L__BB10_39;
	cvt.u64.u32 	%rd155, %r276;
	add.s64 	%rd156, %rd407, %rd155;
	shl.b64 	%rd157, %rd156, 3;
	add.s64 	%rd158, %rd2, %rd157;
	ld.global.u64 	%rd159, [%rd158];
	add.s64 	%rd160, %rd159, %rd418;
	ld.global.u64 	%rd161, [%rd158+4096];
	add.s64 	%rd162, %rd161, %rd160;
	ld.global.u64 	%rd163, [%rd158+8192];
	add.s64 	%rd164, %rd163, %rd162;
	ld.global.u64 	%rd165, [%rd158+12288];
	add.s64 	%rd418, %rd165, %rd164;
	add.s32 	%r276, %r276, 2048;
$L__BB10_39:
	and.b32  	%r78, %r34, 3;
	setp.eq.s32 	%p14, %r78, 0;
	@%p14 bra 	$L__BB10_42;
	cvt.u64.u32 	%rd166, %r276;
	add.s64 	%rd167, %rd166, %rd405;
	shl.b64 	%rd168, %rd167, 3;
	add.s64 	%rd416, %rd2, %rd168;
	cvt.u16.u32 	%rs1, %r272;
	shr.u16 	%rs2, %rs1, 9;
	add.s16 	%rs3, %rs2, 1;
	cvt.u32.u16 	%r79, %rs3;
	and.b32  	%r80, %r79, 3;
	neg.s32 	%r279, %r80;
$L__BB10_41:
	.pragma "nounroll";
	ld.global.u64 	%rd169, [%rd416];
	add.s64 	%rd418, %rd169, %rd418;
	add.s64 	%rd416, %rd416, 4096;
	add.s32 	%r279, %r279, 1;
	setp.ne.s32 	%p15, %r279, 0;
	@%p15 bra 	$L__BB10_41;
$L__BB10_42:
	// begin inline asm
	mov.u32 %r81, %laneid;
	// end inline asm
	mov.b64 	{%r83, %r88}, %rd418;
	mov.b32 	%r89, 1;
	mov.b32 	%r130, 31;
	mov.b32 	%r131, -1;
	// begin inline asm
	shfl.sync.down.b32 %r82, %r83, %r89, %r130, %r131;
	// end inline asm
	// begin inline asm
	shfl.sync.down.b32 %r87, %r88, %r89, %r130, %r131;
	// end inline asm
	mov.b64 	%rd170, {%r82, %r87};
	setp.gt.s32 	%p16, %r81, 30;
	selp.b64 	%rd171, 0, %rd170, %p16;
	add.s64 	%rd172, %rd171, %rd418;
	mov.b64 	{%r93, %r98}, %rd172;
	mov.b32 	%r99, 2;
	// begin inline asm
	shfl.sync.down.b32 %r92, %r93, %r99, %r130, %r131;
	// end inline asm
	// begin inline asm
	shfl.sync.down.b32 %r97, %r98, %r99, %r130, %r131;
	// end inline asm
	mov.b64 	%rd173, {%r92, %r97};
	setp.gt.s32 	%p17, %r81, 29;
	selp.b64 	%rd174, 0, %rd173, %p17;
	add.s64 	%rd175, %rd174, %rd172;
	mov.b64 	{%r103, %r108}, %rd175;
	mov.b32 	%r109, 4;
	// begin inline asm
	shfl.sync.down.b32 %r102, %r103, %r109, %r130, %r131;
	// end inline asm
	// begin inline asm
	shfl.sync.down.b32 %r107, %r108, %r109, %r130, %r131;
	// end inline asm
	mov.b64 	%rd176, {%r102, %r107};
	setp.gt.s32 	%p18, %r81, 27;
	selp.b64 	%rd177, 0, %rd176, %p18;
	add.s64 	%rd178, %rd177, %rd175;
	mov.b64 	{%r113, %r118}, %rd178;
	mov.b32 	%r119, 8;
	// begin inline asm
	shfl.sync.down.b32 %r112, %r113, %r119, %r130, %r131;
	// end inline asm
	// begin inline asm
	shfl.sync.down.b32 %r117, %r118, %r119, %r130, %r131;
	// end inline asm
	mov.b64 	%rd179, {%r112, %r117};
	setp.gt.s32 	%p19, %r81, 23;
	selp.b64 	%rd180, 0, %rd179, %p19;
	add.s64 	%rd181, %rd180, %rd178;
	mov.b64 	{%r123, %r128}, %rd181;
	mov.b32 	%r129, 16;
	// begin inline asm
	shfl.sync.down.b32 %r122, %r123, %r129, %r130, %r131;
	// end inline asm
	// begin inline asm
	shfl.sync.down.b32 %r127, %r128, %r129, %r130, %r131;
	// end inline asm
	mov.b64 	%rd182, {%r122, %r127};
	setp.gt.s32 	%p20, %r81, 15;
	selp.b64 	%rd183, 0, %rd182, %p20;
	add.s64 	%rd419, %rd183, %rd181;
	setp.ne.s32 	%p21, %r81, 0;
	@%p21 bra 	$L__BB10_44;
	shr.u32 	%r132, %r27, 2;
	and.b32  	%r133, %r132, 248;
	mov.u32 	%r134, _ZZN3cub18CUB_300001_SM_10006detail6reduce18DeviceReduceKernelINS2_10policy_hubIlyN4cuda3std3__44plusIlEEE10Policy1000EN6thrust24THRUST_300001_SM_1000_NS6detail15normal_iteratorINSD_10device_ptrIlEEEEyS9_lNS7_10__identityEEEvT0_PT3_T1_NS0_13GridEvenShareISN_EET2_T4_E12temp_storage;
	add.s32 	%r135, %r134, %r133;
	st.shared.u64 	[%r135+16], %rd419;
$L__BB10_44:
	bar.sync 	0;
	setp.ne.s32 	%p22, %r27, 0;
	@%p22 bra 	$L__BB10_46;
	ld.shared.u64 	%rd184, [_ZZN3cub18CUB_300001_SM_10006detail6reduce18DeviceReduceKernelINS2_10policy_hubIlyN4cuda3std3__44plusIlEEE10Policy1000EN6thrust24THRUST_300001_SM_1000_NS6detail15normal_iteratorINSD_10device_ptrIlEEEEyS9_lNS7_10__identityEEEvT0_PT3_T1_NS0_13GridEvenShareISN_EET2_T4_E12temp_storage+24];
	add.s64 	%rd185, %rd184, %rd419;
	ld.shared.u64 	%rd186, [_ZZN3cub18CUB_300001_SM_10006detail6reduce18DeviceReduceKernelINS2_10policy_hubIlyN4cuda3std3__44plusIlEEE10Policy1000EN6thrust24THRUST_300001_SM_1000_NS6detail15normal_iteratorINSD_10device_ptrIlEEEEyS9_lNS7_10__identityEEEvT0_PT3_T1_NS0_13GridEvenShareISN_EET2_T4_E12temp_storage+32];
	add.s64 	%rd187, %rd185, %rd186;
	ld.shared.u64 	%rd188, [_ZZN3cub18CUB_300001_SM_10006detail6reduce18DeviceReduceKernelINS2_10policy_hubIlyN4cuda3std3__44plusIlEEE10Policy1000EN6thrust24THRUST_300001_SM_1000_NS6detail15normal_iteratorINSD_10device_ptrIlEEEEyS9_lNS7_10__identityEEEvT0_PT3_T1_NS0_13GridEvenShareISN_EET2_T4_E12temp_storage+40];
	add.s64 	%rd189, %rd187, %rd188;
	ld.shared.u64 	%rd190, [_ZZN3cub18CUB_300001_SM_10006detail6reduce18DeviceReduceKernelINS2_10policy_hubIlyN4cuda3std3__44plusIlEEE10Policy1000EN6thrust24THRUST_300001_SM_1000_NS6detail15normal_iteratorINSD_10device_ptrIlEEEEyS9_lNS7_10__identityEEEvT0_PT3_T1_NS0_13GridEvenShareISN_EET2_T4_E12temp_storage+48];
	add.s64 	%rd191, %rd189, %rd190;
	ld.shared.u64 	%rd192, [_ZZN3cub18CUB_300001_SM_10006detail6reduce18DeviceReduceKernelINS2_10policy_hubIlyN4cuda3std3__44plusIlEEE10Policy1000EN6thrust24THRUST_300001_SM_1000_NS6detail15normal_iteratorINSD_10device_ptrIlEEEEyS9_lNS7_10__identityEEEvT0_PT3_T1_NS0_13GridEvenShareISN_EET2_T4_E12temp_storage+56];
	add.s64 	%rd193, %rd191, %rd192;
	ld.shared.u64 	%rd194, [_ZZN3cub18CUB_300001_SM_10006detail6reduce18DeviceReduceKernelINS2_10policy_hubIlyN4cuda3std3__44plusIlEEE10Policy1000EN6thrust24THRUST_300001_SM_1000_NS6detail15normal_iteratorINSD_10device_ptrIlEEEEyS9_lNS7_10__identityEEEvT0_PT3_T1_NS0_13GridEvenShareISN_EET2_T4_E12temp_storage+64];
	add.s64 	%rd195, %rd193, %rd194;
	ld.shared.u64 	%rd196, [_ZZN3cub18CUB_300001_SM_10006detail6reduce18DeviceReduceKernelINS2_10policy_hubIlyN4cuda3std3__44plusIlEEE10Policy1000EN6thrust24THRUST_300001_SM_1000_NS6detail15normal_iteratorINSD_10device_ptrIlEEEEyS9_lNS7_10__identityEEEvT0_PT3_T1_NS0_13GridEvenShareISN_EET2_T4_E12temp_storage+72];
	add.s64 	%rd197, %rd195, %rd196;
	ld.shared.u64 	%rd198, [_ZZN3cub18CUB_300001_SM_10006detail6reduce18DeviceReduceKernelINS2_10policy_hubIlyN4cuda3std3__44plusIlEEE10Policy1000EN6thrust24THRUST_300001_SM_1000_NS6detail15normal_iteratorINSD_10device_ptrIlEEEEyS9_lNS7_10__identityEEEvT0_PT3_T1_NS0_13GridEvenShareISN_EET2_T4_E12temp_storage+80];
	add.s64 	%rd199, %rd197, %rd198;
	ld.shared.u64 	%rd200, [_ZZN3cub18CUB_300001_SM_10006detail6reduce18DeviceReduceKernelINS2_10policy_hubIlyN4cuda3std3__44plusIlEEE10Policy1000EN6thrust24THRUST_300001_SM_1000_NS6detail15normal_iteratorINSD_10device_ptrIlEEEEyS9_lNS7_10__identityEEEvT0_PT3_T1_NS0_13GridEvenShareISN_EET2_T4_E12temp_storage+88];
	add.s64 	%rd201, %rd199, %rd200;
	ld.shared.u64 	%rd202, [_ZZN3cub18CUB_300001_SM_10006detail6reduce18DeviceReduceKernelINS2_10policy_hubIlyN4cuda3std3__44plusIlEEE10Policy1000EN6thrust24THRUST_300001_SM_1000_NS6detail15normal_iteratorINSD_10device_ptrIlEEEEyS9_lNS7_10__identityEEEvT0_PT3_T1_NS0_13GridEvenShareISN_EET2_T4_E12temp_storage+96];
	add.s64 	%rd203, %rd201, %rd202;
	ld.shared.u64 	%rd204, [_ZZN3cub18CUB_300001_SM_10006detail6reduce18DeviceReduceKernelINS2_10policy_hubIlyN4cuda3std3__44plusIlEEE10Policy1000EN6thrust24THRUST_300001_SM_1000_NS6detail15normal_iteratorINSD_10device_ptrIlEEEEyS9_lNS7_10__identityEEEvT0_PT3_T1_NS0_13GridEvenShareISN_EET2_T4_E12temp_storage+104];
	add.s64 	%rd205, %rd203, %rd204;
	ld.shared.u64 	%rd206, [_ZZN3cub18CUB_300001_SM_10006detail6reduce18DeviceReduceKernelINS2_10policy_hubIlyN4cuda3std3__44plusIlEEE10Policy1000EN6thrust24THRUST_300001_SM_1000_NS6detail15normal_iteratorINSD_10device_ptrIlEEEEyS9_lNS7_10__identityEEEvT0_PT3_T1_NS0_13GridEvenShareISN_EET2_T4_E12temp_storage+112];
	add.s64 	%rd207, %rd205, %rd206;
	ld.shared.u64 	%rd208, [_ZZN3cub18CUB_300001_SM_10006detail6reduce18DeviceReduceKernelINS2_10policy_hubIlyN4cuda3std3__44plusIlEEE10Policy1000EN6thrust24THRUST_300001_SM_1000_NS6detail15normal_iteratorINSD_10device_ptrIlEEEEyS9_lNS7_10__identityEEEvT0_PT3_T1_NS0_13GridEvenShareISN_EET2_T4_E12temp_storage+120];
	add.s64 	%rd209, %rd207, %rd208;
	ld.shared.u64 	%rd210, [_ZZN3cub18CUB_300001_SM_10006detail6reduce18DeviceReduceKernelINS2_10policy_hubIlyN4cuda3std3__44plusIlEEE10Policy1000EN6thrust24THRUST_300001_SM_1000_NS6detail15normal_iteratorINSD_10device_ptrIlEEEEyS9_lNS7_10__identityEEEvT0_PT3_T1_NS0_13GridEvenShareISN_EET2_T4_E12temp_storage+128];
	add.s64 	%rd211, %rd209, %rd210;
	ld.shared.u64 	%rd212, [_ZZN3cub18CUB_300001_SM_10006detail6reduce18DeviceReduceKernelINS2_10policy_hubIlyN4cuda3std3__44plusIlEEE10Policy1000EN6thrust24THRUST_300001_SM_1000_NS6detail15normal_iteratorINSD_10device_ptrIlEEEEyS9_lNS7_10__identityEEEvT0_PT3_T1_NS0_13GridEvenShareISN_EET2_T4_E12temp_storage+136];
	add.s64 	%rd419, %rd211, %rd212;
$L__BB10_46:
	mov.u32 	%r263, %tid.x;
	setp.ne.s32 	%p64, %r263, 0;
	@%p64 bra 	$L__BB10_48;
	ld.param.u64 	%rd392, [_ZN3cub18CUB_300001_SM_10006detail6reduce18DeviceReduceKernelINS2_10policy_hubIlyN4cuda3std3__44plusIlEEE10Policy1000EN6thrust24THRUST_300001_SM_1000_NS6detail15normal_iteratorINSD_10device_ptrIlEEEEyS9_lNS7_10__identityEEEvT0_PT3_T1_NS0_13GridEvenShareISN_EET2_T4__param_1];
	cvta.to.global.u64 	%rd389, %rd392;
	mul.wide.u32 	%rd390, %r2, 8;
	add.s64 	%rd391, %rd389, %rd390;
	st.global.u64 	[%rd391], %rd419;
$L__BB10_48:
	ret;

}
	// .globl	_ZN3cub18CUB_300001_SM_10006detail6reduce28DeviceReduceSingleTileKernelINS2_10policy_hubIlyN4cuda3std3__44plusIlEEE10Policy1000EPlSC_iS9_llNS7_10__identityEEEvT0_T1_T2_T3_T4_T6_
.visible .entry _ZN3cub18CUB_300001_SM_10006detail6reduce28DeviceReduceSingleTileKernelINS2_10policy_hubIlyN4cuda3std3__44plusIlEEE10Policy1000EPlSC_iS9_llNS7_10__identityEEEvT0_T1_T2_T3_T4_T6_(
	.param .u64 .ptr .align 1 _ZN3cub18CUB_300001_SM_10006detail6reduce28DeviceReduceSingleTileKernelINS2_10policy_hubIlyN4cuda3std3__44plusIlEEE10Policy1000EPlSC_iS9_llNS7_10__identityEEEvT0_T1_T2_T3_T4_T6__param_0,
	.param .u64 .ptr .align 1 _ZN3cub18CUB_300001_SM_10006detail6reduce28DeviceReduceSingleTileKernelINS2_10policy_hubIlyN4cuda3std3__44plusIlEEE10Policy1000EPlSC_iS9_llNS7_10__identityEEEvT0_T1_T2_T3_T4_T6__param_1,
	.param .u32 _ZN3cub18CUB_300001_SM_10006detail6reduce28DeviceReduceSingleTileKernelINS2_10policy_hubIlyN4cuda3std3__44plusIlEEE10Policy1000EPlSC_iS9_llNS7_10__identityEEEvT0_T1_T2_T3_T4_T6__param_2,
	.param .align 1 .b8 _ZN3cub18CUB_300001_SM_10006detail6reduce28DeviceReduceSingleTileKernelINS2_10policy_hubIlyN4cuda3std3__44plusIlEEE10Policy1000EPlSC_iS9_llNS7_10__identityEEEvT0_T1_T2_T3_T4_T6__param_3[1],
	.param .u64 _ZN3cub18CUB_300001_SM_10006detail6reduce28DeviceReduceSingleTileKernelINS2_10policy_hubIlyN4cuda3std3__44plusIlEEE10Policy1000EPlSC_iS9_llNS7_10__identityEEEvT0_T1_T2_T3_T4_T6__param_4,
	.param .align 1 .b8 _ZN3cub18CUB_300001_SM_10006detail6reduce28DeviceReduceSingleTileKernelINS2_10policy_hubIlyN4cuda3std3__44plusIlEEE10Policy1000EPlSC_iS9_llNS7_10__identityEEEvT0_T1_T2_T3_T4_T6__param_5[1]
)
.maxntid 512
.minnctapersm 1
{
	.reg .pred 	%p<58>;
	.reg .b32 	%r<238>;
	.reg .b64 	%rd<281>;
	// demoted variable
	.shared .align 8 .b8 _ZZN3cub18CUB_300001_SM_10006detail6reduce28DeviceReduceSingleTileKernelINS2_10policy_hubIlyN4cuda3std3__44plusIlEEE10Policy1000EPlSC_iS9_llNS7_10__identityEEEvT0_T1_T2_T3_T4_T6_E12temp_storage[152];
	ld.param.u64 	%rd35, [_ZN3cub18CUB_300001_SM_10006detail6reduce28DeviceReduceSingleTileKernelINS2_10policy_hubIlyN4cuda3std3__44plusIlEEE10Policy1000EPlSC_iS9_llNS7_10__identityEEEvT0_T1_T2_T3_T4_T6__param_0];
	ld.param.u64 	%rd37, [_ZN3cub18CUB_300001_SM_10006detail6reduce28DeviceReduceSingleTileKernelINS2_10policy_hubIlyN4cuda3std3__44plusIlEEE10Policy1000EPlSC_iS9_llNS7_10__identityEEEvT0_T1_T2_T3_T4_T6__param_1];
	ld.param.u32 	%r34, [_ZN3cub18CUB_300001_SM_10006detail6reduce28DeviceReduceSingleTileKernelINS2_10policy_hubIlyN4cuda3std3__44plusIlEEE10Policy1000EPlSC_iS9_llNS7_10__identityEEEvT0_T1_T2_T3_T4_T6__param_2];
	ld.param.u64 	%rd36, [_ZN3cub18CUB_300001_SM_10006detail6reduce28DeviceReduceSingleTileKernelINS2_10policy_hubIlyN4cuda3std3__44plusIlEEE10Policy1000EPlSC_iS9_llNS7_10__identityEEEvT0_T1_T2_T3_T4_T6__param_4];
	cvta.to.global.u64 	%rd1, %rd37;
	setp.ne.s32 	%p1, %r34, 0;
	@%p1 bra 	$L__BB11_3;
	mov.u32 	%r224, %tid.x;
	setp.ne.s32 	%p57, %r224, 0;
	@%p57 bra 	$L__BB11_39;
	st.global.u64 	[%rd1], %rd36;
	bra.uni 	$L__BB11_39;
$L__BB11_3:
	setp.gt.s32 	%p2, %r34, 3583;
	@%p2 bra 	$L__BB11_21;
	mov.u32 	%r1, %tid.x;
	setp.ge.s32 	%p19, %r1, %r34;
	mov.b64 	%rd271, 0;
	mov.u32 	%r228, %r1;
	@%p19 bra 	$L__BB11_6;
	mul.wide.u32 	%rd146, %r1, 8;
	add.s64 	%rd145, %rd35, %rd146;
	// begin inline asm
	ld.global.nc.u64 %rd271, [%rd145];
	// end inline asm
	add.s32 	%r228, %r1, 512;
$L__BB11_6:
	setp.ge.s32 	%p20, %r228, %r34;
	@%p20 bra 	$L__BB11_12;
	not.b32 	%r100, %r228;
	add.s32 	%r4, %r34, %r100;
	and.b32  	%r101, %r4, 1536;
	setp.eq.s32 	%p21, %r101, 1536;
	@%p21 bra 	$L__BB11_10;
	mul.wide.u32 	%rd148, %r228, 8;
	add.s64 	%rd266, %rd35, %rd148;
	shr.u32 	%r102, %r4, 9;
	add.s32 	%r103, %r102, 1;
	and.b32  	%r104, %r103, 3;
	neg.s32 	%r226, %r104;
$L__BB11_9:
	.pragma "nounroll";
	// begin inline asm
	ld.global.nc.u64 %rd149, [%rd266];
	// end inline asm
	add.s64 	%rd271, %rd149, %rd271;
	add.s32 	%r228, %r228, 512;
	add.s64 	%rd266, %rd266, 4096;
	add.s32 	%r226, %r226, 1;
	setp.ne.s32 	%p22, %r226, 0;
	@%p22 bra 	$L__BB11_9;
$L__BB11_10:
	setp.lt.u32 	%p23, %r4, 1536;
	@%p23 bra 	$L__BB11_12;
$L__BB11_11:
	mul.wide.s32 	%rd159, %r228, 8;
	add.s64 	%rd152, %rd35, %rd159;
	// begin inline asm
	ld.global.nc.u64 %rd151, [%rd152];
	// end inline asm
	add.s64 	%rd160, %rd151, %rd271;
	add.s64 	%rd154, %rd152, 4096;
	// begin inline asm
	ld.global.nc.u64 %rd153, [%rd154];
	// end inline asm
	add.s64 	%rd161, %rd153, %rd160;
	add.s64 	%rd156, %rd152, 8192;
	// begin inline asm
	ld.global.nc.u64 %rd155, [%rd156];
	// end inline asm
	add.s64 	%rd162, %rd155, %rd161;
	add.s64 	%rd158, %rd152, 12288;
	// begin inline asm
	ld.global.nc.u64 %rd157, [%rd158];
	// end inline asm
	add.s64 	%rd271, %rd157, %rd162;
	add.s32 	%r228, %r228, 2048;
	setp.lt.s32 	%p24, %r228, %r34;
	@%p24 bra 	$L__BB11_11;
$L__BB11_12:
	setp.lt.s32 	%p25, %r34, 512;
	@%p25 bra 	$L__BB11_17;
	// begin inline asm
	mov.u32 %r168, %laneid;
	// end inline asm
	mov.b64 	{%r170, %r175}, %rd271;
	mov.b32 	%r176, 1;
	mov.b32 	%r217, 31;
	mov.b32 	%r218, -1;
	// begin inline asm
	shfl.sync.down.b32 %r169, %r170, %r176, %r217, %r218;
	// end inline asm
	// begin inline asm
	shfl.sync.down.b32 %r174, %r175, %r176, %r217, %r218;
	// end inline asm
	mov.b64 	%rd221, {%r169, %r174};
	setp.gt.s32 	%p49, %r168, 30;
	selp.b64 	%rd222, 0, %rd221, %p49;
	add.s64 	%rd223, %rd222, %rd271;
	mov.b64 	{%r180, %r185}, %rd223;
	mov.b32 	%r186, 2;
	// begin inline asm
	shfl.sync.down.b32 %r179, %r180, %r186, %r217, %r218;
	// end inline asm
	// begin inline asm
	shfl.sync.down.b32 %r184, %r185, %r186, %r217, %r218;
	// end inline asm
	mov.b64 	%rd224, {%r179, %r184};
	setp.gt.s32 	%p50, %r168, 29;
	selp.b64 	%rd225, 0, %rd224, %p50;
	add.s64 	%rd226, %rd225, %rd223;
	mov.b64 	{%r190, %r195}, %rd226;
	mov.b32 	%r196, 4;
	// begin inline asm
	shfl.sync.down.b32 %r189, %r190, %r196, %r217, %r218;
	// end inline asm
	// begin inline asm
	shfl.sync.down.b32 %r194, %r195, %r196, %r217, %r218;
	// end inline asm
	mov.b64 	%rd227, {%r189, %r194};
	setp.gt.s32 	%p51, %r168, 27;
	selp.b64 	%rd228, 0, %rd227, %p51;
	add.s64 	%rd229, %rd228, %rd226;
	mov.b64 	{%r200, %r205}, %rd229;
	mov.b32 	%r206, 8;
	// begin inline asm
	shfl.sync.down.b32 %r199, %r200, %r206, %r217, %r218;
	// end inline asm
	// begin inline asm
	shfl.sync.down.b32 %r204, %r205, %r206, %r217, %r218;
	// end inline asm
	mov.b64 	%rd230, {%r199, %r204};
	setp.gt.s32 	%p52, %r168, 23;
	selp.b64 	%rd231, 0, %rd230, %p52;
	add.s64 	%rd232, %rd231, %rd229;
	mov.b64 	{%r210, %r215}, %rd232;
	mov.b32 	%r216, 16;
	// begin inline asm
	shfl.sync.down.b32 %r209, %r210, %r216, %r217, %r218;
	// end inline asm
	// begin inline asm
	shfl.sync.down.b32 %r214, %r215, %r216, %r217, %r218;
	// end inline asm
	mov.b64 	%rd233, {%r209, %r214};
	setp.gt.s32 	%p53, %r168, 15;
	selp.b64 	%rd234, 0, %rd233, %p53;
	add.s64 	%rd280, %rd234, %rd232;
	setp.ne.s32 	%p54, %r168, 0;
	@%p54 bra 	$L__BB11_15;
	shr.u32 	%r219, %r1, 2;
	and.b32  	%r220, %r219, 248;
	mov.u32 	%r221, _ZZN3cub18CUB_300001_SM_10006detail6reduce28DeviceReduceSingleTileKernelINS2_10policy_hubIlyN4cuda3std3__44plusIlEEE10Policy1000EPlSC_iS9_llNS7_10__identityEEEvT0_T1_T2_T3_T4_T6_E12temp_storage;
	add.s32 	%r222, %r221, %r220;
	st.shared.u64 	[%r222+16], %rd280;
$L__BB11_15:
	bar.sync 	0;
	setp.ne.s32 	%p55, %r1, 0;
	@%p55 bra 	$L__BB11_37;
	ld.shared.u64 	%rd235, [_ZZN3cub18CUB_300001_SM_10006detail6reduce28DeviceReduceSingleTileKernelINS2_10policy_hubIlyN4cuda3std3__44plusIlEEE10Policy1000EPlSC_iS9_llNS7_10__identityEEEvT0_T1_T2_T3_T4_T6_E12temp_storage+24];
	add.s64 	%rd236, %rd235, %rd280;
	ld.shared.u64 	%rd237, [_ZZN3cub18CUB_300001_SM_10006detail6reduce28DeviceReduceSingleTileKernelINS2_10policy_hubIlyN4cuda3std3__44plusIlEEE10Policy1000EPlSC_iS9_llNS7_10__identityEEEvT0_T1_T2_T3_T4_T6_E12temp_storage+32];
	add.s64 	%rd238, %rd236, %rd237;
	ld.shared.u64 	%rd239, [_ZZN3cub18CUB_300001_SM_10006detail6reduce28DeviceReduceSingleTileKernelINS2_10policy_hubIlyN4cuda3std3__44plusIlEEE10Policy1000EPlSC_iS9_llNS7_10__identityEEEvT0_T1_T2_T3_T4_T6_E12temp_storage+40];
	add.s64 	%rd240, %rd238, %rd239;
	ld.shared.u64 	%rd241, [_ZZN3cub18CUB_300001_SM_10006detail6reduce28DeviceReduceSingleTileKernelINS2_10policy_hubIlyN4cuda3std3__44plusIlEEE10Policy1000EPlSC_iS9_llNS7_10__identityEEEvT0_T1_T2_T3_T4_T6_E12temp_storage+48];
	add.s64 	%rd242, %rd240, %rd241;
	ld.shared.u64 	%rd243, [_ZZN3cub18CUB_300001_SM_10006detail6reduce28DeviceReduceSingleTileKernelINS2_10policy_hubIlyN4cuda3std3__44plusIlEEE10Policy1000EPlSC_iS9_llNS7_10__identityEEEvT0_T1_T2_T3_T4_T6_E12temp_storage+56];
	add.s64 	%rd244, %rd242, %rd243;
	ld.shared.u64 	%rd245, [_ZZN3cub18CUB_300001_SM_10006detail6reduce28DeviceReduceSingleTileKernelINS2_10policy_hubIlyN4cuda3std3__44plusIlEEE10Policy1000EPlSC_iS9_llNS7_10__identityEEEvT0_T1_T2_T3_T4_T6_E12temp_storage+64];
	add.s64 	%rd246, %rd244, %rd245;
	ld.shared.u64 	%rd247, [_ZZN3cub18CUB_300001_SM_10006detail6reduce28DeviceReduceSingleTileKernelINS2_10policy_hubIlyN4cuda3std3__44plusIlEEE10Policy1000EPlSC_iS9_llNS7_10__identityEEEvT0_T1_T2_T3_T4_T6_E12temp_storage+72];
	add.s64 	%rd248, %rd246, %rd247;
	ld.shared.u64 	%rd249, [_ZZN3cub18CUB_300001_SM_10006detail6reduce28DeviceReduceSingleTileKernelINS2_10policy_hubIlyN4cuda3std3__44plusIlEEE10Policy1000EPlSC_iS9_llNS7_10__identityEEEvT0_T1_T2_T3_T4_T6_E12temp_storage+80];
	add.s64 	%rd250, %rd248, %rd249;
	ld.shared.u64 	%rd251, [_ZZN3cub18CUB_300001_SM_10006detail6reduce28DeviceReduceSingleTileKernelINS2_10policy_hubIlyN4cuda3std3__44plusIlEEE10Policy1000EPlSC_iS9_llNS7_10__identityEEEvT0_T1_T2_T3_T4_T6_E12temp_storage+88];
	add.s64 	%rd252, %rd250, %rd251;
	ld.shared.u64 	%rd253, [_ZZN3cub18CUB_300001_SM_10006detail6reduce28DeviceReduceSingleTileKernelINS2_10policy_hubIlyN4cuda3std3__44plusIlEEE10Policy1000EPlSC_iS9_llNS7_10__identityEEEvT0_T1_T2_T3_T4_T6_E12temp_storage+96];
	add.s64 	%rd254, %rd252, %rd253;
	ld.shared.u64 	%rd255, [_ZZN3cub18CUB_300001_SM_10006detail6reduce28DeviceReduceSingleTileKernelINS2_10policy_hubIlyN4cuda3std3__44plusIlEEE10Policy1000EPlSC_iS9_llNS7_10__identityEEEvT0_T1_T2_T3_T4_T6_E12temp_storage+104];
	add.s64 	%rd256, %rd254, %rd255;
	ld.shared.u64 	%rd257, [_ZZN3cub18CUB_300001_SM_10006detail6reduce28DeviceReduceSingleTileKernelINS2_10policy_hubIlyN4cuda3std3__44plusIlEEE10Policy1000EPlSC_iS9_llNS7_10__identityEEEvT0_T1_T2_T3_T4_T6_E12temp_storage+112];
	add.s64 	%rd258, %rd256, %rd257;
	ld.shared.u64 	%rd259, [_ZZN3cub18CUB_300001_SM_10006detail6reduce28DeviceReduceSingleTileKernelINS2_10policy_hubIlyN4cuda3std3__44plusIlEEE10Policy1000EPlSC_iS9_llNS7_10__identityEEEvT0_T1_T2_T3_T4_T6_E12temp_storage+120];
	add.s64 	%rd260, %rd258, %rd259;
	ld.shared.u64 	%rd261, [_ZZN3cub18CUB_300001_SM_10006detail6reduce28DeviceReduceSingleTileKernelINS2_10policy_hubIlyN4cuda3std3__44plusIlEEE10Policy1000EPlSC_iS9_llNS7_10__identityEEEvT0_T1_T2_T3_T4_T6_E12temp_storage+128];
	add.s64 	%rd262, %rd260, %rd261;
	ld.shared.u64 	%rd263, [_ZZN3cub18CUB_300001_SM_10006detail6reduce28DeviceReduceSingleTileKernelINS2_10policy_hubIlyN4cuda3std3__44plusIlEEE10Policy1000EPlSC_iS9_llNS7_10__identityEEEvT0_T1_T2_T3_T4_T6_E12temp_storage+136];
	add.s64 	%rd280, %rd262, %rd263;
	bra.uni 	$L__BB11_37;
$L__BB11_17:
	// begin inline asm
	mov.u32 %r105, %laneid;
	// end inline asm
	and.b32  	%r156, %r1, 992;
	add.s32 	%r157, %r156, 32;
	setp.gt.s32 	%p26, %r157, %r34;
	not.b32 	%r158, %r156;
	add.s32 	%r159, %r34, %r158;
	selp.b32 	%r154, %r159, 31, %p26;
	mov.b64 	{%r107, %r112}, %rd271;
	mov.b32 	%r113, 1;
	mov.b32 	%r155, -1;
	// begin inline asm
	shfl.sync.down.b32 %r106, %r107, %r113, %r154, %r155;
	// end inline asm
	// begin inline asm
	shfl.sync.down.b32 %r111, %r112, %r113, %r154, %r155;
	// end inline asm
	mov.b64 	%rd163, {%r106, %r111};
	setp.lt.s32 	%p27, %r105, %r154;
	selp.b64 	%rd164, %rd163, 0, %p27;
	add.s64 	%rd165, %rd164, %rd271;
	mov.b64 	{%r117, %r122}, %rd165;
	mov.b32 	%r123, 2;
	// begin inline asm
	shfl.sync.down.b32 %r116, %r117, %r123, %r154, %r155;
	// end inline asm
	// begin inline asm
	shfl.sync.down.b32 %r121, %r122, %r123, %r154, %r155;
	// end inline asm
	mov.b64 	%rd166, {%r116, %r121};
	add.s32 	%r160, %r105, 2;
	setp.gt.s32 	%p28, %r160, %r154;
	selp.b64 	%rd167, 0, %rd166, %p28;
	add.s64 	%rd168, %rd167, %rd165;
	mov.b64 	{%r127, %r132}, %rd168;
	mov.b32 	%r133, 4;
	// begin inline asm
	shfl.sync.down.b32 %r126, %r127, %r133, %r154, %r155;
	// end inline asm
	// begin inline asm
	shfl.sync.down.b32 %r131, %r132, %r133, %r154, %r155;
	// end inline asm
	mov.b64 	%rd169, {%r126, %r131};
	add.s32 	%r161, %r105, 4;
	setp.gt.s32 	%p29, %r161, %r154;
	selp.b64 	%rd170, 0, %rd169, %p29;
	add.s64 	%rd171, %rd170, %rd168;
	mov.b64 	{%r137, %r142}, %rd171;
	mov.b32 	%r143, 8;
	// begin inline asm
	shfl.sync.down.b32 %r136, %r137, %r143, %r154, %r155;
	// end inline asm
	// begin inline asm
	shfl.sync.down.b32 %r141, %r142, %r143, %r154, %r155;
	// end inline asm
	mov.b64 	%rd172, {%r136, %r141};
	add.s32 	%r162, %r105, 8;
	setp.gt.s32 	%p30, %r162, %r154;
	selp.b64 	%rd173, 0, %rd172, %p30;
	add.s64 	%rd174, %rd173, %rd171;
	mov.b64 	{%r147, %r152}, %rd174;
	mov.b32 	%r153, 16;
	// begin inline asm
	shfl.sync.down.b32 %r146, %r147, %r153, %r154, %r155;
	// end inline asm
	// begin inline asm
	shfl.sync.down.b32 %r151, %r152, %r153, %r154, %r155;
	// end inline asm
	mov.b64 	%rd175, {%r146, %r151};
	add.s32 	%r163, %r105, 16;
	setp.gt.s32 	%p31, %r163, %r154;
	selp.b64 	%rd176, 0, %rd175, %p31;
	add.s64 	%rd280, %rd176, %rd174;
	setp.ne.s32 	%p32, %r105, 0;
	@%p32 bra 	$L__BB11_19;
	shr.u32 	%r164, %r1, 2;
	and.b32  	%r165, %r164, 248;
	mov.u32 	%r166, _ZZN3cub18CUB_300001_SM_10006detail6reduce28DeviceReduceSingleTileKernelINS2_10policy_hubIlyN4cuda3std3__44plusIlEEE10Policy1000EPlSC_iS9_llNS7_10__identityEEEvT0_T1_T2_T3_T4_T6_E12temp_storage;
	add.s32 	%r167, %r166, %r165;
	st.shared.u64 	[%r167+16], %rd280;
$L__BB11_19:
	bar.sync 	0;
	setp.ne.s32 	%p33, %r1, 0;
	@%p33 bra 	$L__BB11_37;
	setp.gt.s32 	%p34, %r34, 32;
	ld.shared.u64 	%rd177, [_ZZN3cub18CUB_300001_SM_10006detail6reduce28DeviceReduceSingleTileKernelINS2_10policy_hubIlyN4cuda3std3__44plusIlEEE10Policy1000EPlSC_iS9_llNS7_10__identityEEEvT0_T1_T2_T3_T4_T6_E12temp_storage+24];
	selp.b64 	%rd178, %rd177, 0, %p34;
	add.s64 	%rd179, %rd178, %rd280;
	setp.gt.s32 	%p35, %r34, 64;
	ld.shared.u64 	%rd180, [_ZZN3cub18CUB_300001_SM_10006detail6reduce28DeviceReduceSingleTileKernelINS2_10policy_hubIlyN4cuda3std3__44plusIlEEE10Policy1000EPlSC_iS9_llNS7_10__identityEEEvT0_T1_T2_T3_T4_T6_E12temp_storage+32];
	selp.b64 	%rd181, %rd180, 0, %p35;
	add.s64 	%rd182, %rd179, %rd181;
	setp.gt.s32 	%p36, %r34, 96;
	ld.shared.u64 	%rd183, [_ZZN3cub18CUB_300001_SM_10006detail6reduce28DeviceReduceSingleTileKernelINS2_10policy_hubIlyN4cuda3std3__44plusIlEEE10Policy1000EPlSC_iS9_llNS7_10__identityEEEvT0_T1_T2_T3_T4_T6_E12temp_storage+40];
	selp.b64 	%rd184, %rd183, 0, %p36;
	add.s64 	%rd185, %rd182, %rd184;
	setp.gt.s32 	%p37, %r34, 128;
	ld.shared.u64 	%rd186, [_ZZN3cub18CUB_300001_SM_10006detail6reduce28DeviceReduceSingleTileKernelINS2_10policy_hubIlyN4cuda3std3__44plusIlEEE10Policy1000EPlSC_iS9_llNS7_10__identityEEEvT0_T1_T2_T3_T4_T6_E12temp_storage+48];
	selp.b64 	%rd187, %rd186, 0, %p37;
	add.s64 	%rd188, %rd185, %rd187;
	setp.gt.s32 	%p38, %r34, 160;
	ld.shared.u64 	%rd189, [_ZZN3cub18CUB_300001_SM_10006detail6reduce28DeviceReduceSingleTileKernelINS2_10policy_hubIlyN4cuda3std3__44plusIlEEE10Policy1000EPlSC_iS9_llNS7_10__identityEEEvT0_T1_T2_T3_T4_T6_E12temp_storage+56];
	selp.b64 	%rd190, %rd189, 0, %p38;
	add.s64 	%rd191, %rd188, %rd190;
	setp.gt.s32 	%p39, %r34, 192;
	ld.shared.u64 	%rd192, [_ZZN3cub18CUB_300001_SM_10006detail6reduce28DeviceReduceSingleTileKernelINS2_10policy_hubIlyN4cuda3std3__44plusIlEEE10Policy1000EPlSC_iS9_llNS7_10__identityEEEvT0_T1_T2_T3_T4_T6_E12temp_storage+64];
	selp.b64 	%rd193, %rd192, 0, %p39;
	add.s64 	%rd194, %rd191, %rd193;
	setp.gt.s32 	%p40, %r34, 224;
	ld.shared.u64 	%rd195, [_ZZN3cub18CUB_300001_SM_10006detail6reduce28DeviceReduceSingleTileKernelINS2_10policy_hubIlyN4cuda3std3__44plusIlEEE10Policy1000EPlSC_iS9_llNS7_10__identityEEEvT0_T1_T2_T3_T4_T6_E12temp_storage+72];
	selp.b64 	%rd196, %rd195, 0, %p40;
	add.s64 	%rd197, %rd194, %rd196;
	setp.gt.s32 	%p41, %r34, 256;
	ld.shared.u64 	%rd198, [_ZZN3cub18CUB_300001_SM_10006detail6reduce28DeviceReduceSingleTileKernelINS2_10policy_hubIlyN4cuda3std3__44plusIlEEE10Policy1000EPlSC_iS9_llNS7_10__identityEEEvT0_T1_T2_T3_T4_T6_E12temp_storage+80];
	selp.b64 	%rd199, %rd198, 0, %p41;
	add.s64 	%rd200, %rd197, %rd199;
	setp.gt.s32 	%p42, %r34, 288;
	ld.shared.u64 	%rd201, [_ZZN3cub18CUB_300001_SM_10006detail6reduce28DeviceReduceSingleTileKernelINS2_10policy_hubIlyN4cuda3std3__44plusIlEEE10Policy1000EPlSC_iS9_llNS7_10__identityEEEvT0_T1_T2_T3_T4_T6_E12temp_storage+88];
	selp.b64 	%rd202, %rd201, 0, %p42;
	add.s64 	%rd203, %rd200, %rd202;
	setp.gt.s32 	%p43, %r34, 320;
	ld.shared.u64 	%rd204, [_ZZN3cub18CUB_300001_SM_10006detail6reduce28DeviceReduceSingleTileKernelINS2_10policy_hubIlyN4cuda3std3__44plusIlEEE10Policy1000EPlSC_iS9_llNS7_10__identityEEEvT0_T1_T2_T3_T4_T6_E12temp_storage+96];
	selp.b64 	%rd205, %rd204, 0, %p43;
	add.s64 	%rd206, %rd203, %rd205;
	setp.gt.s32 	%p44, %r34, 352;
	ld.shared.u64 	%rd207, [_ZZN3cub18CUB_300001_SM_10006detail6reduce28DeviceReduceSingleTileKernelINS2_10policy_hubIlyN4cuda3std3__44plusIlEEE10Policy1000EPlSC_iS9_llNS7_10__identityEEEvT0_T1_T2_T3_T4_T6_E12temp_storage+104];
	selp.b64 	%rd208, %rd207, 0, %p44;
	add.s64 	%rd209, %rd206, %rd208;
	setp.gt.s32 	%p45, %r34, 384;
	ld.shared.u64 	%rd210, [_ZZN3cub18CUB_300001_SM_10006detail6reduce28DeviceReduceSingleTileKernelINS2_10policy_hubIlyN4cuda3std3__44plusIlEEE10Policy1000EPlSC_iS9_llNS7_10__identityEEEvT0_T1_T2_T3_T4_T6_E12temp_storage+112];
	selp.b64 	%rd211, %rd210, 0, %p45;
	add.s64 	%rd212, %rd209, %rd211;
	setp.gt.s32 	%p46, %r34, 416;
	ld.shared.u64 	%rd213, [_ZZN3cub18CUB_300001_SM_10006detail6reduce28DeviceReduceSingleTileKernelINS2_10policy_hubIlyN4cuda3std3__44plusIlEEE10Policy1000EPlSC_iS9_llNS7_10__identityEEEvT0_T1_T2_T3_T4_T6_E12temp_storage+120];
	selp.b64 	%rd214, %rd213, 0, %p46;
	add.s64 	%rd215, %rd212, %rd214;
	setp.gt.s32 	%p47, %r34, 448;
	ld.shared.u64 	%rd216, [_ZZN3cub18CUB_300001_SM_10006detail6reduce28DeviceReduceSingleTileKernelINS2_10policy_hubIlyN4cuda3std3__44plusIlEEE10Policy1000EPlSC_iS9_llNS7_10__identityEEEvT0_T1_T2_T3_T4_T6_E12temp_storage+128];
	selp.b64 	%rd217, %rd216, 0, %p47;
	add.s64 	%rd218, %rd215, %rd217;
	setp.gt.s32 	%p48, %r34, 480;
	ld.shared.u64 	%rd219, [_ZZN3cub18CUB_300001_SM_10006detail6reduce28DeviceReduceSingleTileKernelINS2_10policy_hubIlyN4cuda3std3__44plusIlEEE10Policy1000EPlSC_iS9_llNS7_10__identityEEEvT0_T1_T2_T3_T4_T6_E12temp_storage+136];
	selp.b64 	%rd220, %rd219, 0, %p48;
	add.s64 	%rd280, %rd218, %rd220;
	bra.uni 	$L__BB11_37;
$L__BB11_21:
	mov.u32 	%r13, %tid.x;
	mul.wide.u32 	%rd52, %r13, 8;
	add.s64 	%rd39, %rd35, %rd52;
	// begin inline asm
	ld.global.nc.u64 %rd38, [%rd39];
	// end inline asm
	add.s64 	%rd41, %rd39, 4096;
	// begin inline asm
	ld.global.nc.u64 %rd40, [%rd41];
	// end inline asm
	add.s64 	%rd43, %rd39, 8192;
	// begin inline asm
	ld.global.nc.u64 %rd42, [%rd43];
	// end inline asm
	add.s64 	%rd45, %rd39, 12288;
	// begin inline asm
	ld.global.nc.u64 %rd44, [%rd45];
	// end inline asm
	add.s64 	%rd47, %rd39, 16384;
	// begin inline asm
	ld.global.nc.u64 %rd46, [%rd47];
	// end inline asm
	add.s64 	%rd49, %rd39, 20480;
	// begin inline asm
	ld.global.nc.u64 %rd48, [%rd49];
	// end inline asm
	add.s64 	%rd51, %rd39, 24576;
	// begin inline asm
	ld.global.nc.u64 %rd50, [%rd51];
	// end inline asm
	add.s64 	%rd53, %rd40, %rd38;
	add.s64 	%rd54, %rd42, %rd53;
	add.s64 	%rd55, %rd44, %rd54;
	add.s64 	%rd56, %rd46, %rd55;
	add.s64 	%rd57, %rd48, %rd56;
	add.s64 	%rd279, %rd50, %rd57;
	setp.lt.u32 	%p3, %r34, 7168;
	mov.b32 	%r231, 3584;
	@%p3 bra 	$L__BB11_25;
	add.s32 	%r14, %r34, -3584;
	mov.b32 	%r231, 3584;
$L__BB11_23:
	add.s32 	%r37, %r231, %r13;
	mul.wide.u32 	%rd72, %r37, 8;
	add.s64 	%rd59, %rd35, %rd72;
	// begin inline asm
	ld.global.nc.u64 %rd58, [%rd59];
	// end inline asm
	add.s64 	%rd61, %rd59, 4096;
	// begin inline asm
	ld.global.nc.u64 %rd60, [%rd61];
	// end inline asm
	add.s64 	%rd63, %rd59, 8192;
	// begin inline asm
	ld.global.nc.u64 %rd62, [%rd63];
	// end inline asm
	add.s64 	%rd65, %rd59, 12288;
	// begin inline asm
	ld.global.nc.u64 %rd64, [%rd65];
	// end inline asm
	add.s64 	%rd67, %rd59, 16384;
	// begin inline asm
	ld.global.nc.u64 %rd66, [%rd67];
	// end inline asm
	add.s64 	%rd69, %rd59, 20480;
	// begin inline asm
	ld.global.nc.u64 %rd68, [%rd69];
	// end inline asm
	add.s64 	%rd71, %rd59, 24576;
	// begin inline asm
	ld.global.nc.u64 %rd70, [%rd71];
	// end inline asm
	add.s64 	%rd73, %rd58, %rd279;
	add.s64 	%rd74, %rd60, %rd73;
	add.s64 	%rd75, %rd62, %rd74;
	add.s64 	%rd76, %rd64, %rd75;
	add.s64 	%rd77, %rd66, %rd76;
	add.s64 	%rd78, %rd68, %rd77;
	add.s64 	%rd279, %rd70, %rd78;
	sub.s32 	%r38, %r34, %r231;
	setp.lt.s32 	%p4, %r38, 3584;
	@%p4 bra 	$L__BB11_33;
	add.s32 	%r231, %r231, 3584;
	setp.le.s32 	%p5, %r231, %r14;
	@%p5 bra 	$L__BB11_23;
$L__BB11_25:
	setp.le.s32 	%p6, %r34, %r231;
	@%p6 bra 	$L__BB11_33;
	sub.s32 	%r18, %r34, %r231;
	setp.ge.s32 	%p7, %r13, %r18;
	@%p7 bra 	$L__BB11_33;
	not.b32 	%r39, %r13;
	add.s32 	%r40, %r34, %r39;
	sub.s32 	%r19, %r40, %r231;
	and.b32  	%r41, %r19, 1536;
	setp.eq.s32 	%p8, %r41, 1536;
	mov.u32 	%r235, %r13;
	@%p8 bra 	$L__BB11_30;
	add.s32 	%r233, %r13, %r231;
	shr.u32 	%r42, %r19, 9;
	add.s32 	%r43, %r42, 1;
	and.b32  	%r44, %r43, 3;
	neg.s32 	%r232, %r44;
	mov.u32 	%r235, %r13;
$L__BB11_29:
	.pragma "nounroll";
	mul.wide.u32 	%rd82, %r233, 8;
	add.s64 	%rd81, %rd35, %rd82;
	// begin inline asm
	ld.global.nc.u64 %rd80, [%rd81];
	// end inline asm
	add.s64 	%rd279, %rd80, %rd279;
	add.s32 	%r235, %r235, 512;
	add.s32 	%r233, %r233, 512;
	add.s32 	%r232, %r232, 1;
	setp.ne.s32 	%p9, %r232, 0;
	@%p9 bra 	$L__BB11_29;
$L__BB11_30:
	setp.lt.u32 	%p10, %r19, 1536;
	@%p10 bra 	$L__BB11_33;
	cvt.u64.u32 	%rd83, %r235;
	cvt.u64.u32 	%rd84, %r231;
	add.s64 	%rd85, %rd83, %rd84;
	shl.b64 	%rd86, %rd85, 3;
	add.s64 	%rd87, %rd86, %rd35;
	add.s64 	%rd277, %rd87, 8192;
	add.s32 	%r236, %r235, %r231;
$L__BB11_32:
	mul.wide.u32 	%rd96, %r236, 8;
	add.s64 	%rd89, %rd35, %rd96;
	// begin inline asm
	ld.global.nc.u64 %rd88, [%rd89];
	// end inline asm
	add.s64 	%rd97, %rd88, %rd279;
	add.s64 	%rd91, %rd277, -4096;
	// begin inline asm
	ld.global.nc.u64 %rd90, [%rd91];
	// end inline asm
	add.s64 	%rd98, %rd90, %rd97;
	// begin inline asm
	ld.global.nc.u64 %rd92, [%rd277];
	// end inline asm
	add.s64 	%rd99, %rd92, %rd98;
	add.s64 	%rd95, %rd277, 4096;
	// begin inline asm
	ld.global.nc.u64 %rd94, [%rd95];
	// end inline asm
	add.s64 	%rd279, %rd94, %rd99;
	add.s32 	%r235, %r235, 2048;
	add.s64 	%rd277, %rd277, 16384;
	add.s32 	%r236, %r236, 2048;
	setp.lt.s32 	%p11, %r235, %r18;
	@%p11 bra 	$L__BB11_32;
$L__BB11_33:
	// begin inline asm
	mov.u32 %r45, %laneid;
	// end inline asm
	mov.b64 	{%r47, %r52}, %rd279;
	mov.b32 	%r53, 1;
	mov.b32 	%r94, 31;
	mov.b32 	%r95, -1;
	// begin inline asm
	shfl.sync.down.b32 %r46, %r47, %r53, %r94, %r95;
	// end inline asm
	// begin inline asm
	shfl.sync.down.b32 %r51, %r52, %r53, %r94, %r95;
	// end inline asm
	mov.b64 	%rd100, {%r46, %r51};
	setp.gt.s32 	%p12, %r45, 30;
	selp.b64 	%rd101, 0, %rd100, %p12;
	add.s64 	%rd102, %rd101, %rd279;
	mov.b64 	{%r57, %r62}, %rd102;
	mov.b32 	%r63, 2;
	// begin inline asm
	shfl.sync.down.b32 %r56, %r57, %r63, %r94, %r95;
	// end inline asm
	// begin inline asm
	shfl.sync.down.b32 %r61, %r62, %r63, %r94, %r95;
	// end inline asm
	mov.b64 	%rd103, {%r56, %r61};
	setp.gt.s32 	%p13, %r45, 29;
	selp.b64 	%rd104, 0, %rd103, %p13;
	add.s64 	%rd105, %rd104, %rd102;
	mov.b64 	{%r67, %r72}, %rd105;
	mov.b32 	%r73, 4;
	// begin inline asm
	shfl.sync.down.b32 %r66, %r67, %r73, %r94, %r95;
	// end inline asm
	// begin inline asm
	shfl.sync.down.b32 %r71, %r72, %r73, %r94, %r95;
	// end inline asm
	mov.b64 	%rd106, {%r66, %r71};
	setp.gt.s32 	%p14, %r45, 27;
	selp.b64 	%rd107, 0, %rd106, %p14;
	add.s64 	%rd108, %rd107, %rd105;
	mov.b64 	{%r77, %r82}, %rd108;
	mov.b32 	%r83, 8;
	// begin inline asm
	shfl.sync.down.b32 %r76, %r77, %r83, %r94, %r95;
	// end inline asm
	// begin inline asm
	shfl.sync.down.b32 %r81, %r82, %r83, %r94, %r95;
	// end inline asm
	mov.b64 	%rd109, {%r76, %r81};
	setp.gt.s32 	%p15, %r45, 23;
	selp.b64 	%rd110, 0, %rd109, %p15;
	add.s64 	%rd111, %rd110, %rd108;
	mov.b64 	{%r87, %r92}, %rd111;
	mov.b32 	%r93, 16;
	// begin inline asm
	shfl.sync.down.b32 %r86, %r87, %r93, %r94, %r95;
	// end inline asm
	// begin inline asm
	shfl.sync.down.b32 %r91, %r92, %r93, %r94, %r95;
	// end inline asm
	mov.b64 	%rd112, {%r86, %r91};
	setp.gt.s32 	%p16, %r45, 15;
	selp.b64 	%rd113, 0, %rd112, %p16;
	add.s64 	%rd280, %rd113, %rd111;
	setp.ne.s32 	%p17, %r45, 0;
	@%p17 bra 	$L__BB11_35;
	shr.u32 	%r96, %r13, 2;
	and.b32  	%r97, %r96, 248;
	mov.u32 	%r98, _ZZN3cub18CUB_300001_SM_10006detail6reduce28DeviceReduceSingleTileKernelINS2_10policy_hubIlyN4cuda3std3__44plusIlEEE10Policy1000EPlSC_iS9_llNS7_10__identityEEEvT0_T1_T2_T3_T4_T6_E12temp_storage;
	add.s32 	%r99, %r98, %r97;
	st.shared.u64 	[%r99+16], %rd280;
$L__BB11_35:
	bar.sync 	0;
	setp.ne.s32 	%p18, %r13, 0;
	@%p18 bra 	$L__BB11_37;
	ld.shared.u64 	%rd114, [_ZZN3cub18CUB_300001_SM_10006detail6reduce28DeviceReduceSingleTileKernelINS2_10policy_hubIlyN4cuda3std3__44plusIlEEE10Policy1000EPlSC_iS9_llNS7_10__identityEEEvT0_T1_T2_T3_T4_T6_E12temp_storage+24];
	add.s64 	%rd115, %rd114, %rd280;
	ld.shared.u64 	%rd116, [_ZZN3cub18CUB_300001_SM_10006detail6reduce28DeviceReduceSingleTileKernelINS2_10policy_hubIlyN4cuda3std3__44plusIlEEE10Policy1000EPlSC_iS9_llNS7_10__identityEEEvT0_T1_T2_T3_T4_T6_E12temp_storage+32];
	add.s64 	%rd117, %rd115, %rd116;
	ld.shared.u64 	%rd118, [_ZZN3cub18CUB_300001_SM_10006detail6reduce28DeviceReduceSingleTileKernelINS2_10policy_hubIlyN4cuda3std3__44plusIlEEE10Policy1000EPlSC_iS9_llNS7_10__identityEEEvT0_T1_T2_T3_T4_T6_E12temp_storage+40];
	add.s64 	%rd119, %rd117, %rd118;
	ld.shared.u64 	%rd120, [_ZZN3cub18CUB_300001_SM_10006detail6reduce28DeviceReduceSingleTileKernelINS2_10policy_hubIlyN4cuda3std3__44plusIlEEE10Policy1000EPlSC_iS9_llNS7_10__identityEEEvT0_T1_T2_T3_T4_T6_E12temp_storage+48];
	add.s64 	%rd121, %rd119, %rd120;
	ld.shared.u64 	%rd122, [_ZZN3cub18CUB_300001_SM_10006detail6reduce28DeviceReduceSingleTileKernelINS2_10policy_hubIlyN4cuda3std3__44plusIlEEE10Policy1000EPlSC_iS9_llNS7_10__identityEEEvT0_T1_T2_T3_T4_T6_E12temp_storage+56];
	add.s64 	%rd123, %rd121, %rd122;
	ld.shared.u64 	%rd124, [_ZZN3cub18CUB_300001_SM_10006detail6reduce28DeviceReduceSingleTileKernelINS2_10policy_hubIlyN4cuda3std3__44plusIlEEE10Policy1000EPlSC_iS9_llNS7_10__identityEEEvT0_T1_T2_T3_T4_T6_E12temp_storage+64];
	add.s64 	%rd125, %rd123, %rd124;
	ld.shared.u64 	%rd126, [_ZZN3cub18CUB_300001_SM_10006detail6reduce28DeviceReduceSingleTileKernelINS2_10policy_hubIlyN4cuda3std3__44plusIlEEE10Policy1000EPlSC_iS9_llNS7_10__identityEEEvT0_T1_T2_T3_T4_T6_E12temp_storage+72];
	add.s64 	%rd127, %rd125, %rd126;
	ld.shared.u64 	%rd128, [_ZZN3cub18CUB_300001_SM_10006detail6reduce28DeviceReduceSingleTileKernelINS2_10policy_hubIlyN4cuda3std3__44plusIlEEE10Policy1000EPlSC_iS9_llNS7_10__identityEEEvT0_T1_T2_T3_T4_T6_E12temp_storage+80];
	add.s64 	%rd129, %rd127, %rd128;
	ld.shared.u64 	%rd130, [_ZZN3cub18CUB_300001_SM_10006detail6reduce28DeviceReduceSingleTileKernelINS2_10policy_hubIlyN4cuda3std3__44plusIlEEE10Policy1000EPlSC_iS9_llNS7_10__identityEEEvT0_T1_T2_T3_T4_T6_E12temp_storage+88];
	add.s64 	%rd131, %rd129, %rd130;
	ld.shared.u64 	%rd132, [_ZZN3cub18CUB_300001_SM_10006detail6reduce28DeviceReduceSingleTileKernelINS2_10policy_hubIlyN4cuda3std3__44plusIlEEE10Policy1000EPlSC_iS9_llNS7_10__identityEEEvT0_T1_T2_T3_T4_T6_E12temp_storage+96];
	add.s64 	%rd133, %rd131, %rd132;
	ld.shared.u64 	%rd134, [_ZZN3cub18CUB_300001_SM_10006detail6reduce28DeviceReduceSingleTileKernelINS2_10policy_hubIlyN4cuda3std3__44plusIlEEE10Policy1000EPlSC_iS9_llNS7_10__identityEEEvT0_T1_T2_T3_T4_T6_E12temp_storage+104];
	add.s64 	%rd135, %rd133, %rd134;
	ld.shared.u64 	%rd136, [_ZZN3cub18CUB_300001_SM_10006detail6reduce28DeviceReduceSingleTileKernelINS2_10policy_hubIlyN4cuda3std3__44plusIlEEE10Policy1000EPlSC_iS9_llNS7_10__identityEEEvT0_T1_T2_T3_T4_T6_E12temp_storage+112];
	add.s64 	%rd137, %rd135, %rd136;
	ld.shared.u64 	%rd138, [_ZZN3cub18CUB_300001_SM_10006detail6reduce28DeviceReduceSingleTileKernelINS2_10policy_hubIlyN4cuda3std3__44plusIlEEE10Policy1000EPlSC_iS9_llNS7_10__identityEEEvT0_T1_T2_T3_T4_T6_E12temp_storage+120];
	add.s64 	%rd139, %rd137, %rd138;
	ld.shared.u64 	%rd140, [_ZZN3cub18CUB_300001_SM_10006detail6reduce28DeviceReduceSingleTileKernelINS2_10policy_hubIlyN4cuda3std3__44plusIlEEE10Policy1000EPlSC_iS9_llNS7_10__identityEEEvT0_T1_T2_T3_T4_T6_E12temp_storage+128];
	add.s64 	%rd141, %rd139, %rd140;
	ld.shared.u64 	%rd142, [_ZZN3cub18CUB_300001_SM_10006detail6reduce28DeviceReduceSingleTileKernelINS2_10policy_hubIlyN4cuda3std3__44plusIlEEE10Policy1000EPlSC_iS9_llNS7_10__identityEEEvT0_T1_T2_T3_T4_T6_E12temp_storage+136];
	add.s64 	%rd280, %rd141, %rd142;
$L__BB11_37:
	mov.u32 	%r223, %tid.x;
	setp.ne.s32 	%p56, %r223, 0;
	@%p56 bra 	$L__BB11_39;
	add.s64 	%rd264, %rd280, %rd36;
	st.global.u64 	[%rd1], %rd264;
$L__BB11_39:
	ret;

}
	// .globl	_ZN3cub18CUB_300001_SM_10006detail4scan23DeviceCompactInitKernelINS0_13ScanTileStateIiLb1EEEPlEEvT_iT0_
.visible .entry _ZN3cub18CUB_300001_SM_10006detail4scan23DeviceCompactInitKernelINS0_13ScanTileStateIiLb1EEEPlEEvT_iT0_(
	.param .align 8 .b8 _ZN3cub18CUB_300001_SM_10006detail4scan23DeviceCompactInitKernelINS0_13ScanTileStateIiLb1EEEPlEEvT_iT0__param_0[8],
	.param .u32 _ZN3cub18CUB_300001_SM_10006detail4scan23DeviceCompactInitKernelINS0_13ScanTileStateIiLb1EEEPlEEvT_iT0__param_1,
	.param .u64 .ptr .align 1 _ZN3cub18CUB_300001_SM_10006detail4scan23DeviceCompactInitKernelINS0_13ScanTileStateIiLb1EEEPlEEvT_iT0__param_2
)
{
	.reg .pred 	%p<6>;
	.reg .b32 	%r<11>;
	.reg .b64 	%rd<10>;

	ld.param.u64 	%rd3, [_ZN3cub18CUB_300001_SM_10006detail4scan23DeviceCompactInitKernelINS0_13ScanTileStateIiLb1EEEPlEEvT_iT0__param_0];
	ld.param.u32 	%r4, [_ZN3cub18CUB_300001_SM_10006detail4scan23DeviceCompactInitKernelINS0_13ScanTileStateIiLb1EEEPlEEvT_iT0__param_1];
	ld.param.u64 	%rd2, [_ZN3cub18CUB_300001_SM_10006detail4scan23DeviceCompactInitKernelINS0_13ScanTileStateIiLb1EEEPlEEvT_iT0__param_2];
	cvta.to.global.u64 	%rd1, %rd3;
	mov.u32 	%r1, %ctaid.x;
	mov.u32 	%r5, %ntid.x;
	mov.u32 	%r2, %tid.x;
	mad.lo.s32 	%r3, %r1, %r5, %r2;
	setp.ge.s32 	%p1, %r3, %r4;
	@%p1 bra 	$L__BB12_2;
	mul.wide.s32 	%rd4, %r3, 8;
	add.s64 	%rd5, %rd1, %rd4;
	mov.b32 	%r6, 0;
	mov.b32 	%r7, 99;
	st.global.v2.u32 	[%rd5+256], {%r7, %r6};
$L__BB12_2:
	setp.ne.s32 	%p2, %r1, 0;
	setp.gt.u32 	%p3, %r2, 31;
	or.pred  	%p4, %p2, %p3;
	@%p4 bra 	$L__BB12_4;
	mul.wide.u32 	%rd6, %r2, 8;
	add.s64 	%rd7, %rd1, %rd6;
	mov.b32 	%r9, 0;
	st.global.v2.u32 	[%rd7], {%r9, %r9};
$L__BB12_4:
	or.b32  	%r10, %r1, %r2;
	setp.ne.s32 	%p5, %r10, 0;
	@%p5 bra 	$L__BB12_6;
	cvta.to.global.u64 	%rd8, %rd2;
	mov.b64 	%rd9, 0;
	st.global.u64 	[%rd8], %rd9;
$L__BB12_6:
	ret;

}
	// .globl	_ZN3cub18CUB_300001_SM_10006detail6select23DeviceSelectSweepKernelINS2_10policy_hubIlNS0_8NullTypeEiLb0ELNS0_10SelectImplE1EE10Policy1000EN6thrust24THRUST_300001_SM_1000_NS6detail15normal_iteratorINSA_10device_ptrIlEEEEPS5_SF_PlNS0_13ScanTileStateIiLb1EEEN4cuda3std3__410__not_fn_tI7is_zeroEES5_iNS2_19streaming_context_tIlLb1EEELS6_1EEEvT0_T1_T2_T3_T4_T5_T6_T7_iT8_NS1_7vsmem_tE
.visible .entry _ZN3cub18CUB_300001_SM_10006detail6select23DeviceSelectSweepKernelINS2_10policy_hubIlNS0_8NullTypeEiLb0ELNS0_10SelectImplE1EE10Policy1000EN6thrust24THRUST_300001_SM_1000_NS6detail15normal_iteratorINSA_10device_ptrIlEEEEPS5_SF_PlNS0_13ScanTileStateIiLb1EEEN4cuda3std3__410__not_fn_tI7is_zeroEES5_iNS2_19streaming_context_tIlLb1EEELS6_1EEEvT0_T1_T2_T3_T4_T5_T6_T7_iT8_NS1_7vsmem_tE(
	.param .align 8 .b8 _ZN3cub18CUB_300001_SM_10006detail6select23DeviceSelectSweepKernelINS2_10policy_hubIlNS0_8NullTypeEiLb0ELNS0_10SelectImplE1EE10Policy1000EN6thrust24THRUST_300001_SM_1000_NS6detail15normal_iteratorINSA_10device_ptrIlEEEEPS5_SF_PlNS0_13ScanTileStateIiLb1EEEN4cuda3std3__410__not_fn_tI7is_zeroEES5_iNS2_19streaming_context_tIlLb1EEELS6_1EEEvT0_T1_T2_T3_T4_T5_T6_T7_iT8_NS1_7vsmem_tE_param_0[8],
	.param .u64 .ptr .align 1 _ZN3cub18CUB_300001_SM_10006detail6select23DeviceSelectSweepKernelINS2_10policy_hubIlNS0_8NullTypeEiLb0ELNS0_10SelectImplE1EE10Policy1000EN6thrust24THRUST_300001_SM_1000_NS6detail15normal_iteratorINSA_10device_ptrIlEEEEPS5_SF_PlNS0_13ScanTileStateIiLb1EEEN4cuda3std3__410__not_fn_tI7is_zeroEES5_iNS2_19streaming_context_tIlLb1EEELS6_1EEEvT0_T1_T2_T3_T4_T5_T6_T7_iT8_NS1_7vsmem_tE_param_1,
	.param .align 8 .b8 _ZN3cub18CUB_300001_SM_10006detail6select23DeviceSelectSweepKernelINS2_10policy_hubIlNS0_8NullTypeEiLb0ELNS0_10SelectImplE1EE10Policy1000EN6thrust24THRUST_300001_SM_1000_NS6detail15normal_iteratorINSA_10device_ptrIlEEEEPS5_SF_PlNS0_13ScanTileStateIiLb1EEEN4cuda3std3__410__not_fn_tI7is_zeroEES5_iNS2_19streaming_context_tIlLb1EEELS6_1EEEvT0_T1_T2_T3_T4_T5_T6_T7_iT8_NS1_7vsmem_tE_param_2[8],
	.param .u64 .ptr .align 1 _ZN3cub18CUB_300001_SM_10006detail6select23DeviceSelectSweepKernelINS2_10policy_hubIlNS0_8NullTypeEiLb0ELNS0_10SelectImplE1EE10Policy1000EN6thrust24THRUST_300001_SM_1000_NS6detail15normal_iteratorINSA_10device_ptrIlEEEEPS5_SF_PlNS0_13ScanTileStateIiLb1EEEN4cuda3std3__410__not_fn_tI7is_zeroEES5_iNS2_19streaming_context_tIlLb1EEELS6_1EEEvT0_T1_T2_T3_T4_T5_T6_T7_iT8_NS1_7vsmem_tE_param_3,
	.param .align 8 .b8 _ZN3cub18CUB_300001_SM_10006detail6select23DeviceSelectSweepKernelINS2_10policy_hubIlNS0_8NullTypeEiLb0ELNS0_10SelectImplE1EE10Policy1000EN6thrust24THRUST_300001_SM_1000_NS6detail15normal_iteratorINSA_10device_ptrIlEEEEPS5_SF_PlNS0_13ScanTileStateIiLb1EEEN4cuda3std3__410__not_fn_tI7is_zeroEES5_iNS2_19streaming_context_tIlLb1EEELS6_1EEEvT0_T1_T2_T3_T4_T5_T6_T7_iT8_NS1_7vsmem_tE_param_4[8],
	.param .align 1 .b8 _ZN3cub18CUB_300001_SM_10006detail6select23DeviceSelectSweepKernelINS2_10policy_hubIlNS0_8NullTypeEiLb0ELNS0_10SelectImplE1EE10Policy1000EN6thrust24THRUST_300001_SM_1000_NS6detail15normal_iteratorINSA_10device_ptrIlEEEEPS5_SF_PlNS0_13ScanTileStateIiLb1EEEN4cuda3std3__410__not_fn_tI7is_zeroEES5_iNS2_19streaming_context_tIlLb1EEELS6_1EEEvT0_T1_T2_T3_T4_T5_T6_T7_iT8_NS1_7vsmem_tE_param_5[1],
	.param .align 1 .b8 _ZN3cub18CUB_300001_SM_10006detail6select23DeviceSelectSweepKernelINS2_10policy_hubIlNS0_8NullTypeEiLb0ELNS0_10SelectImplE1EE10Policy1000EN6thrust24THRUST_300001_SM_1000_NS6detail15normal_iteratorINSA_10device_ptrIlEEEEPS5_SF_PlNS0_13ScanTileStateIiLb1EEEN4cuda3std3__410__not_fn_tI7is_zeroEES5_iNS2_19streaming_context_tIlLb1EEELS6_1EEEvT0_T1_T2_T3_T4_T5_T6_T7_iT8_NS1_7vsmem_tE_param_6[1],
	.param .u32 _ZN3cub18CUB_300001_SM_10006detail6select23DeviceSelectSweepKernelINS2_10policy_hubIlNS0_8NullTypeEiLb0ELNS0_10SelectImplE1EE10Policy1000EN6thrust24THRUST_300001_SM_1000_NS6detail15normal_iteratorINSA_10device_ptrIlEEEEPS5_SF_PlNS0_13ScanTileStateIiLb1EEEN4cuda3std3__410__not_fn_tI7is_zeroEES5_iNS2_19streaming_context_tIlLb1EEELS6_1EEEvT0_T1_T2_T3_T4_T5_T6_T7_iT8_NS1_7vsmem_tE_param_7,
	.param .u32 _ZN3cub18CUB_300001_SM_10006detail6select23DeviceSelectSweepKernelINS2_10policy_hubIlNS0_8NullTypeEiLb0ELNS0_10SelectImplE1EE10Policy1000EN6thrust24THRUST_300001_SM_1000_NS6detail15normal_iteratorINSA_10device_ptrIlEEEEPS5_SF_PlNS0_13ScanTileStateIiLb1EEEN4cuda3std3__410__not_fn_tI7is_zeroEES5_iNS2_19streaming_context_tIlLb1EEELS6_1EEEvT0_T1_T2_T3_T4_T5_T6_T7_iT8_NS1_7vsmem_tE_param_8,
	.param .align 8 .b8 _ZN3cub18CUB_300001_SM_10006detail6select23DeviceSelectSweepKernelINS2_10policy_hubIlNS0_8NullTypeEiLb0ELNS0_10SelectImplE1EE10Policy1000EN6thrust24THRUST_300001_SM_1000_NS6detail15normal_iteratorINSA_10device_ptrIlEEEEPS5_SF_PlNS0_13ScanTileStateIiLb1EEEN4cuda3std3__410__not_fn_tI7is_zeroEES5_iNS2_19streaming_context_tIlLb1EEELS6_1EEEvT0_T1_T2_T3_T4_T5_T6_T7_iT8_NS1_7vsmem_tE_param_9[40],
	.param .align 8 .b8 _ZN3cub18CUB_300001_SM_10006detail6select23DeviceSelectSweepKernelINS2_10policy_hubIlNS0_8NullTypeEiLb0ELNS0_10SelectImplE1EE10Policy1000EN6thrust24THRUST_300001_SM_1000_NS6detail15normal_iteratorINSA_10device_ptrIlEEEEPS5_SF_PlNS0_13ScanTileStateIiLb1EEEN4cuda3std3__410__not_fn_tI7is_zeroEES5_iNS2_19streaming_context_tIlLb1EEELS6_1EEEvT0_T1_T2_T3_T4_T5_T6_T7_iT8_NS1_7vsmem_tE_param_10[8]
)
.maxntid 384
{
	.reg .pred 	%p<455>;
	.reg .b16 	%rs<80>;
	.reg .b32 	%r<1135>;
	.reg .b64 	%rd<826>;
	// demoted variable
	.shared .align 16 .b8 _ZZN3cub18CUB_300001_SM_10006detail6select23DeviceSelectSweepKernelINS2_10policy_hubIlNS0_8NullTypeEiLb0ELNS0_10SelectImplE1EE10Policy1000EN6thrust24THRUST_300001_SM_1000_NS6detail15normal_iteratorINSA_10device_ptrIlEEEEPS5_SF_PlNS0_13ScanTileStateIiLb1EEEN4cuda3std3__410__not_fn_tI7is_zeroEES5_iNS2_19streaming_context_tIlLb1EEELS6_1EEEvT0_T1_T2_T3_T4_T5_T6_T7_iT8_NS1_7vsmem_tEE19static_temp_storage[33792];
	ld.param.u64 	%rd2, [_ZN3cub18CUB_300001_SM_10006detail6select23DeviceSelectSweepKernelINS2_10policy_hubIlNS0_8NullTypeEiLb0ELNS0_10SelectImplE1EE10Policy1000EN6thrust24THRUST_300001_SM_1000_NS6detail15normal_iteratorINSA_10device_ptrIlEEEEPS5_SF_PlNS0_13ScanTileStateIiLb1EEEN4cuda3std3__410__not_fn_tI7is_zeroEES5_iNS2_19streaming_context_tIlLb1EEELS6_1EEEvT0_T1_T2_T3_T4_T5_T6_T7_iT8_NS1_7vsmem_tE_param_4];
	ld.param.u64 	%rd261, [_ZN3cub18CUB_300001_SM_10006detail6select23DeviceSelectSweepKernelINS2_10policy_hubIlNS0_8NullTypeEiLb0ELNS0_10SelectImplE1EE10Policy1000EN6thrust24THRUST_300001_SM_1000_NS6detail15normal_iteratorINSA_10device_ptrIlEEEEPS5_SF_PlNS0_13ScanTileStateIiLb1EEEN4cuda3std3__410__not_fn_tI7is_zeroEES5_iNS2_19streaming_context_tIlLb1EEELS6_1EEEvT0_T1_T2_T3_T4_T5_T6_T7_iT8_NS1_7vsmem_tE_param_2];
	ld.param.u64 	%rd262, [_ZN3cub18CUB_300001_SM_10006detail6select23DeviceSelectSweepKernelINS2_10policy_hubIlNS0_8NullTypeEiLb0ELNS0_10SelectImplE1EE10Policy1000EN6thrust24THRUST_300001_SM_1000_NS6detail15normal_iteratorINSA_10device_ptrIlEEEEPS5_SF_PlNS0_13ScanTileStateIiLb1EEEN4cuda3std3__410__not_fn_tI7is_zeroEES5_iNS2_19streaming_context_tIlLb1EEELS6_1EEEvT0_T1_T2_T3_T4_T5_T6_T7_iT8_NS1_7vsmem_tE_param_0];
	ld.param.u32 	%r272, [_ZN3cub18CUB_300001_SM_10006detail6select23DeviceSelectSweepKernelINS2_10policy_hubIlNS0_8NullTypeEiLb0ELNS0_10SelectImplE1EE10Policy1000EN6thrust24THRUST_300001_SM_1000_NS6detail15normal_iteratorINSA_10device_ptrIlEEEEPS5_SF_PlNS0_13ScanTileStateIiLb1EEEN4cuda3std3__410__not_fn_tI7is_zeroEES5_iNS2_19streaming_context_tIlLb1EEELS6_1EEEvT0_T1_T2_T3_T4_T5_T6_T7_iT8_NS1_7vsmem_tE_param_8];
	mov.b64 	%rd260, _ZN3cub18CUB_300001_SM_10006detail6select23DeviceSelectSweepKernelINS2_10policy_hubIlNS0_8NullTypeEiLb0ELNS0_10SelectImplE1EE10Policy1000EN6thrust24THRUST_300001_SM_1000_NS6detail15normal_iteratorINSA_10device_ptrIlEEEEPS5_SF_PlNS0_13ScanTileStateIiLb1EEEN4cuda3std3__410__not_fn_tI7is_zeroEES5_iNS2_19streaming_context_tIlLb1EEELS6_1EEEvT0_T1_T2_T3_T4_T5_T6_T7_iT8_NS1_7vsmem_tE_param_9;
	mov.u64 	%rd1, %rd260;
	cvta.to.global.u64 	%rd3, %rd262;
	cvta.to.global.u64 	%rd4, %rd261;
	mov.u32 	%r273, %ctaid.x;
	mov.u32 	%r274, %nctaid.y;
	mov.u32 	%r275, %ctaid.y;
	mad.lo.s32 	%r1, %r273, %r274, %r275;
	mul.lo.s32 	%r2, %r1, 4224;
	add.s32 	%r276, %r272, -1;
	setp.ge.s32 	%p23, %r1, %r276;
	@%p23 bra 	$L__BB13_201;
	setp.ne.s32 	%p284, %r1, 0;
	@%p284 bra 	$L__BB13_90;
	ld.param.u8 	%rs63, [%rd1];
	setp.eq.s16 	%p385, %rs63, 0;
	ld.param.u64 	%rd627, [%rd1+16];
	selp.b64 	%rd628, %rd627, 0, %p385;
	cvt.u64.u32 	%rd629, %r2;
	add.s64 	%rd630, %rd628, %rd629;
	mov.u32 	%r1096, %tid.x;
	and.b32  	%r990, %r1096, 31;
	and.b32  	%r991, %r1096, 992;
	mul.lo.s32 	%r992, %r991, 11;
	or.b32  	%r993, %r992, %r990;
	cvt.u64.u32 	%rd631, %r993;
	add.s64 	%rd632, %rd630, %rd631;
	shl.b64 	%rd633, %rd632, 3;
	add.s64 	%rd634, %rd3, %rd633;
	ld.global.u64 	%rd635, [%rd634];
	ld.global.u64 	%rd636, [%rd634+256];
	ld.global.u64 	%rd637, [%rd634+512];
	ld.global.u64 	%rd638, [%rd634+768];
	ld.global.u64 	%rd639, [%rd634+1024];
	ld.global.u64 	%rd640, [%rd634+1280];
	ld.global.u64 	%rd641, [%rd634+1536];
	ld.global.u64 	%rd642, [%rd634+1792];
	ld.global.u64 	%rd643, [%rd634+2048];
	ld.global.u64 	%rd644, [%rd634+2304];
	ld.global.u64 	%rd645, [%rd634+2560];
	// begin inline asm
	mov.u32 %r959, %laneid;
	// end inline asm
	shr.u32 	%r5, %r1096, 5;
	mad.lo.s32 	%r994, %r5, 352, %r959;
	shl.b32 	%r995, %r994, 3;
	mov.u32 	%r996, _ZZN3cub18CUB_300001_SM_10006detail6select23DeviceSelectSweepKernelINS2_10policy_hubIlNS0_8NullTypeEiLb0ELNS0_10SelectImplE1EE10Policy1000EN6thrust24THRUST_300001_SM_1000_NS6detail15normal_iteratorINSA_10device_ptrIlEEEEPS5_SF_PlNS0_13ScanTileStateIiLb1EEEN4cuda3std3__410__not_fn_tI7is_zeroEES5_iNS2_19streaming_context_tIlLb1EEELS6_1EEEvT0_T1_T2_T3_T4_T5_T6_T7_iT8_NS1_7vsmem_tEE19static_temp_storage;
	add.s32 	%r997, %r996, %r995;
	st.shared.u64 	[%r997], %rd635;
	st.shared.u64 	[%r997+256], %rd636;
	st.shared.u64 	[%r997+512], %rd637;
	st.shared.u64 	[%r997+768], %rd638;
	st.shared.u64 	[%r997+1024], %rd639;
	st.shared.u64 	[%r997+1280], %rd640;
	st.shared.u64 	[%r997+1536], %rd641;
	st.shared.u64 	[%r997+1792], %rd642;
	st.shared.u64 	[%r997+2048], %rd643;
	st.shared.u64 	[%r997+2304], %rd644;
	st.shared.u64 	[%r997+2560], %rd645;
	bar.warp.sync 	-1;
	mad.lo.s32 	%r998, %r959, 80, %r997;
	ld.shared.u64 	%rd5, [%r998];
	ld.shared.u64 	%rd6, [%r998+8];
	ld.shared.u64 	%rd7, [%r998+16];
	ld.shared.u64 	%rd8, [%r998+24];
	ld.shared.u64 	%rd9, [%r998+32];
	ld.shared.u64 	%rd10, [%r998+40];
	ld.shared.u64 	%rd11, [%r998+48];
	ld.shared.u64 	%rd12, [%r998+56];
	ld.shared.u64 	%rd13, [%r998+64];
	ld.shared.u64 	%rd14, [%r998+72];
	ld.shared.u64 	%rd15, [%r998+80];
	setp.ne.s64 	%p386, %rd5, 0;
	selp.u32 	%r6, 1, 0, %p386;
	setp.ne.s64 	%p387, %rd6, 0;
	selp.u32 	%r999, 1, 0, %p387;
	setp.ne.s64 	%p388, %rd7, 0;
	selp.u32 	%r1000, 1, 0, %p388;
	setp.ne.s64 	%p389, %rd8, 0;
	selp.u32 	%r1001, 1, 0, %p389;
	setp.ne.s64 	%p390, %rd9, 0;
	selp.u32 	%r1002, 1, 0, %p390;
	setp.ne.s64 	%p391, %rd10, 0;
	selp.u32 	%r1003, 1, 0, %p391;
	setp.ne.s64 	%p392, %rd11, 0;
	selp.u32 	%r1004, 1, 0, %p392;
	setp.ne.s64 	%p393, %rd12, 0;
	selp.u32 	%r1005, 1, 0, %p393;
	setp.ne.s64 	%p394, %rd13, 0;
	selp.u32 	%r1006, 1, 0, %p394;
	setp.ne.s64 	%p395, %rd14, 0;
	selp.u32 	%r1007, 1, 0, %p395;
	setp.ne.s64 	%p396, %rd15, 0;
	selp.u32 	%r1008, 1, 0, %p396;
	bar.sync 	0;
	add.s32 	%r7, %r999, %r6;
	add.s32 	%r8, %r7, %r1000;
	add.s32 	%r9, %r8, %r1001;
	add.s32 	%r10, %r9, %r1002;
	add.s32 	%r11, %r10, %r1003;
	add.s32 	%r12, %r11, %r1004;
	add.s32 	%r13, %r12, %r1005;
	add.s32 	%r14, %r13, %r1006;
	add.s32 	%r15, %r14, %r1007;
	add.s32 	%r964, %r15, %r1008;
	mov.b32 	%r962, 1;
	mov.b32 	%r987, 0;
	mov.b32 	%r989, -1;
	// begin inline asm
	{  .reg .s32 r0;  .reg .pred p;  shfl.sync.up.b32 r0|p, %r964, %r962, %r987, %r989;  @p add.s32 r0, r0, %r964;  mov.s32 %r960, r0;}
	// end inline asm
	mov.b32 	%r968, 2;
	// begin inline asm
	{  .reg .s32 r0;  .reg .pred p;  shfl.sync.up.b32 r0|p, %r960, %r968, %r987, %r989;  @p add.s32 r0, r0, %r960;  mov.s32 %r966, r0;}
	// end inline asm
	mov.b32 	%r974, 4;
	// begin inline asm
	{  .reg .s32 r0;  .reg .pred p;  shfl.sync.up.b32 r0|p, %r966, %r974, %r987, %r989;  @p add.s32 r0, r0, %r966;  mov.s32 %r972, r0;}
	// end inline asm
	mov.b32 	%r980, 8;
	// begin inline asm
	{  .reg .s32 r0;  .reg .pred p;  shfl.sync.up.b32 r0|p, %r972, %r980, %r987, %r989;  @p add.s32 r0, r0, %r972;  mov.s32 %r978, r0;}
	// end inline asm
	mov.b32 	%r986, 16;
	// begin inline asm
	{  .reg .s32 r0;  .reg .pred p;  shfl.sync.up.b32 r0|p, %r978, %r986, %r987, %r989;  @p add.s32 r0, r0, %r978;  mov.s32 %r984, r0;}
	// end inline asm
	setp.ne.s32 	%p397, %r959, 31;
	@%p397 bra 	$L__BB13_4;
	shl.b32 	%r1009, %r5, 2;
	add.s32 	%r1011, %r996, %r1009;
	st.shared.u32 	[%r1011], %r984;
$L__BB13_4:
	bar.sync 	0;
	ld.shared.v4.u32 	{%r18, %r19, %r20, %r21}, [_ZZN3cub18CUB_300001_SM_10006detail6select23DeviceSelectSweepKernelINS2_10policy_hubIlNS0_8NullTypeEiLb0ELNS0_10SelectImplE1EE10Policy1000EN6thrust24THRUST_300001_SM_1000_NS6detail15normal_iteratorINSA_10device_ptrIlEEEEPS5_SF_PlNS0_13ScanTileStateIiLb1EEEN4cuda3std3__410__not_fn_tI7is_zeroEES5_iNS2_19streaming_context_tIlLb1EEELS6_1EEEvT0_T1_T2_T3_T4_T5_T6_T7_iT8_NS1_7vsmem_tEE19static_temp_storage];
	add.s32 	%r1012, %r19, %r18;
	setp.eq.s32 	%p398, %r5, 2;
	selp.b32 	%r1013, %r1012, %r18, %p398;
	add.s32 	%r1014, %r1012, %r20;
	setp.eq.s32 	%p399, %r5, 3;
	selp.b32 	%r1015, %r1014, %r1013, %p399;
	add.s32 	%r1016, %r1014, %r21;
	setp.eq.s32 	%p400, %r5, 4;
	selp.b32 	%r1017, %r1016, %r1015, %p400;
	ld.shared.v4.u32 	{%r22, %r23, %r24, %r25}, [_ZZN3cub18CUB_300001_SM_10006detail6select23DeviceSelectSweepKernelINS2_10policy_hubIlNS0_8NullTypeEiLb0ELNS0_10SelectImplE1EE10Policy1000EN6thrust24THRUST_300001_SM_1000_NS6detail15normal_iteratorINSA_10device_ptrIlEEEEPS5_SF_PlNS0_13ScanTileStateIiLb1EEEN4cuda3std3__410__not_fn_tI7is_zeroEES5_iNS2_19streaming_context_tIlLb1EEELS6_1EEEvT0_T1_T2_T3_T4_T5_T6_T7_iT8_NS1_7vsmem_tEE19static_temp_storage+16];
	add.s32 	%r1018, %r1016, %r22;
	setp.eq.s32 	%p401, %r5, 5;
	selp.b32 	%r1019, %r1018, %r1017, %p401;
	add.s32 	%r1020, %r1018, %r23;
	setp.eq.s32 	%p402, %r5, 6;
	selp.b32 	%r1021, %r1020, %r1019, %p402;
	add.s32 	%r1022, %r1020, %r24;
	setp.eq.s32 	%p403, %r5, 7;
	selp.b32 	%r1023, %r1022, %r1021, %p403;
	add.s32 	%r1024, %r1022, %r25;
	setp.eq.s32 	%p404, %r5, 8;
	selp.b32 	%r1025, %r1024, %r1023, %p404;
	ld.shared.v4.u32 	{%r26, %r27, %r28, %r29}, [_ZZN3cub18CUB_300001_SM_10006detail6select23DeviceSelectSweepKernelINS2_10policy_hubIlNS0_8NullTypeEiLb0ELNS0_10SelectImplE1EE10Policy1000EN6thrust24THRUST_300001_SM_1000_NS6detail15normal_iteratorINSA_10device_ptrIlEEEEPS5_SF_PlNS0_13ScanTileStateIiLb1EEEN4cuda3std3__410__not_fn_tI7is_zeroEES5_iNS2_19streaming_context_tIlLb1EEELS6_1EEEvT0_T1_T2_T3_T4_T5_T6_T7_iT8_NS1_7vsmem_tEE19static_temp_storage+32];
	add.s32 	%r1026, %r1024, %r26;
	setp.eq.s32 	%p405, %r5, 9;
	selp.b32 	%r1027, %r1026, %r1025, %p405;
	add.s32 	%r1028, %r1026, %r27;
	setp.eq.s32 	%p406, %r5, 10;
	selp.b32 	%r1029, %r1028, %r1027, %p406;
	add.s32 	%r1030, %r1028, %r28;
	setp.eq.s32 	%p407, %r5, 11;
	selp.b32 	%r1031, %r1030, %r1029, %p407;
	add.s32 	%r30, %r1030, %r29;
	setp.lt.u32 	%p408, %r1096, 32;
	selp.b32 	%r1032, 0, %r1031, %p408;
	setp.eq.s32 	%p409, %r959, 0;
	sub.s32 	%r1033, %r984, %r964;
	selp.b32 	%r1034, 0, %r1033, %p409;
	add.s32 	%r31, %r1032, %r1034;
	add.s32 	%r32, %r31, %r6;
	add.s32 	%r33, %r7, %r31;
	add.s32 	%r34, %r8, %r31;
	add.s32 	%r35, %r9, %r31;
	add.s32 	%r36, %r10, %r31;
	add.s32 	%r37, %r11, %r31;
	add.s32 	%r38, %r12, %r31;
	add.s32 	%r39, %r13, %r31;
	add.s32 	%r40, %r14, %r31;
	add.s32 	%r41, %r15, %r31;
	setp.ne.s32 	%p410, %r1096, 0;
	@%p410 bra 	$L__BB13_6;
	add.s64 	%rd646, %rd2, 256;
	mov.b32 	%r1035, 101;
	// begin inline asm
	st.relaxed.gpu.v2.u32 [%rd646], {%r1035, %r30};
	// end inline asm
$L__BB13_6:
	setp.gt.s32 	%p411, %r30, 384;
	@%p411 bra 	$L__BB13_51;
	setp.ne.s64 	%p412, %rd5, 0;
	mov.u64 	%rd647, %rd260;
	ld.param.u8 	%rs1, [%rd647];
	ld.param.u64 	%rd648, [%rd647+24];
	cvta.to.global.u64 	%rd16, %rd648;
	@%p412 bra 	$L__BB13_8;
	bra.uni 	$L__BB13_11;
$L__BB13_8:
	setp.ne.s16 	%p413, %rs1, 0;
	mov.b64 	%rd741, 0;
	@%p413 bra 	$L__BB13_10;
	ld.global.u64 	%rd741, [%rd16];
$L__BB13_10:
	cvt.s64.s32 	%rd650, %r31;
	add.s64 	%rd651, %rd741, %rd650;
	shl.b64 	%rd652, %rd651, 3;
	add.s64 	%rd653, %rd4, %rd652;
	st.global.u64 	[%rd653], %rd5;
$L__BB13_11:
	setp.eq.s64 	%p414, %rd6, 0;
	@%p414 bra 	$L__BB13_15;
	setp.ne.s16 	%p415, %rs1, 0;
	mov.b64 	%rd742, 0;
	@%p415 bra 	$L__BB13_14;
	ld.global.u64 	%rd742, [%rd16];
$L__BB13_14:
	cvt.s64.s32 	%rd655, %r32;
	add.s64 	%rd656, %rd742, %rd655;
	shl.b64 	%rd657, %rd656, 3;
	add.s64 	%rd658, %rd4, %rd657;
	st.global.u64 	[%rd658], %rd6;
$L__BB13_15:
	setp.eq.s64 	%p416, %rd7, 0;
	@%p416 bra 	$L__BB13_19;
	setp.ne.s16 	%p417, %rs1, 0;
	mov.b64 	%rd743, 0;
	@%p417 bra 	$L__BB13_18;
	ld.global.u64 	%rd743, [%rd16];
$L__BB13_18:
	cvt.s64.s32 	%rd660, %r33;
	add.s64 	%rd661, %rd743, %rd660;
	shl.b64 	%rd662, %rd661, 3;
	add.s64 	%rd663, %rd4, %rd662;
	st.global.u64 	[%rd663], %rd7;
$L__BB13_19:
	setp.eq.s64 	%p418, %rd8, 0;
	@%p418 bra 	$L__BB13_23;
	setp.ne.s16 	%p419, %rs1, 0;
	mov.b64 	%rd744, 0;
	@%p419 bra 	$L__BB13_22;
	ld.global.u64 	%rd744, [%rd16];
$L__BB13_22:
	cvt.s64.s32 	%rd665, %r34;
	add.s64 	%rd666, %rd744, %rd665;
	shl.b64 	%rd667, %rd666, 3;
	add.s64 	%rd668, %rd4, %rd667;
	st.global.u64 	[%rd668], %rd8;
$L__BB13_23:
	setp.eq.s64 	%p420, %rd9, 0;
	@%p420 bra 	$L__BB13_27;
	setp.ne.s16 	%p421, %rs1, 0;
	mov.b64 	%rd745, 0;
	@%p421 bra 	$L__BB13_26;
	ld.global.u64 	%rd745, [%rd16];
$L__BB13_26:
	cvt.s64.s32 	%rd670, %r35;
	add.s64 	%rd671, %rd745, %rd670;
	shl.b64 	%rd672, %rd671, 3;
	add.s64 	%rd673, %rd4, %rd672;
	st.global.u64 	[%rd673], %rd9;
$L__BB13_27:
	setp.eq.s64 	%p422, %rd10, 0;
	@%p422 bra 	$L__BB13_31;
	setp.ne.s16 	%p423, %rs1, 0;
	mov.b64 	%rd746, 0;
	@%p423 bra 	$L__BB13_30;
	ld.global.u64 	%rd746, [%rd16];
$L__BB13_30:
	cvt.s64.s32 	%rd675, %r36;
	add.s64 	%rd676, %rd746, %rd675;
	shl.b64 	%rd677, %rd676, 3;
	add.s64 	%rd678, %rd4, %rd677;
	st.global.u64 	[%rd678], %rd10;
$L__BB13_31:
	setp.eq.s64 	%p424, %rd11, 0;
	@%p424 bra 	$L__BB13_35;
	setp.ne.s16 	%p425, %rs1, 0;
	mov.b64 	%rd747, 0;
	@%p425 bra 	$L__BB13_34;
	ld.global.u64 	%rd747, [%rd16];
$L__BB13_34:
	cvt.s64.s32 	%rd680, %r37;
	add.s64 	%rd681, %rd747, %rd680;
	shl.b64 	%rd682, %rd681, 3;
	add.s64 	%rd683, %rd4, %rd682;
	st.global.u64 	[%rd683], %rd11;
$L__BB13_35:
	setp.eq.s64 	%p426, %rd12, 0;
	@%p426 bra 	$L__BB13_39;
	setp.ne.s16 	%p427, %rs1, 0;
	mov.b64 	%rd748, 0;
	@%p427 bra 	$L__BB13_38;
	ld.global.u64 	%rd748, [%rd16];
$L__BB13_38:
	cvt.s64.s32 	%rd685, %r38;
	add.s64 	%rd686, %rd748, %rd685;
	shl.b64 	%rd687, %rd686, 3;
	add.s64 	%rd688, %rd4, %rd687;
	st.global.u64 	[%rd688], %rd12;
$L__BB13_39:
	setp.eq.s64 	%p428, %rd13, 0;
	@%p428 bra 	$L__BB13_43;
	setp.ne.s16 	%p429, %rs1, 0;
	mov.b64 	%rd749, 0;
	@%p429 bra 	$L__BB13_42;
	ld.global.u64 	%rd749, [%rd16];
$L__BB13_42:
	cvt.s64.s32 	%rd690, %r39;
	add.s64 	%rd691, %rd749, %rd690;
	shl.b64 	%rd692, %rd691, 3;
	add.s64 	%rd693, %rd4, %rd692;
	st.global.u64 	[%rd693], %rd13;
$L__BB13_43:
	setp.eq.s64 	%p430, %rd14, 0;
	@%p430 bra 	$L__BB13_47;
	setp.ne.s16 	%p431, %rs1, 0;
	mov.b64 	%rd750, 0;
	@%p431 bra 	$L__BB13_46;
	ld.global.u64 	%rd750, [%rd16];
$L__BB13_46:
	cvt.s64.s32 	%rd695, %r40;
	add.s64 	%rd696, %rd750, %rd695;
	shl.b64 	%rd697, %rd696, 3;
	add.s64 	%rd698, %rd4, %rd697;
	st.global.u64 	[%rd698], %rd14;
$L__BB13_47:
	setp.eq.s64 	%p432, %rd15, 0;
	@%p432 bra 	$L__BB13_451;
	setp.ne.s16 	%p433, %rs1, 0;
	mov.b64 	%rd751, 0;
	@%p433 bra 	$L__BB13_50;
	ld.global.u64 	%rd751, [%rd16];
$L__BB13_50:
	cvt.s64.s32 	%rd700, %r41;
	add.s64 	%rd701, %rd751, %rd700;
	shl.b64 	%rd702, %rd701, 3;
	add.s64 	%rd703, %rd4, %rd702;
	st.global.u64 	[%rd703], %rd15;
	bra.uni 	$L__BB13_451;
$L__BB13_51:
	setp.eq.s64 	%p434, %rd5, 0;
	bar.sync 	0;
	@%p434 bra 	$L__BB13_53;
	shl.b32 	%r1037, %r31, 3;
	mov.u32 	%r1038, _ZZN3cub18CUB_300001_SM_10006detail6select23DeviceSelectSweepKernelINS2_10policy_hubIlNS0_8NullTypeEiLb0ELNS0_10SelectImplE1EE10Policy1000EN6thrust24THRUST_300001_SM_1000_NS6detail15normal_iteratorINSA_10device_ptrIlEEEEPS5_SF_PlNS0_13ScanTileStateIiLb1EEEN4cuda3std3__410__not_fn_tI7is_zeroEES5_iNS2_19streaming_context_tIlLb1EEELS6_1EEEvT0_T1_T2_T3_T4_T5_T6_T7_iT8_NS1_7vsmem_tEE19static_temp_storage;
	add.s32 	%r1039, %r1038, %r1037;
	st.shared.u64 	[%r1039], %rd5;
$L__BB13_53:
	setp.eq.s64 	%p435, %rd6, 0;
	@%p435 bra 	$L__BB13_55;
	shl.b32 	%r1040, %r32, 3;
	mov.u32 	%r1041, _ZZN3cub18CUB_300001_SM_10006detail6select23DeviceSelectSweepKernelINS2_10policy_hubIlNS0_8NullTypeEiLb0ELNS0_10SelectImplE1EE10Policy1000EN6thrust24THRUST_300001_SM_1000_NS6detail15normal_iteratorINSA_10device_ptrIlEEEEPS5_SF_PlNS0_13ScanTileStateIiLb1EEEN4cuda3std3__410__not_fn_tI7is_zeroEES5_iNS2_19streaming_context_tIlLb1EEELS6_1EEEvT0_T1_T2_T3_T4_T5_T6_T7_iT8_NS1_7vsmem_tEE19static_temp_storage;
	add.s32 	%r1042, %r1041, %r1040;
	st.shared.u64 	[%r1042], %rd6;
$L__BB13_55:
	setp.eq.s64 	%p436, %rd7, 0;
	@%p436 bra 	$L__BB13_57;
	shl.b32 	%r1043, %r33, 3;
	mov.u32 	%r1044, _ZZN3cub18CUB_300001_SM_10006detail6select23DeviceSelectSweepKernelINS2_10policy_hubIlNS0_8NullTypeEiLb0ELNS0_10SelectImplE1EE10Policy1000EN6thrust24THRUST_300001_SM_1000_NS6detail15normal_iteratorINSA_10device_ptrIlEEEEPS5_SF_PlNS0_13ScanTileStateIiLb1EEEN4cuda3std3__410__not_fn_tI7is_zeroEES5_iNS2_19streaming_context_tIlLb1EEELS6_1EEEvT0_T1_T2_T3_T4_T5_T6_T7_iT8_NS1_7vsmem_tEE19static_temp_storage;
	add.s32 	%r1045, %r1044, %r1043;
	st.shared.u64 	[%r1045], %rd7;
$L__BB13_57:
	setp.eq.s64 	%p437, %rd8, 0;
	@%p437 bra 	$L__BB13_59;
	shl.b32 	%r1046, %r34, 3;
	mov.u32 	%r1047, _ZZN3cub18CUB_300001_SM_10006detail6select23DeviceSelectSweepKernelINS2_10policy_hubIlNS0_8NullTypeEiLb0ELNS0_10SelectImplE1EE10Policy1000EN6thrust24THRUST_300001_SM_1000_NS6detail15normal_iteratorINSA_10device_ptrIlEEEEPS5_SF_PlNS0_13ScanTileStateIiLb1EEEN4cuda3std3__410__not_fn_tI7is_zeroEES5_iNS2_19streaming_context_tIlLb1EEELS6_1EEEvT0_T1_T2_T3_T4_T5_T6_T7_iT8_NS1_7vsmem_tEE19static_temp_storage;
	add.s32 	%r1048, %r1047, %r1046;
	st.shared.u64 	[%r1048], %rd8;
$L__BB13_59:
	setp.eq.s64 	%p438, %rd9, 0;
	@%p438 bra 	$L__BB13_61;
	shl.b32 	%r1049, %r35, 3;
	mov.u32 	%r1050, _ZZN3cub18CUB_300001_SM_10006detail6select23DeviceSelectSweepKernelINS2_10policy_hubIlNS0_8NullTypeEiLb0ELNS0_10SelectImplE1EE10Policy1000EN6thrust24THRUST_300001_SM_1000_NS6detail15normal_iteratorINSA_10device_ptrIlEEEEPS5_SF_PlNS0_13ScanTileStateIiLb1EEEN4cuda3std3__410__not_fn_tI7is_zeroEES5_iNS2_19streaming_context_tIlLb1EEELS6_1EEEvT0_T1_T2_T3_T4_T5_T6_T7_iT8_NS1_7vsmem_tEE19static_temp_storage;
	add.s32 	%r1051, %r1050, %r1049;
	st.shared.u64 	[%r1051], %rd9;
$L__BB13_61:
	setp.eq.s64 	%p439, %rd10, 0;
	@%p439 bra 	$L__BB13_63;
	shl.b32 	%r1052, %r36, 3;
	mov.u32 	%r1053, _ZZN3cub18CUB_300001_SM_10006detail6select23DeviceSelectSweepKernelINS2_10policy_hubIlNS0_8NullTypeEiLb0ELNS0_10SelectImplE1EE10Policy1000EN6thrust24THRUST_300001_SM_1000_NS6detail15normal_iteratorINSA_10device_ptrIlEEEEPS5_SF_PlNS0_13ScanTileStateIiLb1EEEN4cuda3std3__410__not_fn_tI7is_zeroEES5_iNS2_19streaming_context_tIlLb1EEELS6_1EEEvT0_T1_T2_T3_T4_T5_T6_T7_iT8_NS1_7vsmem_tEE19static_temp_storage;
	add.s32 	%r1054, %r1053, %r1052;
	st.shared.u64 	[%r1054], %rd10;
$L__BB13_63:
	setp.eq.s64 	%p440, %rd11, 0;
	@%p440 bra 	$L__BB13_65;
	shl.b32 	%r1055, %r37, 3;
	mov.u32 	%r1056, _ZZN3cub18CUB_300001_SM_10006detail6select23DeviceSelectSweepKernelINS2_10policy_hubIlNS0_8NullTypeEiLb0ELNS0_10SelectImplE1EE10Policy1000EN6thrust24THRUST_300001_SM_1000_NS6detail15normal_iteratorINSA_10device_ptrIlEEEEPS5_SF_PlNS0_13ScanTileStateIiLb1EEEN4cuda3std3__410__not_fn_tI7is_zeroEES5_iNS2_19streaming_context_tIlLb1EEELS6_1EEEvT0_T1_T2_T3_T4_T5_T6_T7_iT8_NS1_7vsmem_tEE19static_temp_storage;
	add.s32 	%r1057, %r1056, %r1055;
	st.shared.u64 	[%r1057], %rd11;
$L__BB13_65:
	setp.eq.s64 	%p441, %rd12, 0;
	@%p441 bra 	$L__BB13_67;
	shl.b32 	%r1058, %r38, 3;
	mov.u32 	%r1059, _ZZN3cub18CUB_300001_SM_10006detail6select23DeviceSelectSweepKernelINS2_10policy_hubIlNS0_8NullTypeEiLb0ELNS0_10SelectImplE1EE10Policy1000EN6thrust24THRUST_300001_SM_1000_NS6detail15normal_iteratorINSA_10device_ptrIlEEEEPS5_SF_PlNS0_13ScanTileStateIiLb1EEEN4cuda3std3__410__not_fn_tI7is_zeroEES5_iNS2_19streaming_context_tIlLb1EEELS6_1EEEvT0_T1_T2_T3_T4_T5_T6_T7_iT8_NS1_7vsmem_tEE19static_temp_storage;
	add.s32 	%r1060, %r1059, %r1058;
	st.shared.u64 	[%r1060], %rd12;
$L__BB13_67:
	setp.eq.s64 	%p442, %rd13, 0;
	@%p442 bra 	$L__BB13_69;
	shl.b32 	%r1061, %r39, 3;
	mov.u32 	%r1062, _ZZN3cub18CUB_300001_SM_10006detail6select23DeviceSelectSweepKernelINS2_10policy_hubIlNS0_8NullTypeEiLb0ELNS0_10SelectImplE1EE10Policy1000EN6thrust24THRUST_300001_SM_1000_NS6detail15normal_iteratorINSA_10device_ptrIlEEEEPS5_SF_PlNS0_13ScanTileStateIiLb1EEEN4cuda3std3__410__not_fn_tI7is_zeroEES5_iNS2_19streaming_context_tIlLb1EEELS6_1EEEvT0_T1_T2_T3_T4_T5_T6_T7_iT8_NS1_7vsmem_tEE19static_temp_storage;
	add.s32 	%r1063, %r1062, %r1061;
	st.shared.u64 	[%r1063], %rd13;
$L__BB13_69:
	setp.eq.s64 	%p443, %rd14, 0;
	@%p443 bra 	$L__BB13_71;
	shl.b32 	%r1064, %r40, 3;
	mov.u32 	%r1065, _ZZN3cub18CUB_300001_SM_10006detail6select23DeviceSelectSweepKernelINS2_10policy_hubIlNS0_8NullTypeEiLb0ELNS0_10SelectImplE1EE10Policy1000EN6thrust24THRUST_300001_SM_1000_NS6detail15normal_iteratorINSA_10device_ptrIlEEEEPS5_SF_PlNS0_13ScanTileStateIiLb1EEEN4cuda3std3__410__not_fn_tI7is_zeroEES5_iNS2_19streaming_context_tIlLb1EEELS6_1EEEvT0_T1_T2_T3_T4_T5_T6_T7_iT8_NS1_7vsmem_tEE19static_temp_storage;
	add.s32 	%r1066, %r1065, %r1064;
	st.shared.u64 	[%r1066], %rd14;
$L__BB13_71:
	setp.eq.s64 	%p444, %rd15, 0;
	@%p444 bra 	$L__BB13_73;
	shl.b32 	%r1067, %r41, 3;
	mov.u32 	%r1068, _ZZN3cub18CUB_300001_SM_10006detail6select23DeviceSelectSweepKernelINS2_10policy_hubIlNS0_8NullTypeEiLb0ELNS0_10SelectImplE1EE10Policy1000EN6thrust24THRUST_300001_SM_1000_NS6detail15normal_iteratorINSA_10device_ptrIlEEEEPS5_SF_PlNS0_13ScanTileStateIiLb1EEEN4cuda3std3__410__not_fn_tI7is_zeroEES5_iNS2_19streaming_context_tIlLb1EEELS6_1EEEvT0_T1_T2_T3_T4_T5_T6_T7_iT8_NS1_7vsmem_tEE19static_temp_storage;
	add.s32 	%r1069, %r1068, %r1067;
	st.shared.u64 	[%r1069], %rd15;
$L__BB13_73:
	bar.sync 	0;
	setp.ge.u32 	%p445, %r1096, %r30;
	@%p445 bra 	$L__BB13_451;
	mov.u64 	%rd704, %rd260;
	ld.param.u8 	%rs2, [%rd704];
	ld.param.u64 	%rd705, [%rd704+24];
	cvta.to.global.u64 	%rd17, %rd705;
	add.s32 	%r1070, %r19, %r20;
	add.s32 	%r1071, %r1070, %r21;
	add.s32 	%r1072, %r1071, %r22;
	add.s32 	%r1073, %r1072, %r23;
	add.s32 	%r1074, %r1073, %r24;
	add.s32 	%r1075, %r1074, %r25;
	add.s32 	%r1076, %r1075, %r26;
	add.s32 	%r1077, %r1076, %r27;
	add.s32 	%r1078, %r1077, %r28;
	add.s32 	%r1079, %r1078, %r29;
	add.s32 	%r1080, %r1079, %r18;
	not.b32 	%r1081, %r1096;
	add.s32 	%r42, %r1080, %r1081;
	mul.hi.u32 	%r1082, %r42, -1431655765;
	shr.u32 	%r1083, %r1082, 8;
	add.s32 	%r43, %r1083, 1;
	and.b32  	%r1084, %r1083, 3;
	setp.eq.s32 	%p446, %r1084, 3;
	@%p446 bra 	$L__BB13_79;
	cvt.u64.u32 	%rd734, %r1096;
	shl.b32 	%r1085, %r1096, 3;
	mov.u32 	%r1086, _ZZN3cub18CUB_300001_SM_10006detail6select23DeviceSelectSweepKernelINS2_10policy_hubIlNS0_8NullTypeEiLb0ELNS0_10SelectImplE1EE10Policy1000EN6thrust24THRUST_300001_SM_1000_NS6detail15normal_iteratorINSA_10device_ptrIlEEEEPS5_SF_PlNS0_13ScanTileStateIiLb1EEEN4cuda3std3__410__not_fn_tI7is_zeroEES5_iNS2_19streaming_context_tIlLb1EEELS6_1EEEvT0_T1_T2_T3_T4_T5_T6_T7_iT8_NS1_7vsmem_tEE19static_temp_storage;
	add.s32 	%r1095, %r1086, %r1085;
	and.b32  	%r1087, %r43, 3;
	neg.s32 	%r1094, %r1087;
$L__BB13_76:
	.pragma "nounroll";
	setp.ne.s16 	%p447, %rs2, 0;
	mov.b64 	%rd735, 0;
	@%p447 bra 	$L__BB13_78;
	ld.global.u64 	%rd735, [%rd17];
$L__BB13_78:
	add.s64 	%rd707, %rd735, %rd734;
	shl.b64 	%rd708, %rd707, 3;
	add.s64 	%rd709, %rd4, %rd708;
	ld.shared.u64 	%rd710, [%r1095];
	st.global.u64 	[%rd709], %rd710;
	add.s64 	%rd734, %rd734, 384;
	cvt.u32.u64 	%r1096, %rd734;
	add.s32 	%r1095, %r1095, 3072;
	add.s32 	%r1094, %r1094, 1;
	setp.ne.s32 	%p448, %r1094, 0;
	@%p448 bra 	$L__BB13_76;
$L__BB13_79:
	setp.lt.u32 	%p449, %r42, 1152;
	@%p449 bra 	$L__BB13_451;
	mul.wide.u32 	%rd712, %r1096, 8;
	add.s64 	%rd23, %rd4, %rd712;
	shl.b32 	%r1088, %r1096, 3;
	mov.u32 	%r1089, _ZZN3cub18CUB_300001_SM_10006detail6select23DeviceSelectSweepKernelINS2_10policy_hubIlNS0_8NullTypeEiLb0ELNS0_10SelectImplE1EE10Policy1000EN6thrust24THRUST_300001_SM_1000_NS6detail15normal_iteratorINSA_10device_ptrIlEEEEPS5_SF_PlNS0_13ScanTileStateIiLb1EEEN4cuda3std3__410__not_fn_tI7is_zeroEES5_iNS2_19streaming_context_tIlLb1EEELS6_1EEEvT0_T1_T2_T3_T4_T5_T6_T7_iT8_NS1_7vsmem_tEE19static_temp_storage;
	add.s32 	%r1090, %r1088, %r1089;
	add.s32 	%r1097, %r1090, 6144;
	mov.b64 	%rd736, 0;
$L__BB13_81:
	setp.ne.s16 	%p450, %rs2, 0;
	mov.b64 	%rd737, 0;
	@%p450 bra 	$L__BB13_83;
	ld.global.u64 	%rd737, [%rd17];
$L__BB13_83:
	setp.ne.s16 	%p451, %rs2, 0;
	shl.b64 	%rd715, %rd737, 3;
	add.s64 	%rd716, %rd736, %rd715;
	add.s64 	%rd717, %rd23, %rd716;
	ld.shared.u64 	%rd718, [%r1097+-6144];
	st.global.u64 	[%rd717], %rd718;
	mov.b64 	%rd738, 0;
	@%p451 bra 	$L__BB13_85;
	ld.global.u64 	%rd738, [%rd17];
$L__BB13_85:
	setp.ne.s16 	%p452, %rs2, 0;
	shl.b64 	%rd720, %rd738, 3;
	add.s64 	%rd721, %rd736, %rd720;
	add.s64 	%rd722, %rd23, %rd721;
	ld.shared.u64 	%rd723, [%r1097+-3072];
	st.global.u64 	[%rd722+3072], %rd723;
	mov.b64 	%rd739, 0;
	@%p452 bra 	$L__BB13_87;
	ld.global.u64 	%rd739, [%rd17];
$L__BB13_87:
	setp.ne.s16 	%p453, %rs2, 0;
	shl.b64 	%rd725, %rd739, 3;
	add.s64 	%rd726, %rd736, %rd725;
	add.s64 	%rd727, %rd23, %rd726;
	ld.shared.u64 	%rd728, [%r1097];
	st.global.u64 	[%rd727+6144], %rd728;
	mov.b64 	%rd740, 0;
	@%p453 bra 	$L__BB13_89;
	ld.global.u64 	%rd740, [%rd17];
$L__BB13_89:
	shl.b64 	%rd729, %rd740, 3;
	add.s64 	%rd730, %rd736, %rd729;
	add.s64 	%rd731, %rd23, %rd730;
	ld.shared.u64 	%rd732, [%r1097+3072];
	st.global.u64 	[%rd731+9216], %rd732;
	add.s32 	%r1096, %r1096, 1536;
	add.s64 	%rd736, %rd736, 12288;
	add.s32 	%r1097, %r1097, 12288;
	setp.lt.s32 	%p454, %r1096, %r30;
	@%p454 bra 	$L__BB13_81;
	bra.uni 	$L__BB13_451;
$L__BB13_90:
	ld.param.u8 	%rs46, [%rd1];
	setp.eq.s16 	%p285, %rs46, 0;
	ld.param.u64 	%rd514, [%rd1+16];
	selp.b64 	%rd515, %rd514, 0, %p285;
	cvt.s64.s32 	%rd516, %r2;
	add.s64 	%rd517, %rd515, %rd516;
	mov.u32 	%r1110, %tid.x;
	and.b32  	%r748, %r1110, 31;
	and.b32  	%r749, %r1110, 992;
	mul.lo.s32 	%r750, %r749, 11;
	or.b32  	%r751, %r750, %r748;
	cvt.u64.u32 	%rd518, %r751;
	add.s64 	%rd519, %rd517, %rd518;
	shl.b64 	%rd520, %rd519, 3;
	add.s64 	%rd521, %rd3, %rd520;
	ld.global.u64 	%rd522, [%rd521];
	ld.global.u64 	%rd523, [%rd521+256];
	ld.global.u64 	%rd524, [%rd521+512];
	ld.global.u64 	%rd525, [%rd521+768];
	ld.global.u64 	%rd526, [%rd521+1024];
	ld.global.u64 	%rd527, [%rd521+1280];
	ld.global.u64 	%rd528, [%rd521+1536];
	ld.global.u64 	%rd529, [%rd521+1792];
	ld.global.u64 	%rd530, [%rd521+2048];
	ld.global.u64 	%rd531, [%rd521+2304];
	ld.global.u64 	%rd532, [%rd521+2560];
	// begin inline asm
	mov.u32 %r717, %laneid;
	// end inline asm
	shr.u32 	%r59, %r1110, 5;
	mad.lo.s32 	%r752, %r59, 352, %r717;
	shl.b32 	%r753, %r752, 3;
	mov.u32 	%r754, _ZZN3cub18CUB_300001_SM_10006detail6select23DeviceSelectSweepKernelINS2_10policy_hubIlNS0_8NullTypeEiLb0ELNS0_10SelectImplE1EE10Policy1000EN6thrust24THRUST_300001_SM_1000_NS6detail15normal_iteratorINSA_10device_ptrIlEEEEPS5_SF_PlNS0_13ScanTileStateIiLb1EEEN4cuda3std3__410__not_fn_tI7is_zeroEES5_iNS2_19streaming_context_tIlLb1EEELS6_1EEEvT0_T1_T2_T3_T4_T5_T6_T7_iT8_NS1_7vsmem_tEE19static_temp_storage;
	add.s32 	%r755, %r754, %r753;
	st.shared.u64 	[%r755], %rd522;
	st.shared.u64 	[%r755+256], %rd523;
	st.shared.u64 	[%r755+512], %rd524;
	st.shared.u64 	[%r755+768], %rd525;
	st.shared.u64 	[%r755+1024], %rd526;
	st.shared.u64 	[%r755+1280], %rd527;
	st.shared.u64 	[%r755+1536], %rd528;
	st.shared.u64 	[%r755+1792], %rd529;
	st.shared.u64 	[%r755+2048], %rd530;
	st.shared.u64 	[%r755+2304], %rd531;
	st.shared.u64 	[%r755+2560], %rd532;
	bar.warp.sync 	-1;
	mad.lo.s32 	%r756, %r717, 80, %r755;
	ld.shared.u64 	%rd56, [%r756];
	ld.shared.u64 	%rd57, [%r756+8];
	ld.shared.u64 	%rd58, [%r756+16];
	ld.shared.u64 	%rd59, [%r756+24];
	ld.shared.u64 	%rd60, [%r756+32];
	ld.shared.u64 	%rd61, [%r756+40];
	ld.shared.u64 	%rd62, [%r756+48];
	ld.shared.u64 	%rd63, [%r756+56];
	ld.shared.u64 	%rd64, [%r756+64];
	ld.shared.u64 	%rd65, [%r756+72];
	ld.shared.u64 	%rd66, [%r756+80];
	setp.ne.s64 	%p286, %rd56, 0;
	selp.u32 	%r60, 1, 0, %p286;
	setp.ne.s64 	%p287, %rd57, 0;
	selp.u32 	%r757, 1, 0, %p287;
	setp.ne.s64 	%p288, %rd58, 0;
	selp.u32 	%r758, 1, 0, %p288;
	setp.ne.s64 	%p289, %rd59, 0;
	selp.u32 	%r759, 1, 0, %p289;
	setp.ne.s64 	%p290, %rd60, 0;
	selp.u32 	%r760, 1, 0, %p290;
	setp.ne.s64 	%p291, %rd61, 0;
	selp.u32 	%r761, 1, 0, %p291;
	setp.ne.s64 	%p292, %rd62, 0;
	selp.u32 	%r762, 1, 0, %p292;
	setp.ne.s64 	%p293, %rd63, 0;
	selp.u32 	%r763, 1, 0, %p293;
	setp.ne.s64 	%p294, %rd64, 0;
	selp.u32 	%r764, 1, 0, %p294;
	setp.ne.s64 	%p295, %rd65, 0;
	selp.u32 	%r765, 1, 0, %p295;
	setp.ne.s64 	%p296, %rd66, 0;
	selp.u32 	%r766, 1, 0, %p296;
	bar.sync 	0;
	add.s32 	%r61, %r757, %r60;
	add.s32 	%r62, %r61, %r758;
	add.s32 	%r63, %r62, %r759;
	add.s32 	%r64, %r63, %r760;
	add.s32 	%r65, %r64, %r761;
	add.s32 	%r66, %r65, %r762;
	add.s32 	%r67, %r66, %r763;
	add.s32 	%r68, %r67, %r764;
	add.s32 	%r69, %r68, %r765;
	add.s32 	%r722, %r69, %r766;
	mov.b32 	%r720, 1;
	mov.b32 	%r745, 0;
	mov.b32 	%r747, -1;
	// begin inline asm
	{  .reg .s32 r0;  .reg .pred p;  shfl.sync.up.b32 r0|p, %r722, %r720, %r745, %r747;  @p add.s32 r0, r0, %r722;  mov.s32 %r718, r0;}
	// end inline asm
	mov.b32 	%r726, 2;
	// begin inline asm
	{  .reg .s32 r0;  .reg .pred p;  shfl.sync.up.b32 r0|p, %r718, %r726, %r745, %r747;  @p add.s32 r0, r0, %r718;  mov.s32 %r724, r0;}
	// end inline asm
	mov.b32 	%r732, 4;
	// begin inline asm
	{  .reg .s32 r0;  .reg .pred p;  shfl.sync.up.b32 r0|p, %r724, %r732, %r745, %r747;  @p add.s32 r0, r0, %r724;  mov.s32 %r730, r0;}
	// end inline asm
	mov.b32 	%r738, 8;
	// begin inline asm
	{  .reg .s32 r0;  .reg .pred p;  shfl.sync.up.b32 r0|p, %r730, %r738, %r745, %r747;  @p add.s32 r0, r0, %r730;  mov.s32 %r736, r0;}
	// end inline asm
	mov.b32 	%r744, 16;
	// begin inline asm
	{  .reg .s32 r0;  .reg .pred p;  shfl.sync.up.b32 r0|p, %r736, %r744, %r745, %r747;  @p add.s32 r0, r0, %r736;  mov.s32 %r742, r0;}
	// end inline asm
	setp.ne.s32 	%p297, %r717, 31;
	@%p297 bra 	$L__BB13_92;
	shl.b32 	%r767, %r59, 2;
	add.s32 	%r769, %r754, %r767;
	st.shared.u32 	[%r769], %r742;
$L__BB13_92:
	sub.s32 	%r770, %r742, %r722;
	bar.sync 	0;
	ld.shared.v4.u32 	{%r771, %r772, %r773, %r774}, [_ZZN3cub18CUB_300001_SM_10006detail6select23DeviceSelectSweepKernelINS2_10policy_hubIlNS0_8NullTypeEiLb0ELNS0_10SelectImplE1EE10Policy1000EN6thrust24THRUST_300001_SM_1000_NS6detail15normal_iteratorINSA_10device_ptrIlEEEEPS5_SF_PlNS0_13ScanTileStateIiLb1EEEN4cuda3std3__410__not_fn_tI7is_zeroEES5_iNS2_19streaming_context_tIlLb1EEELS6_1EEEvT0_T1_T2_T3_T4_T5_T6_T7_iT8_NS1_7vsmem_tEE19static_temp_storage];
	add.s32 	%r775, %r772, %r771;
	setp.eq.s32 	%p298, %r59, 2;
	selp.b32 	%r776, %r775, %r771, %p298;
	add.s32 	%r777, %r775, %r773;
	setp.eq.s32 	%p299, %r59, 3;
	selp.b32 	%r778, %r777, %r776, %p299;
	add.s32 	%r779, %r777, %r774;
	setp.eq.s32 	%p300, %r59, 4;
	selp.b32 	%r780, %r779, %r778, %p300;
	ld.shared.v4.u32 	{%r781, %r782, %r783, %r784}, [_ZZN3cub18CUB_300001_SM_10006detail6select23DeviceSelectSweepKernelINS2_10policy_hubIlNS0_8NullTypeEiLb0ELNS0_10SelectImplE1EE10Policy1000EN6thrust24THRUST_300001_SM_1000_NS6detail15normal_iteratorINSA_10device_ptrIlEEEEPS5_SF_PlNS0_13ScanTileStateIiLb1EEEN4cuda3std3__410__not_fn_tI7is_zeroEES5_iNS2_19streaming_context_tIlLb1EEELS6_1EEEvT0_T1_T2_T3_T4_T5_T6_T7_iT8_NS1_7vsmem_tEE19static_temp_storage+16];
	add.s32 	%r785, %r779, %r781;
	setp.eq.s32 	%p301, %r59, 5;
	selp.b32 	%r786, %r785, %r780, %p301;
	add.s32 	%r787, %r785, %r782;
	setp.eq.s32 	%p302, %r59, 6;
	selp.b32 	%r788, %r787, %r786, %p302;
	add.s32 	%r789, %r787, %r783;
	setp.eq.s32 	%p303, %r59, 7;
	selp.b32 	%r790, %r789, %r788, %p303;
	add.s32 	%r791, %r789, %r784;
	setp.eq.s32 	%p304, %r59, 8;
	selp.b32 	%r792, %r791, %r790, %p304;
	ld.shared.v4.u32 	{%r793, %r794, %r795, %r796}, [_ZZN3cub18CUB_300001_SM_10006detail6select23DeviceSelectSweepKernelINS2_10policy_hubIlNS0_8NullTypeEiLb0ELNS0_10SelectImplE1EE10Policy1000EN6thrust24THRUST_300001_SM_1000_NS6detail15normal_iteratorINSA_10device_ptrIlEEEEPS5_SF_PlNS0_13ScanTileStateIiLb1EEEN4cuda3std3__410__not_fn_tI7is_zeroEES5_iNS2_19streaming_context_tIlLb1EEELS6_1EEEvT0_T1_T2_T3_T4_T5_T6_T7_iT8_NS1_7vsmem_tEE19static_temp_storage+32];
	add.s32 	%r797, %r791, %r793;
	setp.eq.s32 	%p305, %r59, 9;
	selp.b32 	%r798, %r797, %r792, %p305;
	add.s32 	%r799, %r797, %r794;
	setp.eq.s32 	%p306, %r59, 10;
	selp.b32 	%r800, %r799, %r798, %p306;
	add.s32 	%r801, %r799, %r795;
	setp.eq.s32 	%p307, %r59, 11;
	selp.b32 	%r802, %r801, %r800, %p307;
	add.s32 	%r72, %r801, %r796;
	setp.gt.u32 	%p308, %r1110, 31;
	setp.lt.u32 	%p309, %r1110, 32;
	setp.eq.s32 	%p310, %r717, 0;
	selp.b32 	%r803, 0, %r770, %p310;
	add.s32 	%r1106, %r802, %r803;
	selp.b32 	%r74, %r770, %r1106, %p309;
	@%p308 bra 	$L__BB13_117;
	setp.ne.s32 	%p311, %r1110, 0;
	mul.wide.s32 	%rd533, %r1, 8;
	add.s64 	%rd67, %rd2, %rd533;
	@%p311 bra 	$L__BB13_95;
	st.shared.u32 	[_ZZN3cub18CUB_300001_SM_10006detail6select23DeviceSelectSweepKernelINS2_10policy_hubIlNS0_8NullTypeEiLb0ELNS0_10SelectImplE1EE10Policy1000EN6thrust24THRUST_300001_SM_1000_NS6detail15normal_iteratorINSA_10device_ptrIlEEEEPS5_SF_PlNS0_13ScanTileStateIiLb1EEEN4cuda3std3__410__not_fn_tI7is_zeroEES5_iNS2_19streaming_context_tIlLb1EEELS6_1EEEvT0_T1_T2_T3_T4_T5_T6_T7_iT8_NS1_7vsmem_tEE19static_temp_storage+76], %r72;
	add.s64 	%rd534, %rd67, 256;
	mov.b32 	%r804, 100;
	// begin inline asm
	st.relaxed.gpu.v2.u32 [%rd534], {%r804, %r72};
	// end inline asm
$L__BB13_95:
	not.b32 	%r806, %r1110;
	add.s32 	%r1103, %r1, %r806;
	mov.u32 	%r76, %nctaid.x;
	setp.gt.u32 	%p312, %r76, 499;
	@%p312 bra 	$L__BB13_97;
	membar.cta;
	bra.uni 	$L__BB13_98;
$L__BB13_97:
	mov.b32 	%r807, 1140;
	// begin inline asm
	nanosleep.u32 %r807;
	// end inline asm
$L__BB13_98:
	mul.wide.s32 	%rd536, %r1103, 8;
	add.s64 	%rd537, %rd2, %rd536;
	add.s64 	%rd535, %rd537, 256;
	// begin inline asm
	ld.relaxed.gpu.v2.u32 {%r1104, %r1100}, [%rd535];
	// end inline asm
$L__BB13_99:
	setp.eq.s32 	%p313, %r1104, 99;
	mov.b32 	%r810, -1;
	vote.sync.any.pred 	%p314, %p313, %r810;
	not.pred 	%p315, %p314;
	@%p315 bra 	$L__BB13_104;
	@%p312 bra 	$L__BB13_102;
	membar.cta;
	bra.uni 	$L__BB13_103;
$L__BB13_102:
	mov.b32 	%r956, 380;
	// begin inline asm
	nanosleep.u32 %r956;
	// end inline asm
$L__BB13_103:
	// begin inline asm
	ld.relaxed.gpu.v2.u32 {%r1104, %r1100}, [%rd535];
	// end inline asm
	bra.uni 	$L__BB13_99;
$L__BB13_104:
	setp.eq.s32 	%p316, %r1104, 101;
	mov.b32 	%r837, -1;
	vote.sync.ballot.b32 	%r838, %p316, %r837;
	// begin inline asm
	mov.u32 %r812, %lanemask_ge;
	// end inline asm
	and.b32  	%r839, %r838, %r812;
	or.b32  	%r840, %r839, -2147483648;
	add.s32 	%r841, %r840, -1;
	not.b32 	%r842, %r840;
	and.b32  	%r843, %r842, %r841;
	popc.b32 	%r816, %r843;
	mov.b32 	%r815, 1;
	// begin inline asm
	shfl.sync.down.b32 %r813, %r1100, %r815, %r816, %r837;
	// end inline asm
	setp.lt.s32 	%p318, %r717, %r816;
	selp.b32 	%r844, %r813, 0, %p318;
	add.s32 	%r819, %r844, %r1100;
	mov.b32 	%r820, 2;
	// begin inline asm
	shfl.sync.down.b32 %r818, %r819, %r820, %r816, %r837;
	// end inline asm
	add.s32 	%r86, %r717, 2;
	setp.gt.s32 	%p319, %r86, %r816;
	selp.b32 	%r845, 0, %r818, %p319;
	add.s32 	%r824, %r819, %r845;
	mov.b32 	%r825, 4;
	// begin inline asm
	shfl.sync.down.b32 %r823, %r824, %r825, %r816, %r837;
	// end inline asm
	add.s32 	%r87, %r717, 4;
	setp.gt.s32 	%p320, %r87, %r816;
	selp.b32 	%r846, 0, %r823, %p320;
	add.s32 	%r829, %r824, %r846;
	mov.b32 	%r830, 8;
	// begin inline asm
	shfl.sync.down.b32 %r828, %r829, %r830, %r816, %r837;
	// end inline asm
	add.s32 	%r88, %r717, 8;
	setp.gt.s32 	%p321, %r88, %r816;
	selp.b32 	%r847, 0, %r828, %p321;
	add.s32 	%r834, %r829, %r847;
	mov.b32 	%r835, 16;
	// begin inline asm
	shfl.sync.down.b32 %r833, %r834, %r835, %r816, %r837;
	// end inline asm
	add.s32 	%r89, %r717, 16;
	setp.gt.s32 	%p322, %r89, %r816;
	selp.b32 	%r848, 0, %r833, %p322;
	add.s32 	%r1101, %r834, %r848;
	add.s64 	%rd69, %rd2, 256;
$L__BB13_105:
	setp.ne.s32 	%p323, %r1104, 101;
	mov.b32 	%r849, -1;
	vote.sync.all.pred 	%p324, %p323, %r849;
	not.pred 	%p325, %p324;
	@%p325 bra 	$L__BB13_113;
	mul.wide.s32 	%rd623, %r1103, 8;
	add.s64 	%rd624, %rd69, %rd623;
	add.s64 	%rd622, %rd624, -256;
	// begin inline asm
	ld.relaxed.gpu.v2.u32 {%r1104, %r1105}, [%rd622];
	// end inline asm
$L__BB13_107:
	setp.eq.s32 	%p373, %r1104, 99;
	mov.b32 	%r914, -1;
	vote.sync.any.pred 	%p374, %p373, %r914;
	not.pred 	%p375, %p374;
	@%p375 bra 	$L__BB13_112;
	@%p312 bra 	$L__BB13_110;
	membar.cta;
	bra.uni 	$L__BB13_111;
$L__BB13_110:
	mov.b32 	%r953, 380;
	// begin inline asm
	nanosleep.u32 %r953;
	// end inline asm
$L__BB13_111:
	// begin inline asm
	ld.relaxed.gpu.v2.u32 {%r1104, %r1105}, [%rd622];
	// end inline asm
	bra.uni 	$L__BB13_107;
$L__BB13_112:
	setp.eq.s32 	%p376, %r1104, 101;
	mov.b32 	%r940, -1;
	vote.sync.ballot.b32 	%r941, %p376, %r940;
	and.b32  	%r942, %r941, %r812;
	or.b32  	%r943, %r942, -2147483648;
	add.s32 	%r944, %r943, -1;
	not.b32 	%r945, %r943;
	and.b32  	%r946, %r945, %r944;
	popc.b32 	%r919, %r946;
	mov.b32 	%r918, 1;
	// begin inline asm
	shfl.sync.down.b32 %r916, %r1105, %r918, %r919, %r940;
	// end inline asm
	setp.lt.s32 	%p378, %r717, %r919;
	selp.b32 	%r947, %r916, 0, %p378;
	add.s32 	%r922, %r947, %r1105;
	mov.b32 	%r923, 2;
	// begin inline asm
	shfl.sync.down.b32 %r921, %r922, %r923, %r919, %r940;
	// end inline asm
	setp.gt.s32 	%p379, %r86, %r919;
	selp.b32 	%r948, 0, %r921, %p379;
	add.s32 	%r927, %r922, %r948;
	mov.b32 	%r928, 4;
	// begin inline asm
	shfl.sync.down.b32 %r926, %r927, %r928, %r919, %r940;
	// end inline asm
	setp.gt.s32 	%p380, %r87, %r919;
	selp.b32 	%r949, 0, %r926, %p380;
	add.s32 	%r932, %r927, %r949;
	mov.b32 	%r933, 8;
	// begin inline asm
	shfl.sync.down.b32 %r931, %r932, %r933, %r919, %r940;
	// end inline asm
	setp.gt.s32 	%p381, %r88, %r919;
	selp.b32 	%r950, 0, %r931, %p381;
	add.s32 	%r937, %r932, %r950;
	mov.b32 	%r938, 16;
	// begin inline asm
	shfl.sync.down.b32 %r936, %r937, %r938, %r919, %r940;
	// end inline asm
	setp.gt.s32 	%p382, %r89, %r919;
	selp.b32 	%r951, 0, %r936, %p382;
	add.s32 	%r952, %r951, %r1101;
	add.s32 	%r1101, %r952, %r937;
	add.s32 	%r1103, %r1103, -32;
	bra.uni 	$L__BB13_105;
$L__BB13_113:
	setp.ne.s32 	%p326, %r1110, 0;
	@%p326 bra 	$L__BB13_115;
	add.s32 	%r852, %r1101, %r72;
	add.s64 	%rd538, %rd67, 256;
	mov.b32 	%r851, 101;
	// begin inline asm
	st.relaxed.gpu.v2.u32 [%rd538], {%r851, %r852};
	// end inline asm
	st.shared.u32 	[_ZZN3cub18CUB_300001_SM_10006detail6select23DeviceSelectSweepKernelINS2_10policy_hubIlNS0_8NullTypeEiLb0ELNS0_10SelectImplE1EE10Policy1000EN6thrust24THRUST_300001_SM_1000_NS6detail15normal_iteratorINSA_10device_ptrIlEEEEPS5_SF_PlNS0_13ScanTileStateIiLb1EEEN4cuda3std3__410__not_fn_tI7is_zeroEES5_iNS2_19streaming_context_tIlLb1EEELS6_1EEEvT0_T1_T2_T3_T4_T5_T6_T7_iT8_NS1_7vsmem_tEE19static_temp_storage+68], %r1101;
	st.shared.u32 	[_ZZN3cub18CUB_300001_SM_10006detail6select23DeviceSelectSweepKernelINS2_10policy_hubIlNS0_8NullTypeEiLb0ELNS0_10SelectImplE1EE10Policy1000EN6thrust24THRUST_300001_SM_1000_NS6detail15normal_iteratorINSA_10device_ptrIlEEEEPS5_SF_PlNS0_13ScanTileStateIiLb1EEEN4cuda3std3__410__not_fn_tI7is_zeroEES5_iNS2_19streaming_context_tIlLb1EEELS6_1EEEvT0_T1_T2_T3_T4_T5_T6_T7_iT8_NS1_7vsmem_tEE19static_temp_storage+72], %r852;
$L__BB13_115:
	setp.ne.s32 	%p327, %r717, 0;
	mov.u32 	%r1106, %r74;
	@%p327 bra 	$L__BB13_117;
	st.shared.u32 	[_ZZN3cub18CUB_300001_SM_10006detail6select23DeviceSelectSweepKernelINS2_10policy_hubIlNS0_8NullTypeEiLb0ELNS0_10SelectImplE1EE10Policy1000EN6thrust24THRUST_300001_SM_1000_NS6detail15normal_iteratorINSA_10device_ptrIlEEEEPS5_SF_PlNS0_13ScanTileStateIiLb1EEEN4cuda3std3__410__not_fn_tI7is_zeroEES5_iNS2_19streaming_context_tIlLb1EEELS6_1EEEvT0_T1_T2_T3_T4_T5_T6_T7_iT8_NS1_7vsmem_tEE19static_temp_storage+60], %r1101;
	mov.u32 	%r1106, %r1101;
$L__BB13_117:
	mov.u64 	%rd71, %rd260;
	bar.sync 	0;
	setp.eq.s32 	%p328, %r1110, 0;
	ld.shared.u32 	%r853, [_ZZN3cub18CUB_300001_SM_10006detail6select23DeviceSelectSweepKernelINS2_10policy_hubIlNS0_8NullTypeEiLb0ELNS0_10SelectImplE1EE10Policy1000EN6thrust24THRUST_300001_SM_1000_NS6detail15normal_iteratorINSA_10device_ptrIlEEEEPS5_SF_PlNS0_13ScanTileStateIiLb1EEEN4cuda3std3__410__not_fn_tI7is_zeroEES5_iNS2_19streaming_context_tIlLb1EEELS6_1EEEvT0_T1_T2_T3_T4_T5_T6_T7_iT8_NS1_7vsmem_tEE19static_temp_storage+60];
	.pragma "used_bytes_mask 61680";
	ld.shared.v4.u32 	{%r854, %r105, %r855, %r106}, [_ZZN3cub18CUB_300001_SM_10006detail6select23DeviceSelectSweepKernelINS2_10policy_hubIlNS0_8NullTypeEiLb0ELNS0_10SelectImplE1EE10Policy1000EN6thrust24THRUST_300001_SM_1000_NS6detail15normal_iteratorINSA_10device_ptrIlEEEEPS5_SF_PlNS0_13ScanTileStateIiLb1EEEN4cuda3std3__410__not_fn_tI7is_zeroEES5_iNS2_19streaming_context_tIlLb1EEELS6_1EEEvT0_T1_T2_T3_T4_T5_T6_T7_iT8_NS1_7vsmem_tEE19static_temp_storage+64];
	selp.b32 	%r856, 0, %r853, %p328;
	add.s32 	%r107, %r856, %r1106;
	add.s32 	%r108, %r107, %r60;
	add.s32 	%r109, %r61, %r107;
	add.s32 	%r110, %r62, %r107;
	add.s32 	%r111, %r63, %r107;
	add.s32 	%r112, %r64, %r107;
	add.s32 	%r113, %r65, %r107;
	add.s32 	%r114, %r66, %r107;
	add.s32 	%r115, %r67, %r107;
	add.s32 	%r116, %r68, %r107;
	add.s32 	%r117, %r69, %r107;
	setp.gt.s32 	%p329, %r106, 384;
	@%p329 bra 	$L__BB13_162;
	setp.ne.s64 	%p330, %rd56, 0;
	ld.param.u8 	%rs3, [%rd71];
	ld.param.u64 	%rd539, [%rd71+24];
	cvta.to.global.u64 	%rd72, %rd539;
	@%p330 bra 	$L__BB13_119;
	bra.uni 	$L__BB13_122;
$L__BB13_119:
	setp.ne.s16 	%p331, %rs3, 0;
	mov.b64 	%rd757, 0;
	@%p331 bra 	$L__BB13_121;
	ld.global.u64 	%rd757, [%rd72];
$L__BB13_121:
	cvt.s64.s32 	%rd541, %r107;
	add.s64 	%rd542, %rd757, %rd541;
	shl.b64 	%rd543, %rd542, 3;
	add.s64 	%rd544, %rd4, %rd543;
	st.global.u64 	[%rd544], %rd56;
$L__BB13_122:
	setp.eq.s64 	%p332, %rd57, 0;
	@%p332 bra 	$L__BB13_126;
	setp.ne.s16 	%p333, %rs3, 0;
	mov.b64 	%rd758, 0;
	@%p333 bra 	$L__BB13_125;
	ld.global.u64 	%rd758, [%rd72];
$L__BB13_125:
	cvt.s64.s32 	%rd546, %r108;
	add.s64 	%rd547, %rd758, %rd546;
	shl.b64 	%rd548, %rd547, 3;
	add.s64 	%rd549, %rd4, %rd548;
	st.global.u64 	[%rd549], %rd57;
$L__BB13_126:
	setp.eq.s64 	%p334, %rd58, 0;
	@%p334 bra 	$L__BB13_130;
	setp.ne.s16 	%p335, %rs3, 0;
	mov.b64 	%rd759, 0;
	@%p335 bra 	$L__BB13_129;
	ld.global.u64 	%rd759, [%rd72];
$L__BB13_129:
	cvt.s64.s32 	%rd551, %r109;
	add.s64 	%rd552, %rd759, %rd551;
	shl.b64 	%rd553, %rd552, 3;
	add.s64 	%rd554, %rd4, %rd553;
	st.global.u64 	[%rd554], %rd58;
$L__BB13_130:
	setp.eq.s64 	%p336, %rd59, 0;
	@%p336 bra 	$L__BB13_134;
	setp.ne.s16 	%p337, %rs3, 0;
	mov.b64 	%rd760, 0;
	@%p337 bra 	$L__BB13_133;
	ld.global.u64 	%rd760, [%rd72];
$L__BB13_133:
	cvt.s64.s32 	%rd556, %r110;
	add.s64 	%rd557, %rd760, %rd556;
	shl.b64 	%rd558, %rd557, 3;
	add.s64 	%rd559, %rd4, %rd558;
	st.global.u64 	[%rd559], %rd59;
$L__BB13_134:
	setp.eq.s64 	%p338, %rd60, 0;
	@%p338 bra 	$L__BB13_138;
	setp.ne.s16 	%p339, %rs3, 0;
	mov.b64 	%rd761, 0;
	@%p339 bra 	$L__BB13_137;
	ld.global.u64 	%rd761, [%rd72];
$L__BB13_137:
	cvt.s64.s32 	%rd561, %r111;
	add.s64 	%rd562, %rd761, %rd561;
	shl.b64 	%rd563, %rd562, 3;
	add.s64 	%rd564, %rd4, %rd563;
	st.global.u64 	[%rd564], %rd60;
$L__BB13_138:
	setp.eq.s64 	%p340, %rd61, 0;
	@%p340 bra 	$L__BB13_142;
	setp.ne.s16 	%p341, %rs3, 0;
	mov.b64 	%rd762, 0;
	@%p341 bra 	$L__BB13_141;
	ld.global.u64 	%rd762, [%rd72];
$L__BB13_141:
	cvt.s64.s32 	%rd566, %r112;
	add.s64 	%rd567, %rd762, %rd566;
	shl.b64 	%rd568, %rd567, 3;
	add.s64 	%rd569, %rd4, %rd568;
	st.global.u64 	[%rd569], %rd61;
$L__BB13_142:
	setp.eq.s64 	%p342, %rd62, 0;
	@%p342 bra 	$L__BB13_146;
	setp.ne.s16 	%p343, %rs3, 0;
	mov.b64 	%rd763, 0;
	@%p343 bra 	$L__BB13_145;
	ld.global.u64 	%rd763, [%rd72];
$L__BB13_145:
	cvt.s64.s32 	%rd571, %r113;
	add.s64 	%rd572, %rd763, %rd571;
	shl.b64 	%rd573, %rd572, 3;
	add.s64 	%rd574, %rd4, %rd573;
	st.global.u64 	[%rd574], %rd62;
$L__BB13_146:
	setp.eq.s64 	%p344, %rd63, 0;
	@%p344 bra 	$L__BB13_150;
	setp.ne.s16 	%p345, %rs3, 0;
	mov.b64 	%rd764, 0;
	@%p345 bra 	$L__BB13_149;
	ld.global.u64 	%rd764, [%rd72];
$L__BB13_149:
	cvt.s64.s32 	%rd576, %r114;
	add.s64 	%rd577, %rd764, %rd576;
	shl.b64 	%rd578, %rd577, 3;
	add.s64 	%rd579, %rd4, %rd578;
	st.global.u64 	[%rd579], %rd63;
$L__BB13_150:
	setp.eq.s64 	%p346, %rd64, 0;
	@%p346 bra 	$L__BB13_154;
	setp.ne.s16 	%p347, %rs3, 0;
	mov.b64 	%rd765, 0;
	@%p347 bra 	$L__BB13_153;
	ld.global.u64 	%rd765, [%rd72];
$L__BB13_153:
	cvt.s64.s32 	%rd581, %r115;
	add.s64 	%rd582, %rd765, %rd581;
	shl.b64 	%rd583, %rd582, 3;
	add.s64 	%rd584, %rd4, %rd583;
	st.global.u64 	[%rd584], %rd64;
$L__BB13_154:
	setp.eq.s64 	%p348, %rd65, 0;
	@%p348 bra 	$L__BB13_158;
	setp.ne.s16 	%p349, %rs3, 0;
	mov.b64 	%rd766, 0;
	@%p349 bra 	$L__BB13_157;
	ld.global.u64 	%rd766, [%rd72];
$L__BB13_157:
	cvt.s64.s32 	%rd586, %r116;
	add.s64 	%rd587, %rd766, %rd586;
	shl.b64 	%rd588, %rd587, 3;
	add.s64 	%rd589, %rd4, %rd588;
	st.global.u64 	[%rd589], %rd65;
$L__BB13_158:
	setp.eq.s64 	%p350, %rd66, 0;
	@%p350 bra 	$L__BB13_451;
	setp.ne.s16 	%p351, %rs3, 0;
	mov.b64 	%rd767, 0;
	@%p351 bra 	$L__BB13_161;
	ld.global.u64 	%rd767, [%rd72];
$L__BB13_161:
	cvt.s64.s32 	%rd591, %r117;
	add.s64 	%rd592, %rd767, %rd591;
	shl.b64 	%rd593, %rd592, 3;
	add.s64 	%rd594, %rd4, %rd593;
	st.global.u64 	[%rd594], %rd66;
	bra.uni 	$L__BB13_451;
$L__BB13_162:
	setp.eq.s64 	%p352, %rd56, 0;
	bar.sync 	0;
	@%p352 bra 	$L__BB13_164;
	sub.s32 	%r857, %r107, %r105;
	shl.b32 	%r858, %r857, 3;
	mov.u32 	%r859, _ZZN3cub18CUB_300001_SM_10006detail6select23DeviceSelectSweepKernelINS2_10policy_hubIlNS0_8NullTypeEiLb0ELNS0_10SelectImplE1EE10Policy1000EN6thrust24THRUST_300001_SM_1000_NS6detail15normal_iteratorINSA_10device_ptrIlEEEEPS5_SF_PlNS0_13ScanTileStateIiLb1EEEN4cuda3std3__410__not_fn_tI7is_zeroEES5_iNS2_19streaming_context_tIlLb1EEELS6_1EEEvT0_T1_T2_T3_T4_T5_T6_T7_iT8_NS1_7vsmem_tEE19static_temp_storage;
	add.s32 	%r860, %r859, %r858;
	st.shared.u64 	[%r860], %rd56;
$L__BB13_164:
	setp.eq.s64 	%p353, %rd57, 0;
	@%p353 bra 	$L__BB13_166;
	sub.s32 	%r861, %r108, %r105;
	shl.b32 	%r862, %r861, 3;
	mov.u32 	%r863, _ZZN3cub18CUB_300001_SM_10006detail6select23DeviceSelectSweepKernelINS2_10policy_hubIlNS0_8NullTypeEiLb0ELNS0_10SelectImplE1EE10Policy1000EN6thrust24THRUST_300001_SM_1000_NS6detail15normal_iteratorINSA_10device_ptrIlEEEEPS5_SF_PlNS0_13ScanTileStateIiLb1EEEN4cuda3std3__410__not_fn_tI7is_zeroEES5_iNS2_19streaming_context_tIlLb1EEELS6_1EEEvT0_T1_T2_T3_T4_T5_T6_T7_iT8_NS1_7vsmem_tEE19static_temp_storage;
	add.s32 	%r864, %r863, %r862;
	st.shared.u64 	[%r864], %rd57;
$L__BB13_166:
	setp.eq.s64 	%p354, %rd58, 0;
	@%p354 bra 	$L__BB13_168;
	sub.s32 	%r865, %r109, %r105;
	shl.b32 	%r866, %r865, 3;
	mov.u32 	%r867, _ZZN3cub18CUB_300001_SM_10006detail6select23DeviceSelectSweepKernelINS2_10policy_hubIlNS0_8NullTypeEiLb0ELNS0_10SelectImplE1EE10Policy1000EN6thrust24THRUST_300001_SM_1000_NS6detail15normal_iteratorINSA_10device_ptrIlEEEEPS5_SF_PlNS0_13ScanTileStateIiLb1EEEN4cuda3std3__410__not_fn_tI7is_zeroEES5_iNS2_19streaming_context_tIlLb1EEELS6_1EEEvT0_T1_T2_T3_T4_T5_T6_T7_iT8_NS1_7vsmem_tEE19static_temp_storage;
	add.s32 	%r868, %r867, %r866;
	st.shared.u64 	[%r868], %rd58;
$L__BB13_168:
	setp.eq.s64 	%p355, %rd59, 0;
	@%p355 bra 	$L__BB13_170;
	sub.s32 	%r869, %r110, %r105;
	shl.b32 	%r870, %r869, 3;
	mov.u32 	%r871, _ZZN3cub18CUB_300001_SM_10006detail6select23DeviceSelectSweepKernelINS2_10policy_hubIlNS0_8NullTypeEiLb0ELNS0_10SelectImplE1EE10Policy1000EN6thrust24THRUST_300001_SM_1000_NS6detail15normal_iteratorINSA_10device_ptrIlEEEEPS5_SF_PlNS0_13ScanTileStateIiLb1EEEN4cuda3std3__410__not_fn_tI7is_zeroEES5_iNS2_19streaming_context_tIlLb1EEELS6_1EEEvT0_T1_T2_T3_T4_T5_T6_T7_iT8_NS1_7vsmem_tEE19static_temp_storage;
	add.s32 	%r872, %r871, %r870;
	st.shared.u64 	[%r872], %rd59;
$L__BB13_170:
	setp.eq.s64 	%p356, %rd60, 0;
	@%p356 bra 	$L__BB13_172;
	sub.s32 	%r873, %r111, %r105;
	shl.b32 	%r874, %r873, 3;
	mov.u32 	%r875, _ZZN3cub18CUB_300001_SM_10006detail6select23DeviceSelectSweepKernelINS2_10policy_hubIlNS0_8NullTypeEiLb0ELNS0_10SelectImplE1EE10Policy1000EN6thrust24THRUST_300001_SM_1000_NS6detail15normal_iteratorINSA_10device_ptrIlEEEEPS5_SF_PlNS0_13ScanTileStateIiLb1EEEN4cuda3std3__410__not_fn_tI7is_zeroEES5_iNS2_19streaming_context_tIlLb1EEELS6_1EEEvT0_T1_T2_T3_T4_T5_T6_T7_iT8_NS1_7vsmem_tEE19static_temp_storage;
	add.s32 	%r876, %r875, %r874;
	st.shared.u64 	[%r876], %rd60;
$L__BB13_172:
	setp.eq.s64 	%p357, %rd61, 0;
	@%p357 bra 	$L__BB13_174;
	sub.s32 	%r877, %r112, %r105;
	shl.b32 	%r878, %r877, 3;
	mov.u32 	%r879, _ZZN3cub18CUB_300001_SM_10006detail6select23DeviceSelectSweepKernelINS2_10policy_hubIlNS0_8NullTypeEiLb0ELNS0_10SelectImplE1EE10Policy1000EN6thrust24THRUST_300001_SM_1000_NS6detail15normal_iteratorINSA_10device_ptrIlEEEEPS5_SF_PlNS0_13ScanTileStateIiLb1EEEN4cuda3std3__410__not_fn_tI7is_zeroEES5_iNS2_19streaming_context_tIlLb1EEELS6_1EEEvT0_T1_T2_T3_T4_T5_T6_T7_iT8_NS1_7vsmem_tEE19static_temp_storage;
	add.s32 	%r880, %r879, %r878;
	st.shared.u64 	[%r880], %rd61;
$L__BB13_174:
	setp.eq.s64 	%p358, %rd62, 0;
	@%p358 bra 	$L__BB13_176;
	sub.s32 	%r881, %r113, %r105;
	shl.b32 	%r882, %r881, 3;
	mov.u32 	%r883, _ZZN3cub18CUB_300001_SM_10006detail6select23DeviceSelectSweepKernelINS2_10policy_hubIlNS0_8NullTypeEiLb0ELNS0_10SelectImplE1EE10Policy1000EN6thrust24THRUST_300001_SM_1000_NS6detail15normal_iteratorINSA_10device_ptrIlEEEEPS5_SF_PlNS0_13ScanTileStateIiLb1EEEN4cuda3std3__410__not_fn_tI7is_zeroEES5_iNS2_19streaming_context_tIlLb1EEELS6_1EEEvT0_T1_T2_T3_T4_T5_T6_T7_iT8_NS1_7vsmem_tEE19static_temp_storage;
	add.s32 	%r884, %r883, %r882;
	st.shared.u64 	[%r884], %rd62;
$L__BB13_176:
	setp.eq.s64 	%p359, %rd63, 0;
	@%p359 bra 	$L__BB13_178;
	sub.s32 	%r885, %r114, %r105;
	shl.b32 	%r886, %r885, 3;
	mov.u32 	%r887, _ZZN3cub18CUB_300001_SM_10006detail6select23DeviceSelectSweepKernelINS2_10policy_hubIlNS0_8NullTypeEiLb0ELNS0_10SelectImplE1EE10Policy1000EN6thrust24THRUST_300001_SM_1000_NS6detail15normal_iteratorINSA_10device_ptrIlEEEEPS5_SF_PlNS0_13ScanTileStateIiLb1EEEN4cuda3std3__410__not_fn_tI7is_zeroEES5_iNS2_19streaming_context_tIlLb1EEELS6_1EEEvT0_T1_T2_T3_T4_T5_T6_T7_iT8_NS1_7vsmem_tEE19static_temp_storage;
	add.s32 	%r888, %r887, %r886;
	st.shared.u64 	[%r888], %rd63;
$L__BB13_178:
	setp.eq.s64 	%p360, %rd64, 0;
	@%p360 bra 	$L__BB13_180;
	sub.s32 	%r889, %r115, %r105;
	shl.b32 	%r890, %r889, 3;
	mov.u32 	%r891, _ZZN3cub18CUB_300001_SM_10006detail6select23DeviceSelectSweepKernelINS2_10policy_hubIlNS0_8NullTypeEiLb0ELNS0_10SelectImplE1EE10Policy1000EN6thrust24THRUST_300001_SM_1000_NS6detail15normal_iteratorINSA_10device_ptrIlEEEEPS5_SF_PlNS0_13ScanTileStateIiLb1EEEN4cuda3std3__410__not_fn_tI7is_zeroEES5_iNS2_19streaming_context_tIlLb1EEELS6_1EEEvT0_T1_T2_T3_T4_T5_T6_T7_iT8_NS1_7vsmem_tEE19static_temp_storage;
	add.s32 	%r892, %r891, %r890;
	st.shared.u64 	[%r892], %rd64;
$L__BB13_180:
	setp.eq.s64 	%p361, %rd65, 0;
	@%p361 bra 	$L__BB13_182;
	sub.s32 	%r893, %r116, %r105;
	shl.b32 	%r894, %r893, 3;
	mov.u32 	%r895, _ZZN3cub18CUB_300001_SM_10006detail6select23DeviceSelectSweepKernelINS2_10policy_hubIlNS0_8NullTypeEiLb0ELNS0_10SelectImplE1EE10Policy1000EN6thrust24THRUST_300001_SM_1000_NS6detail15normal_iteratorINSA_10device_ptrIlEEEEPS5_SF_PlNS0_13ScanTileStateIiLb1EEEN4cuda3std3__410__not_fn_tI7is_zeroEES5_iNS2_19streaming_context_tIlLb1EEELS6_1EEEvT0_T1_T2_T3_T4_T5_T6_T7_iT8_NS1_7vsmem_tEE19static_temp_storage;
	add.s32 	%r896, %r895, %r894;
	st.shared.u64 	[%r896], %rd65;
$L__BB13_182:
	setp.eq.s64 	%p362, %rd66, 0;
	@%p362 bra 	$L__BB13_184;
	sub.s32 	%r897, %r117, %r105;
	shl.b32 	%r898, %r897, 3;
	mov.u32 	%r899, _ZZN3cub18CUB_300001_SM_10006detail6select23DeviceSelectSweepKernelINS2_10policy_hubIlNS0_8NullTypeEiLb0ELNS0_10SelectImplE1EE10Policy1000EN6thrust24THRUST_300001_SM_1000_NS6detail15normal_iteratorINSA_10device_ptrIlEEEEPS5_SF_PlNS0_13ScanTileStateIiLb1EEEN4cuda3std3__410__not_fn_tI7is_zeroEES5_iNS2_19streaming_context_tIlLb1EEELS6_1EEEvT0_T1_T2_T3_T4_T5_T6_T7_iT8_NS1_7vsmem_tEE19static_temp_storage;
	add.s32 	%r900, %r899, %r898;
	st.shared.u64 	[%r900], %rd66;
$L__BB13_184:
	bar.sync 	0;
	setp.ge.s32 	%p363, %r1110, %r106;
	@%p363 bra 	$L__BB13_451;
	ld.param.u8 	%rs4, [%rd71];
	ld.param.u64 	%rd595, [%rd71+24];
	cvta.to.global.u64 	%rd73, %rd595;
	not.b32 	%r901, %r1110;
	add.s32 	%r118, %r106, %r901;
	mul.hi.u32 	%r902, %r118, -1431655765;
	shr.u32 	%r903, %r902, 8;
	add.s32 	%r119, %r903, 1;
	and.b32  	%r904, %r903, 3;
	setp.eq.s32 	%p364, %r904, 3;
	@%p364 bra 	$L__BB13_190;
	and.b32  	%r905, %r119, 3;
	add.s32 	%r1109, %r105, %r1110;
	shl.b32 	%r906, %r1110, 3;
	mov.u32 	%r907, _ZZN3cub18CUB_300001_SM_10006detail6select23DeviceSelectSweepKernelINS2_10policy_hubIlNS0_8NullTypeEiLb0ELNS0_10SelectImplE1EE10Policy1000EN6thrust24THRUST_300001_SM_1000_NS6detail15normal_iteratorINSA_10device_ptrIlEEEEPS5_SF_PlNS0_13ScanTileStateIiLb1EEEN4cuda3std3__410__not_fn_tI7is_zeroEES5_iNS2_19streaming_context_tIlLb1EEELS6_1EEEvT0_T1_T2_T3_T4_T5_T6_T7_iT8_NS1_7vsmem_tEE19static_temp_storage;
	add.s32 	%r1108, %r907, %r906;
	neg.s32 	%r1107, %r905;
	mad.lo.s32 	%r1110, %r905, 384, %r1110;
$L__BB13_187:
	.pragma "nounroll";
	setp.ne.s16 	%p365, %rs4, 0;
	mov.b64 	%rd752, 0;
	@%p365 bra 	$L__BB13_189;
	ld.global.u64 	%rd752, [%rd73];
$L__BB13_189:
	cvt.s64.s32 	%rd597, %r1109;
	add.s64 	%rd598, %rd752, %rd597;
	shl.b64 	%rd599, %rd598, 3;
	add.s64 	%rd600, %rd4, %rd599;
	ld.shared.u64 	%rd601, [%r1108];
	st.global.u64 	[%rd600], %rd601;
	add.s32 	%r1109, %r1109, 384;
	add.s32 	%r1108, %r1108, 3072;
	add.s32 	%r1107, %r1107, 1;
	setp.ne.s32 	%p366, %r1107, 0;
	@%p366 bra 	$L__BB13_187;
$L__BB13_190:
	setp.lt.u32 	%p367, %r118, 1152;
	@%p367 bra 	$L__BB13_451;
	add.s32 	%r1112, %r105, %r1110;
	shl.b32 	%r908, %r1110, 3;
	mov.u32 	%r909, _ZZN3cub18CUB_300001_SM_10006detail6select23DeviceSelectSweepKernelINS2_10policy_hubIlNS0_8NullTypeEiLb0ELNS0_10SelectImplE1EE10Policy1000EN6thrust24THRUST_300001_SM_1000_NS6detail15normal_iteratorINSA_10device_ptrIlEEEEPS5_SF_PlNS0_13ScanTileStateIiLb1EEEN4cuda3std3__410__not_fn_tI7is_zeroEES5_iNS2_19streaming_context_tIlLb1EEELS6_1EEEvT0_T1_T2_T3_T4_T5_T6_T7_iT8_NS1_7vsmem_tEE19static_temp_storage;
	add.s32 	%r910, %r908, %r909;
	add.s32 	%r1111, %r910, 6144;
$L__BB13_192:
	setp.ne.s16 	%p368, %rs4, 0;
	cvt.s64.s32 	%rd76, %r1112;
	mov.b64 	%rd753, 0;
	@%p368 bra 	$L__BB13_194;
	ld.global.u64 	%rd753, [%rd73];
$L__BB13_194:
	setp.ne.s16 	%p369, %rs4, 0;
	add.s64 	%rd604, %rd753, %rd76;
	shl.b64 	%rd605, %rd604, 3;
	add.s64 	%rd606, %rd4, %rd605;
	ld.shared.u64 	%rd607, [%r1111+-6144];
	st.global.u64 	[%rd606], %rd607;
	mov.b64 	%rd754, 0;
	@%p369 bra 	$L__BB13_196;
	ld.global.u64 	%rd754, [%rd73];
$L__BB13_196:
	setp.ne.s16 	%p370, %rs4, 0;
	add.s64 	%rd609, %rd754, %rd76;
	shl.b64 	%rd610, %rd609, 3;
	add.s64 	%rd611, %rd4, %rd610;
	ld.shared.u64 	%rd612, [%r1111+-3072];
	st.global.u64 	[%rd611+3072], %rd612;
	mov.b64 	%rd755, 0;
	@%p370 bra 	$L__BB13_198;
	ld.global.u64 	%rd755, [%rd73];
$L__BB13_198:
	setp.ne.s16 	%p371, %rs4, 0;
	add.s64 	%rd614, %rd755, %rd76;
	shl.b64 	%rd615, %rd614, 3;
	add.s64 	%rd616, %rd4, %rd615;
	ld.shared.u64 	%rd617, [%r1111];
	st.global.u64 	[%rd616+6144], %rd617;
	mov.b64 	%rd756, 0;
	@%p371 bra 	$L__BB13_200;
	ld.global.u64 	%rd756, [%rd73];
$L__BB13_200:
	cvt.u32.u64 	%r911, %rd76;
	add.s64 	%rd618, %rd756, %rd76;
	shl.b64 	%rd619, %rd618, 3;
	add.s64 	%rd620, %rd4, %rd619;
	ld.shared.u64 	%rd621, [%r1111+3072];
	st.global.u64 	[%rd620+9216], %rd621;
	add.s32 	%r1110, %r1110, 1536;
	add.s32 	%r1112, %r911, 1536;
	add.s32 	%r1111, %r1111, 12288;
	setp.lt.s32 	%p372, %r1110, %r106;
	@%p372 bra 	$L__BB13_192;
	bra.uni 	$L__BB13_451;
$L__BB13_201:
	ld.param.u32 	%r1091, [_ZN3cub18CUB_300001_SM_10006detail6select23DeviceSelectSweepKernelINS2_10policy_hubIlNS0_8NullTypeEiLb0ELNS0_10SelectImplE1EE10Policy1000EN6thrust24THRUST_300001_SM_1000_NS6detail15normal_iteratorINSA_10device_ptrIlEEEEPS5_SF_PlNS0_13ScanTileStateIiLb1EEEN4cuda3std3__410__not_fn_tI7is_zeroEES5_iNS2_19streaming_context_tIlLb1EEELS6_1EEEvT0_T1_T2_T3_T4_T5_T6_T7_iT8_NS1_7vsmem_tE_param_7];
	sub.s32 	%r139, %r1091, %r2;
	setp.ne.s32 	%p24, %r1, 0;
	@%p24 bra 	$L__BB13_310;
	ld.param.u8 	%rs26, [%rd1];
	setp.eq.s16 	%p168, %rs26, 0;
	ld.param.u64 	%rd387, [%rd1+16];
	selp.b64 	%rd388, %rd387, 0, %p168;
	cvt.u64.u32 	%rd389, %r2;
	add.s64 	%rd390, %rd388, %rd389;
	mov.u32 	%r1116, %tid.x;
	and.b32  	%r563, %r1116, 31;
	and.b32  	%r564, %r1116, 992;
	mul.lo.s32 	%r565, %r564, 11;
	or.b32  	%r141, %r565, %r563;
	setp.ge.s32 	%p169, %r141, %r139;
	cvt.u64.u32 	%rd391, %r141;
	add.s64 	%rd392, %rd390, %rd391;
	shl.b64 	%rd393, %rd392, 3;
	add.s64 	%rd107, %rd3, %rd393;
	@%p169 bra 	$L__BB13_204;
	ld.global.u64 	%rd768, [%rd107];
$L__BB13_204:
	add.s32 	%r566, %r141, 32;
	setp.ge.s32 	%p170, %r566, %r139;
	@%p170 bra 	$L__BB13_206;
	ld.global.u64 	%rd769, [%rd107+256];
$L__BB13_206:
	add.s32 	%r567, %r141, 64;
	setp.ge.s32 	%p171, %r567, %r139;
	@%p171 bra 	$L__BB13_208;
	ld.global.u64 	%rd770, [%rd107+512];
$L__BB13_208:
	add.s32 	%r568, %r141, 96;
	setp.ge.s32 	%p172, %r568, %r139;
	@%p172 bra 	$L__BB13_210;
	ld.global.u64 	%rd771, [%rd107+768];
$L__BB13_210:
	add.s32 	%r569, %r141, 128;
	setp.ge.s32 	%p173, %r569, %r139;
	@%p173 bra 	$L__BB13_212;
	ld.global.u64 	%rd772, [%rd107+1024];
$L__BB13_212:
	add.s32 	%r570, %r141, 160;
	setp.ge.s32 	%p174, %r570, %r139;
	@%p174 bra 	$L__BB13_214;
	ld.global.u64 	%rd773, [%rd107+1280];
$L__BB13_214:
	add.s32 	%r571, %r141, 192;
	setp.ge.s32 	%p175, %r571, %r139;
	@%p175 bra 	$L__BB13_216;
	ld.global.u64 	%rd774, [%rd107+1536];
$L__BB13_216:
	add.s32 	%r572, %r141, 224;
	setp.ge.s32 	%p176, %r572, %r139;
	@%p176 bra 	$L__BB13_218;
	ld.global.u64 	%rd775, [%rd107+1792];
$L__BB13_218:
	add.s32 	%r573, %r141, 256;
	setp.ge.s32 	%p177, %r573, %r139;
	@%p177 bra 	$L__BB13_220;
	ld.global.u64 	%rd776, [%rd107+2048];
$L__BB13_220:
	add.s32 	%r574, %r141, 288;
	setp.ge.s32 	%p178, %r574, %r139;
	@%p178 bra 	$L__BB13_222;
	ld.global.u64 	%rd777, [%rd107+2304];
$L__BB13_222:
	add.s32 	%r575, %r141, 320;
	setp.ge.s32 	%p179, %r575, %r139;
	@%p179 bra 	$L__BB13_224;
	ld.global.u64 	%rd778, [%rd107+2560];
$L__BB13_224:
	// begin inline asm
	mov.u32 %r576, %laneid;
	// end inline asm
	shr.u32 	%r143, %r1116, 5;
	mad.lo.s32 	%r607, %r143, 352, %r576;
	shl.b32 	%r608, %r607, 3;
	mov.u32 	%r609, _ZZN3cub18CUB_300001_SM_10006detail6select23DeviceSelectSweepKernelINS2_10policy_hubIlNS0_8NullTypeEiLb0ELNS0_10SelectImplE1EE10Policy1000EN6thrust24THRUST_300001_SM_1000_NS6detail15normal_iteratorINSA_10device_ptrIlEEEEPS5_SF_PlNS0_13ScanTileStateIiLb1EEEN4cuda3std3__410__not_fn_tI7is_zeroEES5_iNS2_19streaming_context_tIlLb1EEELS6_1EEEvT0_T1_T2_T3_T4_T5_T6_T7_iT8_NS1_7vsmem_tEE19static_temp_storage;
	add.s32 	%r610, %r609, %r608;
	st.shared.u64 	[%r610], %rd768;
	st.shared.u64 	[%r610+256], %rd769;
	st.shared.u64 	[%r610+512], %rd770;
	st.shared.u64 	[%r610+768], %rd771;
	st.shared.u64 	[%r610+1024], %rd772;
	st.shared.u64 	[%r610+1280], %rd773;
	st.shared.u64 	[%r610+1536], %rd774;
	st.shared.u64 	[%r610+1792], %rd775;
	st.shared.u64 	[%r610+2048], %rd776;
	st.shared.u64 	[%r610+2304], %rd777;
	st.shared.u64 	[%r610+2560], %rd778;
	bar.warp.sync 	-1;
	mad.lo.s32 	%r611, %r576, 80, %r610;
	ld.shared.u64 	%rd404, [%r611];
	ld.shared.u64 	%rd405, [%r611+8];
	ld.shared.u64 	%rd406, [%r611+16];
	ld.shared.u64 	%rd407, [%r611+24];
	ld.shared.u64 	%rd408, [%r611+32];
	ld.shared.u64 	%rd409, [%r611+40];
	ld.shared.u64 	%rd410, [%r611+48];
	ld.shared.u64 	%rd411, [%r611+56];
	ld.shared.u64 	%rd412, [%r611+64];
	ld.shared.u64 	%rd413, [%r611+72];
	ld.shared.u64 	%rd414, [%r611+80];
	mul.lo.s32 	%r612, %r1116, 11;
	setp.ge.s32 	%p180, %r612, %r139;
	setp.ne.s64 	%p181, %rd404, 0;
	or.pred  	%p1, %p180, %p181;
	selp.u32 	%r144, 1, 0, %p1;
	add.s32 	%r613, %r612, 1;
	setp.ge.s32 	%p182, %r613, %r139;
	setp.ne.s64 	%p183, %rd405, 0;
	or.pred  	%p2, %p182, %p183;
	selp.u32 	%r614, 1, 0, %p2;
	add.s32 	%r615, %r612, 2;
	setp.ge.s32 	%p184, %r615, %r139;
	setp.ne.s64 	%p185, %rd406, 0;
	or.pred  	%p3, %p184, %p185;
	selp.u32 	%r616, 1, 0, %p3;
	add.s32 	%r617, %r612, 3;
	setp.ge.s32 	%p186, %r617, %r139;
	setp.ne.s64 	%p187, %rd407, 0;
	or.pred  	%p4, %p186, %p187;
	selp.u32 	%r618, 1, 0, %p4;
	add.s32 	%r619, %r612, 4;
	setp.ge.s32 	%p188, %r619, %r139;
	setp.ne.s64 	%p189, %rd408, 0;
	or.pred  	%p5, %p188, %p189;
	selp.u32 	%r620, 1, 0, %p5;
	add.s32 	%r621, %r612, 5;
	setp.ge.s32 	%p190, %r621, %r139;
	setp.ne.s64 	%p191, %rd409, 0;
	or.pred  	%p6, %p190, %p191;
	selp.u32 	%r622, 1, 0, %p6;
	add.s32 	%r623, %r612, 6;
	setp.ge.s32 	%p192, %r623, %r139;
	setp.ne.s64 	%p193, %rd410, 0;
	or.pred  	%p7, %p192, %p193;
	selp.u32 	%r624, 1, 0, %p7;
	add.s32 	%r625, %r612, 7;
	setp.ge.s32 	%p194, %r625, %r139;
	setp.ne.s64 	%p195, %rd411, 0;
	or.pred  	%p8, %p194, %p195;
	selp.u32 	%r626, 1, 0, %p8;
	add.s32 	%r627, %r612, 8;
	setp.ge.s32 	%p196, %r627, %r139;
	setp.ne.s64 	%p197, %rd412, 0;
	or.pred  	%p9, %p196, %p197;
	selp.u32 	%r628, 1, 0, %p9;
	add.s32 	%r629, %r612, 9;
	setp.ge.s32 	%p198, %r629, %r139;
	setp.ne.s64 	%p199, %rd413, 0;
	or.pred  	%p10, %p198, %p199;
	selp.u32 	%r630, 1, 0, %p10;
	add.s32 	%r631, %r612, 10;
	setp.ge.s32 	%p200, %r631, %r139;
	setp.ne.s64 	%p201, %rd414, 0;
	or.pred  	%p11, %p200, %p201;
	selp.u32 	%r632, 1, 0, %p11;
	bar.sync 	0;
	add.s32 	%r145, %r614, %r144;
	add.s32 	%r146, %r145, %r616;
	add.s32 	%r147, %r146, %r618;
	add.s32 	%r148, %r147, %r620;
	add.s32 	%r149, %r148, %r622;
	add.s32 	%r150, %r149, %r624;
	add.s32 	%r151, %r150, %r626;
	add.s32 	%r152, %r151, %r628;
	add.s32 	%r153, %r152, %r630;
	add.s32 	%r581, %r153, %r632;
	mov.b32 	%r579, 1;
	mov.b32 	%r604, 0;
	mov.b32 	%r606, -1;
	// begin inline asm
	{  .reg .s32 r0;  .reg .pred p;  shfl.sync.up.b32 r0|p, %r581, %r579, %r604, %r606;  @p add.s32 r0, r0, %r581;  mov.s32 %r577, r0;}
	// end inline asm
	mov.b32 	%r585, 2;
	// begin inline asm
	{  .reg .s32 r0;  .reg .pred p;  shfl.sync.up.b32 r0|p, %r577, %r585, %r604, %r606;  @p add.s32 r0, r0, %r577;  mov.s32 %r583, r0;}
	// end inline asm
	mov.b32 	%r591, 4;
	// begin inline asm
	{  .reg .s32 r0;  .reg .pred p;  shfl.sync.up.b32 r0|p, %r583, %r591, %r604, %r606;  @p add.s32 r0, r0, %r583;  mov.s32 %r589, r0;}
	// end inline asm
	mov.b32 	%r597, 8;
	// begin inline asm
	{  .reg .s32 r0;  .reg .pred p;  shfl.sync.up.b32 r0|p, %r589, %r597, %r604, %r606;  @p add.s32 r0, r0, %r589;  mov.s32 %r595, r0;}
	// end inline asm
	mov.b32 	%r603, 16;
	// begin inline asm
	{  .reg .s32 r0;  .reg .pred p;  shfl.sync.up.b32 r0|p, %r595, %r603, %r604, %r606;  @p add.s32 r0, r0, %r595;  mov.s32 %r601, r0;}
	// end inline asm
	setp.ne.s32 	%p202, %r576, 31;
	@%p202 bra 	$L__BB13_226;
	shl.b32 	%r633, %r143, 2;
	mov.u32 	%r634, _ZZN3cub18CUB_300001_SM_10006detail6select23DeviceSelectSweepKernelINS2_10policy_hubIlNS0_8NullTypeEiLb0ELNS0_10SelectImplE1EE10Policy1000EN6thrust24THRUST_300001_SM_1000_NS6detail15normal_iteratorINSA_10device_ptrIlEEEEPS5_SF_PlNS0_13ScanTileStateIiLb1EEEN4cuda3std3__410__not_fn_tI7is_zeroEES5_iNS2_19streaming_context_tIlLb1EEELS6_1EEEvT0_T1_T2_T3_T4_T5_T6_T7_iT8_NS1_7vsmem_tEE19static_temp_storage;
	add.s32 	%r635, %r634, %r633;
	st.shared.u32 	[%r635], %r601;
$L__BB13_226:
	bar.sync 	0;
	ld.shared.v4.u32 	{%r156, %r157, %r158, %r159}, [_ZZN3cub18CUB_300001_SM_10006detail6select23DeviceSelectSweepKernelINS2_10policy_hubIlNS0_8NullTypeEiLb0ELNS0_10SelectImplE1EE10Policy1000EN6thrust24THRUST_300001_SM_1000_NS6detail15normal_iteratorINSA_10device_ptrIlEEEEPS5_SF_PlNS0_13ScanTileStateIiLb1EEEN4cuda3std3__410__not_fn_tI7is_zeroEES5_iNS2_19streaming_context_tIlLb1EEELS6_1EEEvT0_T1_T2_T3_T4_T5_T6_T7_iT8_NS1_7vsmem_tEE19static_temp_storage];
	add.s32 	%r636, %r157, %r156;
	setp.eq.s32 	%p203, %r143, 2;
	selp.b32 	%r637, %r636, %r156, %p203;
	add.s32 	%r638, %r636, %r158;
	setp.eq.s32 	%p204, %r143, 3;
	selp.b32 	%r639, %r638, %r637, %p204;
	add.s32 	%r640, %r638, %r159;
	setp.eq.s32 	%p205, %r143, 4;
	selp.b32 	%r641, %r640, %r639, %p205;
	ld.shared.v4.u32 	{%r160, %r161, %r162, %r163}, [_ZZN3cub18CUB_300001_SM_10006detail6select23DeviceSelectSweepKernelINS2_10policy_hubIlNS0_8NullTypeEiLb0ELNS0_10SelectImplE1EE10Policy1000EN6thrust24THRUST_300001_SM_1000_NS6detail15normal_iteratorINSA_10device_ptrIlEEEEPS5_SF_PlNS0_13ScanTileStateIiLb1EEEN4cuda3std3__410__not_fn_tI7is_zeroEES5_iNS2_19streaming_context_tIlLb1EEELS6_1EEEvT0_T1_T2_T3_T4_T5_T6_T7_iT8_NS1_7vsmem_tEE19static_temp_storage+16];
	add.s32 	%r642, %r640, %r160;
	setp.eq.s32 	%p206, %r143, 5;
	selp.b32 	%r643, %r642, %r641, %p206;
	add.s32 	%r644, %r642, %r161;
	setp.eq.s32 	%p207, %r143, 6;
	selp.b32 	%r645, %r644, %r643, %p207;
	add.s32 	%r646, %r644, %r162;
	setp.eq.s32 	%p208, %r143, 7;
	selp.b32 	%r647, %r646, %r645, %p208;
	add.s32 	%r648, %r646, %r163;
	setp.eq.s32 	%p209, %r143, 8;
	selp.b32 	%r649, %r648, %r647, %p209;
	ld.shared.v4.u32 	{%r164, %r165, %r166, %r167}, [_ZZN3cub18CUB_300001_SM_10006detail6select23DeviceSelectSweepKernelINS2_10policy_hubIlNS0_8NullTypeEiLb0ELNS0_10SelectImplE1EE10Policy1000EN6thrust24THRUST_300001_SM_1000_NS6detail15normal_iteratorINSA_10device_ptrIlEEEEPS5_SF_PlNS0_13ScanTileStateIiLb1EEEN4cuda3std3__410__not_fn_tI7is_zeroEES5_iNS2_19streaming_context_tIlLb1EEELS6_1EEEvT0_T1_T2_T3_T4_T5_T6_T7_iT8_NS1_7vsmem_tEE19static_temp_storage+32];
	add.s32 	%r650, %r648, %r164;
	setp.eq.s32 	%p210, %r143, 9;
	selp.b32 	%r651, %r650, %r649, %p210;
	add.s32 	%r652, %r650, %r165;
	setp.eq.s32 	%p211, %r143, 10;
	selp.b32 	%r653, %r652, %r651, %p211;
	add.s32 	%r654, %r652, %r166;
	setp.eq.s32 	%p212, %r143, 11;
	selp.b32 	%r655, %r654, %r653, %p212;
	setp.lt.u32 	%p213, %r1116, 32;
	selp.b32 	%r656, 0, %r655, %p213;
	setp.eq.s32 	%p214, %r576, 0;
	sub.s32 	%r657, %r601, %r581;
	selp.b32 	%r658, 0, %r657, %p214;
	add.s32 	%r168, %r656, %r658;
	add.s32 	%r169, %r168, %r144;
	add.s32 	%r170, %r145, %r168;
	add.s32 	%r171, %r146, %r168;
	add.s32 	%r172, %r147, %r168;
	add.s32 	%r173, %r148, %r168;
	add.s32 	%r174, %r149, %r168;
	add.s32 	%r175, %r150, %r168;
	add.s32 	%r176, %r151, %r168;
	add.s32 	%r177, %r152, %r168;
	add.s32 	%r178, %r153, %r168;
	add.s32 	%r659, %r139, %r167;
	add.s32 	%r660, %r659, %r654;
	add.s32 	%r1134, %r660, -4224;
	setp.gt.s32 	%p215, %r1134, 384;
	@%p215 bra 	$L__BB13_271;
	mov.u64 	%rd415, %rd260;
	ld.param.u8 	%rs5, [%rd415];
	ld.param.u64 	%rd416, [%rd415+24];
	cvta.to.global.u64 	%rd141, %rd416;
	setp.lt.s32 	%p216, %r168, %r1134;
	and.pred  	%p217, %p1, %p216;
	@%p217 bra 	$L__BB13_228;
	bra.uni 	$L__BB13_231;
$L__BB13_228:
	setp.ne.s16 	%p218, %rs5, 0;
	mov.b64 	%rd786, 0;
	@%p218 bra 	$L__BB13_230;
	ld.global.u64 	%rd786, [%rd141];
$L__BB13_230:
	cvt.s64.s32 	%rd418, %r168;
	add.s64 	%rd419, %rd786, %rd418;
	shl.b64 	%rd420, %rd419, 3;
	add.s64 	%rd421, %rd4, %rd420;
	st.global.u64 	[%rd421], %rd404;
$L__BB13_231:
	setp.ge.s32 	%p219, %r169, %r1134;
	not.pred 	%p220, %p2;
	or.pred  	%p221, %p220, %p219;
	@%p221 bra 	$L__BB13_235;
	setp.ne.s16 	%p222, %rs5, 0;
	mov.b64 	%rd787, 0;
	@%p222 bra 	$L__BB13_234;
	ld.global.u64 	%rd787, [%rd141];
$L__BB13_234:
	cvt.s64.s32 	%rd423, %r169;
	add.s64 	%rd424, %rd787, %rd423;
	shl.b64 	%rd425, %rd424, 3;
	add.s64 	%rd426, %rd4, %rd425;
	st.global.u64 	[%rd426], %rd405;
$L__BB13_235:
	setp.ge.s32 	%p223, %r170, %r1134;
	not.pred 	%p224, %p3;
	or.pred  	%p225, %p224, %p223;
	@%p225 bra 	$L__BB13_239;
	setp.ne.s16 	%p226, %rs5, 0;
	mov.b64 	%rd788, 0;
	@%p226 bra 	$L__BB13_238;
	ld.global.u64 	%rd788, [%rd141];
$L__BB13_238:
	cvt.s64.s32 	%rd428, %r170;
	add.s64 	%rd429, %rd788, %rd428;
	shl.b64 	%rd430, %rd429, 3;
	add.s64 	%rd431, %rd4, %rd430;
	st.global.u64 	[%rd431], %rd406;
$L__BB13_239:
	setp.ge.s32 	%p227, %r171, %r1134;
	not.pred 	%p228, %p4;
	or.pred  	%p229, %p228, %p227;
	@%p229 bra 	$L__BB13_243;
	setp.ne.s16 	%p230, %rs5, 0;
	mov.b64 	%rd789, 0;
	@%p230 bra 	$L__BB13_242;
	ld.global.u64 	%rd789, [%rd141];
$L__BB13_242:
	cvt.s64.s32 	%rd433, %r171;
	add.s64 	%rd434, %rd789, %rd433;
	shl.b64 	%rd435, %rd434, 3;
	add.s64 	%rd436, %rd4, %rd435;
	st.global.u64 	[%rd436], %rd407;
$L__BB13_243:
	setp.ge.s32 	%p231, %r172, %r1134;
	not.pred 	%p232, %p5;
	or.pred  	%p233, %p232, %p231;
	@%p233 bra 	$L__BB13_247;
	setp.ne.s16 	%p234, %rs5, 0;
	mov.b64 	%rd790, 0;
	@%p234 bra 	$L__BB13_246;
	ld.global.u64 	%rd790, [%rd141];
$L__BB13_246:
	cvt.s64.s32 	%rd438, %r172;
	add.s64 	%rd439, %rd790, %rd438;
	shl.b64 	%rd440, %rd439, 3;
	add.s64 	%rd441, %rd4, %rd440;
	st.global.u64 	[%rd441], %rd408;
$L__BB13_247:
	setp.ge.s32 	%p235, %r173, %r1134;
	not.pred 	%p236, %p6;
	or.pred  	%p237, %p236, %p235;
	@%p237 bra 	$L__BB13_251;
	setp.ne.s16 	%p238, %rs5, 0;
	mov.b64 	%rd791, 0;
	@%p238 bra 	$L__BB13_250;
	ld.global.u64 	%rd791, [%rd141];
$L__BB13_250:
	cvt.s64.s32 	%rd443, %r173;
	add.s64 	%rd444, %rd791, %rd443;
	shl.b64 	%rd445, %rd444, 3;
	add.s64 	%rd446, %rd4, %rd445;
	st.global.u64 	[%rd446], %rd409;
$L__BB13_251:
	setp.ge.s32 	%p239, %r174, %r1134;
	not.pred 	%p240, %p7;
	or.pred  	%p241, %p240, %p239;
	@%p241 bra 	$L__BB13_255;
	setp.ne.s16 	%p242, %rs5, 0;
	mov.b64 	%rd792, 0;
	@%p242 bra 	$L__BB13_254;
	ld.global.u64 	%rd792, [%rd141];
$L__BB13_254:
	cvt.s64.s32 	%rd448, %r174;
	add.s64 	%rd449, %rd792, %rd448;
	shl.b64 	%rd450, %rd449, 3;
	add.s64 	%rd451, %rd4, %rd450;
	st.global.u64 	[%rd451], %rd410;
$L__BB13_255:
	setp.ge.s32 	%p243, %r175, %r1134;
	not.pred 	%p244, %p8;
	or.pred  	%p245, %p244, %p243;
	@%p245 bra 	$L__BB13_259;
	setp.ne.s16 	%p246, %rs5, 0;
	mov.b64 	%rd793, 0;
	@%p246 bra 	$L__BB13_258;
	ld.global.u64 	%rd793, [%rd141];
$L__BB13_258:
	cvt.s64.s32 	%rd453, %r175;
	add.s64 	%rd454, %rd793, %rd453;
	shl.b64 	%rd455, %rd454, 3;
	add.s64 	%rd456, %rd4, %rd455;
	st.global.u64 	[%rd456], %rd411;
$L__BB13_259:
	setp.ge.s32 	%p247, %r176, %r1134;
	not.pred 	%p248, %p9;
	or.pred  	%p249, %p248, %p247;
	@%p249 bra 	$L__BB13_263;
	setp.ne.s16 	%p250, %rs5, 0;
	mov.b64 	%rd794, 0;
	@%p250 bra 	$L__BB13_262;
	ld.global.u64 	%rd794, [%rd141];
$L__BB13_262:
	cvt.s64.s32 	%rd458, %r176;
	add.s64 	%rd459, %rd794, %rd458;
	shl.b64 	%rd460, %rd459, 3;
	add.s64 	%rd461, %rd4, %rd460;
	st.global.u64 	[%rd461], %rd412;
$L__BB13_263:
	setp.ge.s32 	%p251, %r177, %r1134;
	not.pred 	%p252, %p10;
	or.pred  	%p253, %p252, %p251;
	@%p253 bra 	$L__BB13_267;
	setp.ne.s16 	%p254, %rs5, 0;
	mov.b64 	%rd795, 0;
	@%p254 bra 	$L__BB13_266;
	ld.global.u64 	%rd795, [%rd141];
$L__BB13_266:
	cvt.s64.s32 	%rd463, %r177;
	add.s64 	%rd464, %rd795, %rd463;
	shl.b64 	%rd465, %rd464, 3;
	add.s64 	%rd466, %rd4, %rd465;
	st.global.u64 	[%rd466], %rd413;
$L__BB13_267:
	setp.ge.s32 	%p255, %r178, %r1134;
	not.pred 	%p256, %p11;
	or.pred  	%p257, %p256, %p255;
	@%p257 bra 	$L__BB13_443;
	setp.ne.s16 	%p258, %rs5, 0;
	mov.b64 	%rd796, 0;
	@%p258 bra 	$L__BB13_270;
	ld.global.u64 	%rd796, [%rd141];
$L__BB13_270:
	cvt.s64.s32 	%rd468, %r178;
	add.s64 	%rd469, %rd796, %rd468;
	shl.b64 	%rd470, %rd469, 3;
	add.s64 	%rd471, %rd4, %rd470;
	st.global.u64 	[%rd471], %rd414;
	bra.uni 	$L__BB13_443;
$L__BB13_271:
	bar.sync 	0;
	not.pred 	%p259, %p1;
	@%p259 bra 	$L__BB13_273;
	shl.b32 	%r661, %r168, 3;
	mov.u32 	%r662, _ZZN3cub18CUB_300001_SM_10006detail6select23DeviceSelectSweepKernelINS2_10policy_hubIlNS0_8NullTypeEiLb0ELNS0_10SelectImplE1EE10Policy1000EN6thrust24THRUST_300001_SM_1000_NS6detail15normal_iteratorINSA_10device_ptrIlEEEEPS5_SF_PlNS0_13ScanTileStateIiLb1EEEN4cuda3std3__410__not_fn_tI7is_zeroEES5_iNS2_19streaming_context_tIlLb1EEELS6_1EEEvT0_T1_T2_T3_T4_T5_T6_T7_iT8_NS1_7vsmem_tEE19static_temp_storage;
	add.s32 	%r663, %r662, %r661;
	st.shared.u64 	[%r663], %rd404;
$L__BB13_273:
	not.pred 	%p260, %p2;
	@%p260 bra 	$L__BB13_275;
	shl.b32 	%r664, %r169, 3;
	mov.u32 	%r665, _ZZN3cub18CUB_300001_SM_10006detail6select23DeviceSelectSweepKernelINS2_10policy_hubIlNS0_8NullTypeEiLb0ELNS0_10SelectImplE1EE10Policy1000EN6thrust24THRUST_300001_SM_1000_NS6detail15normal_iteratorINSA_10device_ptrIlEEEEPS5_SF_PlNS0_13ScanTileStateIiLb1EEEN4cuda3std3__410__not_fn_tI7is_zeroEES5_iNS2_19streaming_context_tIlLb1EEELS6_1EEEvT0_T1_T2_T3_T4_T5_T6_T7_iT8_NS1_7vsmem_tEE19static_temp_storage;
	add.s32 	%r666, %r665, %r664;
	st.shared.u64 	[%r666], %rd405;
$L__BB13_275:
	not.pred 	%p261, %p3;
	@%p261 bra 	$L__BB13_277;
	shl.b32 	%r667, %r170, 3;
	mov.u32 	%r668, _ZZN3cub18CUB_300001_SM_10006detail6select23DeviceSelectSweepKernelINS2_10policy_hubIlNS0_8NullTypeEiLb0ELNS0_10SelectImplE1EE10Policy1000EN6thrust24THRUST_300001_SM_1000_NS6detail15normal_iteratorINSA_10device_ptrIlEEEEPS5_SF_PlNS0_13ScanTileStateIiLb1EEEN4cuda3std3__410__not_fn_tI7is_zeroEES5_iNS2_19streaming_context_tIlLb1EEELS6_1EEEvT0_T1_T2_T3_T4_T5_T6_T7_iT8_NS1_7vsmem_tEE19static_temp_storage;
	add.s32 	%r669, %r668, %r667;
	st.shared.u64 	[%r669], %rd406;
$L__BB13_277:
	not.pred 	%p262, %p4;
	@%p262 bra 	$L__BB13_279;
	shl.b32 	%r670, %r171, 3;
	mov.u32 	%r671, _ZZN3cub18CUB_300001_SM_10006detail6select23DeviceSelectSweepKernelINS2_10policy_hubIlNS0_8NullTypeEiLb0ELNS0_10SelectImplE1EE10Policy1000EN6thrust24THRUST_300001_SM_1000_NS6detail15normal_iteratorINSA_10device_ptrIlEEEEPS5_SF_PlNS0_13ScanTileStateIiLb1EEEN4cuda3std3__410__not_fn_tI7is_zeroEES5_iNS2_19streaming_context_tIlLb1EEELS6_1EEEvT0_T1_T2_T3_T4_T5_T6_T7_iT8_NS1_7vsmem_tEE19static_temp_storage;
	add.s32 	%r672, %r671, %r670;
	st.shared.u64 	[%r672], %rd407;
$L__BB13_279:
	not.pred 	%p263, %p5;
	@%p263 bra 	$L__BB13_281;
	shl.b32 	%r673, %r172, 3;
	mov.u32 	%r674, _ZZN3cub18CUB_300001_SM_10006detail6select23DeviceSelectSweepKernelINS2_10policy_hubIlNS0_8NullTypeEiLb0ELNS0_10SelectImplE1EE10Policy1000EN6thrust24THRUST_300001_SM_1000_NS6detail15normal_iteratorINSA_10device_ptrIlEEEEPS5_SF_PlNS0_13ScanTileStateIiLb1EEEN4cuda3std3__410__not_fn_tI7is_zeroEES5_iNS2_19streaming_context_tIlLb1EEELS6_1EEEvT0_T1_T2_T3_T4_T5_T6_T7_iT8_NS1_7vsmem_tEE19static_temp_storage;
	add.s32 	%r675, %r674, %r673;
	st.shared.u64 	[%r675], %rd408;
$L__BB13_281:
	not.pred 	%p264, %p6;
	@%p264 bra 	$L__BB13_283;
	shl.b32 	%r676, %r173, 3;
	mov.u32 	%r677, _ZZN3cub18CUB_300001_SM_10006detail6select23DeviceSelectSweepKernelINS2_10policy_hubIlNS0_8NullTypeEiLb0ELNS0_10SelectImplE1EE10Policy1000EN6thrust24THRUST_300001_SM_1000_NS6detail15normal_iteratorINSA_10device_ptrIlEEEEPS5_SF_PlNS0_13ScanTileStateIiLb1EEEN4cuda3std3__410__not_fn_tI7is_zeroEES5_iNS2_19streaming_context_tIlLb1EEELS6_1EEEvT0_T1_T2_T3_T4_T5_T6_T7_iT8_NS1_7vsmem_tEE19static_temp_storage;
	add.s32 	%r678, %r677, %r676;
	st.shared.u64 	[%r678], %rd409;
$L__BB13_283:
	not.pred 	%p265, %p7;
	@%p265 bra 	$L__BB13_285;
	shl.b32 	%r679, %r174, 3;
	mov.u32 	%r680, _ZZN3cub18CUB_300001_SM_10006detail6select23DeviceSelectSweepKernelINS2_10policy_hubIlNS0_8NullTypeEiLb0ELNS0_10SelectImplE1EE10Policy1000EN6thrust24THRUST_300001_SM_1000_NS6detail15normal_iteratorINSA_10device_ptrIlEEEEPS5_SF_PlNS0_13ScanTileStateIiLb1EEEN4cuda3std3__410__not_fn_tI7is_zeroEES5_iNS2_19streaming_context_tIlLb1EEELS6_1EEEvT0_T1_T2_T3_T4_T5_T6_T7_iT8_NS1_7vsmem_tEE19static_temp_storage;
	add.s32 	%r681, %r680, %r679;
	st.shared.u64 	[%r681], %rd410;
$L__BB13_285:
	not.pred 	%p266, %p8;
	@%p266 bra 	$L__BB13_287;
	shl.b32 	%r682, %r175, 3;
	mov.u32 	%r683, _ZZN3cub18CUB_300001_SM_10006detail6select23DeviceSelectSweepKernelINS2_10policy_hubIlNS0_8NullTypeEiLb0ELNS0_10SelectImplE1EE10Policy1000EN6thrust24THRUST_300001_SM_1000_NS6detail15normal_iteratorINSA_10device_ptrIlEEEEPS5_SF_PlNS0_13ScanTileStateIiLb1EEEN4cuda3std3__410__not_fn_tI7is_zeroEES5_iNS2_19streaming_context_tIlLb1EEELS6_1EEEvT0_T1_T2_T3_T4_T5_T6_T7_iT8_NS1_7vsmem_tEE19static_temp_storage;
	add.s32 	%r684, %r683, %r682;
	st.shared.u64 	[%r684], %rd411;
$L__BB13_287:
	not.pred 	%p267, %p9;
	@%p267 bra 	$L__BB13_289;
	shl.b32 	%r685, %r176, 3;
	mov.u32 	%r686, _ZZN3cub18CUB_300001_SM_10006detail6select23DeviceSelectSweepKernelINS2_10policy_hubIlNS0_8NullTypeEiLb0ELNS0_10SelectImplE1EE10Policy1000EN6thrust24THRUST_300001_SM_1000_NS6detail15normal_iteratorINSA_10device_ptrIlEEEEPS5_SF_PlNS0_13ScanTileStateIiLb1EEEN4cuda3std3__410__not_fn_tI7is_zeroEES5_iNS2_19streaming_context_tIlLb1EEELS6_1EEEvT0_T1_T2_T3_T4_T5_T6_T7_iT8_NS1_7vsmem_tEE19static_temp_storage;
	add.s32 	%r687, %r686, %r685;
	st.shared.u64 	[%r687], %rd412;
$L__BB13_289:
	not.pred 	%p268, %p10;
	@%p268 bra 	$L__BB13_291;
	shl.b32 	%r688, %r177, 3;
	mov.u32 	%r689, _ZZN3cub18CUB_300001_SM_10006detail6select23DeviceSelectSweepKernelINS2_10policy_hubIlNS0_8NullTypeEiLb0ELNS0_10SelectImplE1EE10Policy1000EN6thrust24THRUST_300001_SM_1000_NS6detail15normal_iteratorINSA_10device_ptrIlEEEEPS5_SF_PlNS0_13ScanTileStateIiLb1EEEN4cuda3std3__410__not_fn_tI7is_zeroEES5_iNS2_19streaming_context_tIlLb1EEELS6_1EEEvT0_T1_T2_T3_T4_T5_T6_T7_iT8_NS1_7vsmem_tEE19static_temp_storage;
	add.s32 	%r690, %r689, %r688;
	st.shared.u64 	[%r690], %rd413;
$L__BB13_291:
	not.pred 	%p269, %p11;
	@%p269 bra 	$L__BB13_293;
	shl.b32 	%r691, %r178, 3;
	mov.u32 	%r692, _ZZN3cub18CUB_300001_SM_10006detail6select23DeviceSelectSweepKernelINS2_10policy_hubIlNS0_8NullTypeEiLb0ELNS0_10SelectImplE1EE10Policy1000EN6thrust24THRUST_300001_SM_1000_NS6detail15normal_iteratorINSA_10device_ptrIlEEEEPS5_SF_PlNS0_13ScanTileStateIiLb1EEEN4cuda3std3__410__not_fn_tI7is_zeroEES5_iNS2_19streaming_context_tIlLb1EEELS6_1EEEvT0_T1_T2_T3_T4_T5_T6_T7_iT8_NS1_7vsmem_tEE19static_temp_storage;
	add.s32 	%r693, %r692, %r691;
	st.shared.u64 	[%r693], %rd414;
$L__BB13_293:
	bar.sync 	0;
	setp.ge.u32 	%p270, %r1116, %r1134;
	@%p270 bra 	$L__BB13_443;
	ld.param.u32 	%r1093, [_ZN3cub18CUB_300001_SM_10006detail6select23DeviceSelectSweepKernelINS2_10policy_hubIlNS0_8NullTypeEiLb0ELNS0_10SelectImplE1EE10Policy1000EN6thrust24THRUST_300001_SM_1000_NS6detail15normal_iteratorINSA_10device_ptrIlEEEEPS5_SF_PlNS0_13ScanTileStateIiLb1EEEN4cuda3std3__410__not_fn_tI7is_zeroEES5_iNS2_19streaming_context_tIlLb1EEELS6_1EEEvT0_T1_T2_T3_T4_T5_T6_T7_iT8_NS1_7vsmem_tE_param_7];
	mov.u64 	%rd472, %rd260;
	ld.param.u8 	%rs6, [%rd472];
	ld.param.u64 	%rd473, [%rd472+24];
	cvta.to.global.u64 	%rd142, %rd473;
	add.s32 	%r694, %r157, %r158;
	add.s32 	%r695, %r694, %r159;
	add.s32 	%r696, %r695, %r160;
	add.s32 	%r697, %r696, %r161;
	add.s32 	%r698, %r697, %r162;
	add.s32 	%r699, %r698, %r163;
	add.s32 	%r700, %r699, %r164;
	add.s32 	%r701, %r700, %r165;
	add.s32 	%r702, %r701, %r166;
	add.s32 	%r703, %r702, %r167;
	add.s32 	%r704, %r703, %r156;
	add.s32 	%r705, %r704, %r1093;
	sub.s32 	%r706, %r705, %r1116;
	add.s32 	%r180, %r706, -4225;
	mul.hi.u32 	%r707, %r180, -1431655765;
	shr.u32 	%r708, %r707, 8;
	add.s32 	%r181, %r708, 1;
	and.b32  	%r709, %r708, 3;
	setp.eq.s32 	%p271, %r709, 3;
	@%p271 bra 	$L__BB13_299;
	cvt.u64.u32 	%rd779, %r1116;
	shl.b32 	%r710, %r1116, 3;
	mov.u32 	%r711, _ZZN3cub18CUB_300001_SM_10006detail6select23DeviceSelectSweepKernelINS2_10policy_hubIlNS0_8NullTypeEiLb0ELNS0_10SelectImplE1EE10Policy1000EN6thrust24THRUST_300001_SM_1000_NS6detail15normal_iteratorINSA_10device_ptrIlEEEEPS5_SF_PlNS0_13ScanTileStateIiLb1EEEN4cuda3std3__410__not_fn_tI7is_zeroEES5_iNS2_19streaming_context_tIlLb1EEELS6_1EEEvT0_T1_T2_T3_T4_T5_T6_T7_iT8_NS1_7vsmem_tEE19static_temp_storage;
	add.s32 	%r1115, %r711, %r710;
	and.b32  	%r712, %r181, 3;
	neg.s32 	%r1114, %r712;
$L__BB13_296:
	.pragma "nounroll";
	setp.ne.s16 	%p272, %rs6, 0;
	mov.b64 	%rd780, 0;
	@%p272 bra 	$L__BB13_298;
	ld.global.u64 	%rd780, [%rd142];
$L__BB13_298:
	add.s64 	%rd475, %rd780, %rd779;
	shl.b64 	%rd476, %rd475, 3;
	add.s64 	%rd477, %rd4, %rd476;
	ld.shared.u64 	%rd478, [%r1115];
	st.global.u64 	[%rd477], %rd478;
	add.s64 	%rd779, %rd779, 384;
	cvt.u32.u64 	%r1116, %rd779;
	add.s32 	%r1115, %r1115, 3072;
	add.s32 	%r1114, %r1114, 1;
	setp.ne.s32 	%p273, %r1114, 0;
	@%p273 bra 	$L__BB13_296;
$L__BB13_299:
	setp.lt.u32 	%p274, %r180, 1152;
	@%p274 bra 	$L__BB13_443;
	mul.wide.u32 	%rd480, %r1116, 8;
	add.s64 	%rd148, %rd4, %rd480;
	shl.b32 	%r713, %r1116, 3;
	mov.u32 	%r714, _ZZN3cub18CUB_300001_SM_10006detail6select23DeviceSelectSweepKernelINS2_10policy_hubIlNS0_8NullTypeEiLb0ELNS0_10SelectImplE1EE10Policy1000EN6thrust24THRUST_300001_SM_1000_NS6detail15normal_iteratorINSA_10device_ptrIlEEEEPS5_SF_PlNS0_13ScanTileStateIiLb1EEEN4cuda3std3__410__not_fn_tI7is_zeroEES5_iNS2_19streaming_context_tIlLb1EEELS6_1EEEvT0_T1_T2_T3_T4_T5_T6_T7_iT8_NS1_7vsmem_tEE19static_temp_storage;
	add.s32 	%r715, %r713, %r714;
	add.s32 	%r1117, %r715, 6144;
	mov.b64 	%rd781, 0;
$L__BB13_301:
	setp.ne.s16 	%p275, %rs6, 0;
	mov.b64 	%rd782, 0;
	@%p275 bra 	$L__BB13_303;
	ld.global.u64 	%rd782, [%rd142];
$L__BB13_303:
	setp.ne.s16 	%p276, %rs6, 0;
	shl.b64 	%rd483, %rd782, 3;
	add.s64 	%rd484, %rd781, %rd483;
	add.s64 	%rd485, %rd148, %rd484;
	ld.shared.u64 	%rd486, [%r1117+-6144];
	st.global.u64 	[%rd485], %rd486;
	mov.b64 	%rd783, 0;
	@%p276 bra 	$L__BB13_305;
	ld.global.u64 	%rd783, [%rd142];
$L__BB13_305:
	setp.ne.s16 	%p277, %rs6, 0;
	shl.b64 	%rd488, %rd783, 3;
	add.s64 	%rd489, %rd781, %rd488;
	add.s64 	%rd490, %rd148, %rd489;
	ld.shared.u64 	%rd491, [%r1117+-3072];
	st.global.u64 	[%rd490+3072], %rd491;
	mov.b64 	%rd784, 0;
	@%p277 bra 	$L__BB13_307;
	ld.global.u64 	%rd784, [%rd142];
$L__BB13_307:
	setp.ne.s16 	%p278, %rs6, 0;
	shl.b64 	%rd493, %rd784, 3;
	add.s64 	%rd494, %rd781, %rd493;
	add.s64 	%rd495, %rd148, %rd494;
	ld.shared.u64 	%rd496, [%r1117];
	st.global.u64 	[%rd495+6144], %rd496;
	mov.b64 	%rd785, 0;
	@%p278 bra 	$L__BB13_309;
	ld.global.u64 	%rd785, [%rd142];
$L__BB13_309:
	shl.b64 	%rd497, %rd785, 3;
	add.s64 	%rd498, %rd781, %rd497;
	add.s64 	%rd499, %rd148, %rd498;
	ld.shared.u64 	%rd500, [%r1117+3072];
	st.global.u64 	[%rd499+9216], %rd500;
	add.s32 	%r1116, %r1116, 1536;
	add.s64 	%rd781, %rd781, 12288;
	add.s32 	%r1117, %r1117, 12288;
	setp.lt.s32 	%p279, %r1116, %r1134;
	@%p279 bra 	$L__BB13_301;
	bra.uni 	$L__BB13_443;
$L__BB13_310:
	ld.param.u8 	%rs9, [%rd1];
	setp.eq.s16 	%p25, %rs9, 0;
	ld.param.u64 	%rd264, [%rd1+16];
	selp.b64 	%rd265, %rd264, 0, %p25;
	cvt.s64.s32 	%rd266, %r2;
	add.s64 	%rd267, %rd265, %rd266;
	mov.u32 	%r1130, %tid.x;
	and.b32  	%r277, %r1130, 31;
	and.b32  	%r278, %r1130, 992;
	mul.lo.s32 	%r279, %r278, 11;
	or.b32  	%r196, %r279, %r277;
	setp.ge.s32 	%p26, %r196, %r139;
	cvt.u64.u32 	%rd268, %r196;
	add.s64 	%rd269, %rd267, %rd268;
	shl.b64 	%rd270, %rd269, 3;
	add.s64 	%rd181, %rd3, %rd270;
	@%p26 bra 	$L__BB13_312;
	ld.global.u64 	%rd797, [%rd181];
$L__BB13_312:
	add.s32 	%r280, %r196, 32;
	setp.ge.s32 	%p27, %r280, %r139;
	@%p27 bra 	$L__BB13_314;
	ld.global.u64 	%rd798, [%rd181+256];
$L__BB13_314:
	add.s32 	%r281, %r196, 64;
	setp.ge.s32 	%p28, %r281, %r139;
	@%p28 bra 	$L__BB13_316;
	ld.global.u64 	%rd799, [%rd181+512];
$L__BB13_316:
	add.s32 	%r282, %r196, 96;
	setp.ge.s32 	%p29, %r282, %r139;
	@%p29 bra 	$L__BB13_318;
	ld.global.u64 	%rd800, [%rd181+768];
$L__BB13_318:
	add.s32 	%r283, %r196, 128;
	setp.ge.s32 	%p30, %r283, %r139;
	@%p30 bra 	$L__BB13_320;
	ld.global.u64 	%rd801, [%rd181+1024];
$L__BB13_320:
	add.s32 	%r284, %r196, 160;
	setp.ge.s32 	%p31, %r284, %r139;
	@%p31 bra 	$L__BB13_322;
	ld.global.u64 	%rd802, [%rd181+1280];
$L__BB13_322:
	add.s32 	%r285, %r196, 192;
	setp.ge.s32 	%p32, %r285, %r139;
	@%p32 bra 	$L__BB13_324;
	ld.global.u64 	%rd803, [%rd181+1536];
$L__BB13_324:
	add.s32 	%r286, %r196, 224;
	setp.ge.s32 	%p33, %r286, %r139;
	@%p33 bra 	$L__BB13_326;
	ld.global.u64 	%rd804, [%rd181+1792];
$L__BB13_326:
	add.s32 	%r287, %r196, 256;
	setp.ge.s32 	%p34, %r287, %r139;
	@%p34 bra 	$L__BB13_328;
	ld.global.u64 	%rd805, [%rd181+2048];
$L__BB13_328:
	add.s32 	%r288, %r196, 288;
	setp.ge.s32 	%p35, %r288, %r139;
	@%p35 bra 	$L__BB13_330;
	ld.global.u64 	%rd806, [%rd181+2304];
$L__BB13_330:
	add.s32 	%r289, %r196, 320;
	setp.ge.s32 	%p36, %r289, %r139;
	@%p36 bra 	$L__BB13_332;
	ld.global.u64 	%rd807, [%rd181+2560];
$L__BB13_332:
	// begin inline asm
	mov.u32 %r290, %laneid;
	// end inline asm
	shr.u32 	%r198, %r1130, 5;
	mad.lo.s32 	%r321, %r198, 352, %r290;
	shl.b32 	%r322, %r321, 3;
	mov.u32 	%r323, _ZZN3cub18CUB_300001_SM_10006detail6select23DeviceSelectSweepKernelINS2_10policy_hubIlNS0_8NullTypeEiLb0ELNS0_10SelectImplE1EE10Policy1000EN6thrust24THRUST_300001_SM_1000_NS6detail15normal_iteratorINSA_10device_ptrIlEEEEPS5_SF_PlNS0_13ScanTileStateIiLb1EEEN4cuda3std3__410__not_fn_tI7is_zeroEES5_iNS2_19streaming_context_tIlLb1EEELS6_1EEEvT0_T1_T2_T3_T4_T5_T6_T7_iT8_NS1_7vsmem_tEE19static_temp_storage;
	add.s32 	%r324, %r323, %r322;
	st.shared.u64 	[%r324], %rd797;
	st.shared.u64 	[%r324+256], %rd798;
	st.shared.u64 	[%r324+512], %rd799;
	st.shared.u64 	[%r324+768], %rd800;
	st.shared.u64 	[%r324+1024], %rd801;
	st.shared.u64 	[%r324+1280], %rd802;
	st.shared.u64 	[%r324+1536], %rd803;
	st.shared.u64 	[%r324+1792], %rd804;
	st.shared.u64 	[%r324+2048], %rd805;
	st.shared.u64 	[%r324+2304], %rd806;
	st.shared.u64 	[%r324+2560], %rd807;
	bar.warp.sync 	-1;
	mad.lo.s32 	%r325, %r290, 80, %r324;
	ld.shared.u64 	%rd281, [%r325];
	ld.shared.u64 	%rd282, [%r325+8];
	ld.shared.u64 	%rd283, [%r325+16];
	ld.shared.u64 	%rd284, [%r325+24];
	ld.shared.u64 	%rd285, [%r325+32];
	ld.shared.u64 	%rd286, [%r325+40];
	ld.shared.u64 	%rd287, [%r325+48];
	ld.shared.u64 	%rd288, [%r325+56];
	ld.shared.u64 	%rd289, [%r325+64];
	ld.shared.u64 	%rd290, [%r325+72];
	ld.shared.u64 	%rd291, [%r325+80];
	mul.lo.s32 	%r326, %r1130, 11;
	setp.ge.s32 	%p37, %r326, %r139;
	setp.ne.s64 	%p38, %rd281, 0;
	or.pred  	%p12, %p37, %p38;
	selp.u32 	%r327, 1, 0, %p12;
	add.s32 	%r328, %r326, 1;
	setp.ge.s32 	%p39, %r328, %r139;
	setp.ne.s64 	%p40, %rd282, 0;
	or.pred  	%p13, %p39, %p40;
	selp.u32 	%r329, 1, 0, %p13;
	add.s32 	%r330, %r326, 2;
	setp.ge.s32 	%p41, %r330, %r139;
	setp.ne.s64 	%p42, %rd283, 0;
	or.pred  	%p14, %p41, %p42;
	selp.u32 	%r331, 1, 0, %p14;
	add.s32 	%r332, %r326, 3;
	setp.ge.s32 	%p43, %r332, %r139;
	setp.ne.s64 	%p44, %rd284, 0;
	or.pred  	%p15, %p43, %p44;
	selp.u32 	%r333, 1, 0, %p15;
	add.s32 	%r334, %r326, 4;
	setp.ge.s32 	%p45, %r334, %r139;
	setp.ne.s64 	%p46, %rd285, 0;
	or.pred  	%p16, %p45, %p46;
	selp.u32 	%r335, 1, 0, %p16;
	add.s32 	%r336, %r326, 5;
	setp.ge.s32 	%p47, %r336, %r139;
	setp.ne.s64 	%p48, %rd286, 0;
	or.pred  	%p17, %p47, %p48;
	selp.u32 	%r337, 1, 0, %p17;
	add.s32 	%r338, %r326, 6;
	setp.ge.s32 	%p49, %r338, %r139;
	setp.ne.s64 	%p50, %rd287, 0;
	or.pred  	%p18, %p49, %p50;
	selp.u32 	%r339, 1, 0, %p18;
	add.s32 	%r340, %r326, 7;
	setp.ge.s32 	%p51, %r340, %r139;
	setp.ne.s64 	%p52, %rd288, 0;
	or.pred  	%p19, %p51, %p52;
	selp.u32 	%r341, 1, 0, %p19;
	add.s32 	%r342, %r326, 8;
	setp.ge.s32 	%p53, %r342, %r139;
	setp.ne.s64 	%p54, %rd289, 0;
	or.pred  	%p20, %p53, %p54;
	selp.u32 	%r343, 1, 0, %p20;
	add.s32 	%r344, %r326, 9;
	setp.ge.s32 	%p55, %r344, %r139;
	setp.ne.s64 	%p56, %rd290, 0;
	or.pred  	%p21, %p55, %p56;
	selp.u32 	%r345, 1, 0, %p21;
	add.s32 	%r346, %r326, 10;
	setp.ge.s32 	%p57, %r346, %r139;
	setp.ne.s64 	%p58, %rd291, 0;
	or.pred  	%p22, %p57, %p58;
	selp.u32 	%r347, 1, 0, %p22;
	bar.sync 	0;
	add.s32 	%r348, %r329, %r327;
	add.s32 	%r349, %r348, %r331;
	add.s32 	%r350, %r349, %r333;
	add.s32 	%r351, %r350, %r335;
	add.s32 	%r352, %r351, %r337;
	add.s32 	%r353, %r352, %r339;
	add.s32 	%r354, %r353, %r341;
	add.s32 	%r355, %r354, %r343;
	add.s32 	%r356, %r355, %r345;
	add.s32 	%r295, %r356, %r347;
	mov.b32 	%r293, 1;
	mov.b32 	%r318, 0;
	mov.b32 	%r320, -1;
	// begin inline asm
	{  .reg .s32 r0;  .reg .pred p;  shfl.sync.up.b32 r0|p, %r295, %r293, %r318, %r320;  @p add.s32 r0, r0, %r295;  mov.s32 %r291, r0;}
	// end inline asm
	mov.b32 	%r299, 2;
	// begin inline asm
	{  .reg .s32 r0;  .reg .pred p;  shfl.sync.up.b32 r0|p, %r291, %r299, %r318, %r320;  @p add.s32 r0, r0, %r291;  mov.s32 %r297, r0;}
	// end inline asm
	mov.b32 	%r305, 4;
	// begin inline asm
	{  .reg .s32 r0;  .reg .pred p;  shfl.sync.up.b32 r0|p, %r297, %r305, %r318, %r320;  @p add.s32 r0, r0, %r297;  mov.s32 %r303, r0;}
	// end inline asm
	mov.b32 	%r311, 8;
	// begin inline asm
	{  .reg .s32 r0;  .reg .pred p;  shfl.sync.up.b32 r0|p, %r303, %r311, %r318, %r320;  @p add.s32 r0, r0, %r303;  mov.s32 %r309, r0;}
	// end inline asm
	mov.b32 	%r317, 16;
	// begin inline asm
	{  .reg .s32 r0;  .reg .pred p;  shfl.sync.up.b32 r0|p, %r309, %r317, %r318, %r320;  @p add.s32 r0, r0, %r309;  mov.s32 %r315, r0;}
	// end inline asm
	setp.ne.s32 	%p59, %r290, 31;
	@%p59 bra 	$L__BB13_334;
	shl.b32 	%r357, %r198, 2;
	mov.u32 	%r358, _ZZN3cub18CUB_300001_SM_10006detail6select23DeviceSelectSweepKernelINS2_10policy_hubIlNS0_8NullTypeEiLb0ELNS0_10SelectImplE1EE10Policy1000EN6thrust24THRUST_300001_SM_1000_NS6detail15normal_iteratorINSA_10device_ptrIlEEEEPS5_SF_PlNS0_13ScanTileStateIiLb1EEEN4cuda3std3__410__not_fn_tI7is_zeroEES5_iNS2_19streaming_context_tIlLb1EEELS6_1EEEvT0_T1_T2_T3_T4_T5_T6_T7_iT8_NS1_7vsmem_tEE19static_temp_storage;
	add.s32 	%r359, %r358, %r357;
	st.shared.u32 	[%r359], %r315;
$L__BB13_334:
	sub.s32 	%r360, %r315, %r295;
	bar.sync 	0;
	ld.shared.v4.u32 	{%r361, %r362, %r363, %r364}, [_ZZN3cub18CUB_300001_SM_10006detail6select23DeviceSelectSweepKernelINS2_10policy_hubIlNS0_8NullTypeEiLb0ELNS0_10SelectImplE1EE10Policy1000EN6thrust24THRUST_300001_SM_1000_NS6detail15normal_iteratorINSA_10device_ptrIlEEEEPS5_SF_PlNS0_13ScanTileStateIiLb1EEEN4cuda3std3__410__not_fn_tI7is_zeroEES5_iNS2_19streaming_context_tIlLb1EEELS6_1EEEvT0_T1_T2_T3_T4_T5_T6_T7_iT8_NS1_7vsmem_tEE19static_temp_storage];
	add.s32 	%r365, %r362, %r361;
	setp.eq.s32 	%p60, %r198, 2;
	selp.b32 	%r366, %r365, %r361, %p60;
	add.s32 	%r367, %r365, %r363;
	setp.eq.s32 	%p61, %r198, 3;
	selp.b32 	%r368, %r367, %r366, %p61;
	add.s32 	%r369, %r367, %r364;
	setp.eq.s32 	%p62, %r198, 4;
	selp.b32 	%r370, %r369, %r368, %p62;
	ld.shared.v4.u32 	{%r371, %r372, %r373, %r374}, [_ZZN3cub18CUB_300001_SM_10006detail6select23DeviceSelectSweepKernelINS2_10policy_hubIlNS0_8NullTypeEiLb0ELNS0_10SelectImplE1EE10Policy1000EN6thrust24THRUST_300001_SM_1000_NS6detail15normal_iteratorINSA_10device_ptrIlEEEEPS5_SF_PlNS0_13ScanTileStateIiLb1EEEN4cuda3std3__410__not_fn_tI7is_zeroEES5_iNS2_19streaming_context_tIlLb1EEELS6_1EEEvT0_T1_T2_T3_T4_T5_T6_T7_iT8_NS1_7vsmem_tEE19static_temp_storage+16];
	add.s32 	%r375, %r369, %r371;
	setp.eq.s32 	%p63, %r198, 5;
	selp.b32 	%r376, %r375, %r370, %p63;
	add.s32 	%r377, %r375, %r372;
	setp.eq.s32 	%p64, %r198, 6;
	selp.b32 	%r378, %r377, %r376, %p64;
	add.s32 	%r379, %r377, %r373;
	setp.eq.s32 	%p65, %r198, 7;
	selp.b32 	%r380, %r379, %r378, %p65;
	add.s32 	%r381, %r379, %r374;
	setp.eq.s32 	%p66, %r198, 8;
	selp.b32 	%r382, %r381, %r380, %p66;
	ld.shared.v4.u32 	{%r383, %r384, %r385, %r386}, [_ZZN3cub18CUB_300001_SM_10006detail6select23DeviceSelectSweepKernelINS2_10policy_hubIlNS0_8NullTypeEiLb0ELNS0_10SelectImplE1EE10Policy1000EN6thrust24THRUST_300001_SM_1000_NS6detail15normal_iteratorINSA_10device_ptrIlEEEEPS5_SF_PlNS0_13ScanTileStateIiLb1EEEN4cuda3std3__410__not_fn_tI7is_zeroEES5_iNS2_19streaming_context_tIlLb1EEELS6_1EEEvT0_T1_T2_T3_T4_T5_T6_T7_iT8_NS1_7vsmem_tEE19static_temp_storage+32];
	add.s32 	%r387, %r381, %r383;
	setp.eq.s32 	%p67, %r198, 9;
	selp.b32 	%r388, %r387, %r382, %p67;
	add.s32 	%r389, %r387, %r384;
	setp.eq.s32 	%p68, %r198, 10;
	selp.b32 	%r390, %r389, %r388, %p68;
	add.s32 	%r391, %r389, %r385;
	setp.eq.s32 	%p69, %r198, 11;
	selp.b32 	%r392, %r391, %r390, %p69;
	add.s32 	%r201, %r391, %r386;
	setp.gt.u32 	%p70, %r1130, 31;
	setp.lt.u32 	%p71, %r1130, 32;
	setp.eq.s32 	%p72, %r290, 0;
	selp.b32 	%r393, 0, %r360, %p72;
	add.s32 	%r1126, %r392, %r393;
	selp.b32 	%r203, %r360, %r1126, %p71;
	@%p70 bra 	$L__BB13_359;
	setp.ne.s32 	%p73, %r1130, 0;
	mul.wide.s32 	%rd292, %r1, 8;
	add.s64 	%rd215, %rd2, %rd292;
	@%p73 bra 	$L__BB13_337;
	st.shared.u32 	[_ZZN3cub18CUB_300001_SM_10006detail6select23DeviceSelectSweepKernelINS2_10policy_hubIlNS0_8NullTypeEiLb0ELNS0_10SelectImplE1EE10Policy1000EN6thrust24THRUST_300001_SM_1000_NS6detail15normal_iteratorINSA_10device_ptrIlEEEEPS5_SF_PlNS0_13ScanTileStateIiLb1EEEN4cuda3std3__410__not_fn_tI7is_zeroEES5_iNS2_19streaming_context_tIlLb1EEELS6_1EEEvT0_T1_T2_T3_T4_T5_T6_T7_iT8_NS1_7vsmem_tEE19static_temp_storage+76], %r201;
	add.s64 	%rd293, %rd215, 256;
	mov.b32 	%r394, 100;
	// begin inline asm
	st.relaxed.gpu.v2.u32 [%rd293], {%r394, %r201};
	// end inline asm
$L__BB13_337:
	not.b32 	%r396, %r1130;
	add.s32 	%r1123, %r1, %r396;
	mov.u32 	%r205, %nctaid.x;
	setp.gt.u32 	%p74, %r205, 499;
	@%p74 bra 	$L__BB13_339;
	membar.cta;
	bra.uni 	$L__BB13_340;
$L__BB13_339:
	mov.b32 	%r397, 1140;
	// begin inline asm
	nanosleep.u32 %r397;
	// end inline asm
$L__BB13_340:
	mul.wide.s32 	%rd295, %r1123, 8;
	add.s64 	%rd296, %rd2, %rd295;
	add.s64 	%rd294, %rd296, 256;
	// begin inline asm
	ld.relaxed.gpu.v2.u32 {%r1124, %r1120}, [%rd294];
	// end inline asm
$L__BB13_341:
	setp.eq.s32 	%p75, %r1124, 99;
	mov.b32 	%r400, -1;
	vote.sync.any.pred 	%p76, %p75, %r400;
	not.pred 	%p77, %p76;
	@%p77 bra 	$L__BB13_346;
	setp.gt.u32 	%p167, %r205, 499;
	@%p167 bra 	$L__BB13_344;
	membar.cta;
	bra.uni 	$L__BB13_345;
$L__BB13_344:
	mov.b32 	%r560, 380;
	// begin inline asm
	nanosleep.u32 %r560;
	// end inline asm
$L__BB13_345:
	// begin inline asm
	ld.relaxed.gpu.v2.u32 {%r1124, %r1120}, [%rd294];
	// end inline asm
	bra.uni 	$L__BB13_341;
$L__BB13_346:
	setp.eq.s32 	%p78, %r1124, 101;
	mov.b32 	%r427, -1;
	vote.sync.ballot.b32 	%r428, %p78, %r427;
	// begin inline asm
	mov.u32 %r402, %lanemask_ge;
	// end inline asm
	and.b32  	%r429, %r428, %r402;
	or.b32  	%r430, %r429, -2147483648;
	add.s32 	%r431, %r430, -1;
	not.b32 	%r432, %r430;
	and.b32  	%r433, %r432, %r431;
	popc.b32 	%r406, %r433;
	mov.b32 	%r405, 1;
	// begin inline asm
	shfl.sync.down.b32 %r403, %r1120, %r405, %r406, %r427;
	// end inline asm
	setp.lt.s32 	%p80, %r290, %r406;
	selp.b32 	%r434, %r403, 0, %p80;
	add.s32 	%r409, %r434, %r1120;
	mov.b32 	%r410, 2;
	// begin inline asm
	shfl.sync.down.b32 %r408, %r409, %r410, %r406, %r427;
	// end inline asm
	add.s32 	%r215, %r290, 2;
	setp.gt.s32 	%p81, %r215, %r406;
	selp.b32 	%r435, 0, %r408, %p81;
	add.s32 	%r414, %r409, %r435;
	mov.b32 	%r415, 4;
	// begin inline asm
	shfl.sync.down.b32 %r413, %r414, %r415, %r406, %r427;
	// end inline asm
	add.s32 	%r216, %r290, 4;
	setp.gt.s32 	%p82, %r216, %r406;
	selp.b32 	%r436, 0, %r413, %p82;
	add.s32 	%r419, %r414, %r436;
	mov.b32 	%r420, 8;
	// begin inline asm
	shfl.sync.down.b32 %r418, %r419, %r420, %r406, %r427;
	// end inline asm
	add.s32 	%r217, %r290, 8;
	setp.gt.s32 	%p83, %r217, %r406;
	selp.b32 	%r437, 0, %r418, %p83;
	add.s32 	%r424, %r419, %r437;
	mov.b32 	%r425, 16;
	// begin inline asm
	shfl.sync.down.b32 %r423, %r424, %r425, %r406, %r427;
	// end inline asm
	add.s32 	%r218, %r290, 16;
	setp.gt.s32 	%p84, %r218, %r406;
	selp.b32 	%r438, 0, %r423, %p84;
	add.s32 	%r1121, %r424, %r438;
	add.s64 	%rd217, %rd2, 256;
$L__BB13_347:
	setp.ne.s32 	%p85, %r1124, 101;
	mov.b32 	%r439, -1;
	vote.sync.all.pred 	%p86, %p85, %r439;
	not.pred 	%p87, %p86;
	@%p87 bra 	$L__BB13_355;
	mul.wide.s32 	%rd382, %r1123, 8;
	add.s64 	%rd383, %rd217, %rd382;
	add.s64 	%rd381, %rd383, -256;
	// begin inline asm
	ld.relaxed.gpu.v2.u32 {%r1124, %r1125}, [%rd381];
	// end inline asm
$L__BB13_349:
	setp.eq.s32 	%p156, %r1124, 99;
	mov.b32 	%r518, -1;
	vote.sync.any.pred 	%p157, %p156, %r518;
	not.pred 	%p158, %p157;
	@%p158 bra 	$L__BB13_354;
	setp.gt.u32 	%p166, %r205, 499;
	@%p166 bra 	$L__BB13_352;
	membar.cta;
	bra.uni 	$L__BB13_353;
$L__BB13_352:
	mov.b32 	%r557, 380;
	// begin inline asm
	nanosleep.u32 %r557;
	// end inline asm
$L__BB13_353:
	// begin inline asm
	ld.relaxed.gpu.v2.u32 {%r1124, %r1125}, [%rd381];
	// end inline asm
	bra.uni 	$L__BB13_349;
$L__BB13_354:
	setp.eq.s32 	%p159, %r1124, 101;
	mov.b32 	%r544, -1;
	vote.sync.ballot.b32 	%r545, %p159, %r544;
	and.b32  	%r546, %r545, %r402;
	or.b32  	%r547, %r546, -2147483648;
	add.s32 	%r548, %r547, -1;
	not.b32 	%r549, %r547;
	and.b32  	%r550, %r549, %r548;
	popc.b32 	%r523, %r550;
	mov.b32 	%r522, 1;
	// begin inline asm
	shfl.sync.down.b32 %r520, %r1125, %r522, %r523, %r544;
	// end inline asm
	setp.lt.s32 	%p161, %r290, %r523;
	selp.b32 	%r551, %r520, 0, %p161;
	add.s32 	%r526, %r551, %r1125;
	mov.b32 	%r527, 2;
	// begin inline asm
	shfl.sync.down.b32 %r525, %r526, %r527, %r523, %r544;
	// end inline asm
	setp.gt.s32 	%p162, %r215, %r523;
	selp.b32 	%r552, 0, %r525, %p162;
	add.s32 	%r531, %r526, %r552;
	mov.b32 	%r532, 4;
	// begin inline asm
	shfl.sync.down.b32 %r530, %r531, %r532, %r523, %r544;
	// end inline asm
	setp.gt.s32 	%p163, %r216, %r523;
	selp.b32 	%r553, 0, %r530, %p163;
	add.s32 	%r536, %r531, %r553;
	mov.b32 	%r537, 8;
	// begin inline asm
	shfl.sync.down.b32 %r535, %r536, %r537, %r523, %r544;
	// end inline asm
	setp.gt.s32 	%p164, %r217, %r523;
	selp.b32 	%r554, 0, %r535, %p164;
	add.s32 	%r541, %r536, %r554;
	mov.b32 	%r542, 16;
	// begin inline asm
	shfl.sync.down.b32 %r540, %r541, %r542, %r523, %r544;
	// end inline asm
	setp.gt.s32 	%p165, %r218, %r523;
	selp.b32 	%r555, 0, %r540, %p165;
	add.s32 	%r556, %r555, %r1121;
	add.s32 	%r1121, %r556, %r541;
	add.s32 	%r1123, %r1123, -32;
	bra.uni 	$L__BB13_347;
$L__BB13_355:
	setp.ne.s32 	%p88, %r1130, 0;
	@%p88 bra 	$L__BB13_357;
	add.s32 	%r442, %r1121, %r201;
	add.s64 	%rd297, %rd215, 256;
	mov.b32 	%r441, 101;
	// begin inline asm
	st.relaxed.gpu.v2.u32 [%rd297], {%r441, %r442};
	// end inline asm
	st.shared.u32 	[_ZZN3cub18CUB_300001_SM_10006detail6select23DeviceSelectSweepKernelINS2_10policy_hubIlNS0_8NullTypeEiLb0ELNS0_10SelectImplE1EE10Policy1000EN6thrust24THRUST_300001_SM_1000_NS6detail15normal_iteratorINSA_10device_ptrIlEEEEPS5_SF_PlNS0_13ScanTileStateIiLb1EEEN4cuda3std3__410__not_fn_tI7is_zeroEES5_iNS2_19streaming_context_tIlLb1EEELS6_1EEEvT0_T1_T2_T3_T4_T5_T6_T7_iT8_NS1_7vsmem_tEE19static_temp_storage+68], %r1121;
	st.shared.u32 	[_ZZN3cub18CUB_300001_SM_10006detail6select23DeviceSelectSweepKernelINS2_10policy_hubIlNS0_8NullTypeEiLb0ELNS0_10SelectImplE1EE10Policy1000EN6thrust24THRUST_300001_SM_1000_NS6detail15normal_iteratorINSA_10device_ptrIlEEEEPS5_SF_PlNS0_13ScanTileStateIiLb1EEEN4cuda3std3__410__not_fn_tI7is_zeroEES5_iNS2_19streaming_context_tIlLb1EEELS6_1EEEvT0_T1_T2_T3_T4_T5_T6_T7_iT8_NS1_7vsmem_tEE19static_temp_storage+72], %r442;
$L__BB13_357:
	setp.ne.s32 	%p89, %r290, 0;
	mov.u32 	%r1126, %r203;
	@%p89 bra 	$L__BB13_359;
	st.shared.u32 	[_ZZN3cub18CUB_300001_SM_10006detail6select23DeviceSelectSweepKernelINS2_10policy_hubIlNS0_8NullTypeEiLb0ELNS0_10SelectImplE1EE10Policy1000EN6thrust24THRUST_300001_SM_1000_NS6detail15normal_iteratorINSA_10device_ptrIlEEEEPS5_SF_PlNS0_13ScanTileStateIiLb1EEEN4cuda3std3__410__not_fn_tI7is_zeroEES5_iNS2_19streaming_context_tIlLb1EEELS6_1EEEvT0_T1_T2_T3_T4_T5_T6_T7_iT8_NS1_7vsmem_tEE19static_temp_storage+60], %r1121;
	mov.u32 	%r1126, %r1121;
$L__BB13_359:
	bar.sync 	0;
	setp.eq.s32 	%p90, %r1130, 0;
	ld.shared.u32 	%r443, [_ZZN3cub18CUB_300001_SM_10006detail6select23DeviceSelectSweepKernelINS2_10policy_hubIlNS0_8NullTypeEiLb0ELNS0_10SelectImplE1EE10Policy1000EN6thrust24THRUST_300001_SM_1000_NS6detail15normal_iteratorINSA_10device_ptrIlEEEEPS5_SF_PlNS0_13ScanTileStateIiLb1EEEN4cuda3std3__410__not_fn_tI7is_zeroEES5_iNS2_19streaming_context_tIlLb1EEELS6_1EEEvT0_T1_T2_T3_T4_T5_T6_T7_iT8_NS1_7vsmem_tEE19static_temp_storage+60];
	.pragma "used_bytes_mask 65520";
	ld.shared.v4.u32 	{%r444, %r234, %r445, %r235}, [_ZZN3cub18CUB_300001_SM_10006detail6select23DeviceSelectSweepKernelINS2_10policy_hubIlNS0_8NullTypeEiLb0ELNS0_10SelectImplE1EE10Policy1000EN6thrust24THRUST_300001_SM_1000_NS6detail15normal_iteratorINSA_10device_ptrIlEEEEPS5_SF_PlNS0_13ScanTileStateIiLb1EEEN4cuda3std3__410__not_fn_tI7is_zeroEES5_iNS2_19streaming_context_tIlLb1EEELS6_1EEEvT0_T1_T2_T3_T4_T5_T6_T7_iT8_NS1_7vsmem_tEE19static_temp_storage+64];
	selp.b32 	%r446, 0, %r443, %p90;
	add.s32 	%r236, %r446, %r1126;
	selp.u32 	%r447, 1, 0, %p12;
	add.s32 	%r237, %r236, %r447;
	selp.u32 	%r448, 1, 0, %p13;
	add.s32 	%r449, %r448, %r447;
	add.s32 	%r238, %r449, %r236;
	selp.u32 	%r450, 1, 0, %p14;
	add.s32 	%r239, %r238, %r450;
	selp.u32 	%r451, 1, 0, %p15;
	add.s32 	%r240, %r239, %r451;
	selp.u32 	%r452, 1, 0, %p16;
	add.s32 	%r241, %r240, %r452;
	selp.u32 	%r453, 1, 0, %p17;
	add.s32 	%r242, %r241, %r453;
	selp.u32 	%r454, 1, 0, %p18;
	add.s32 	%r243, %r242, %r454;
	selp.u32 	%r455, 1, 0, %p19;
	add.s32 	%r244, %r243, %r455;
	selp.u32 	%r456, 1, 0, %p20;
	add.s32 	%r245, %r244, %r456;
	selp.u32 	%r457, 1, 0, %p21;
	add.s32 	%r246, %r245, %r457;
	sub.s32 	%r458, 4224, %r139;
	sub.s32 	%r1134, %r445, %r458;
	sub.s32 	%r248, %r235, %r458;
	setp.gt.s32 	%p91, %r248, 384;
	@%p91 bra 	$L__BB13_404;
	ld.param.u8 	%rs7, [%rd1];
	ld.param.u64 	%rd298, [%rd1+24];
	cvta.to.global.u64 	%rd219, %rd298;
	setp.lt.s32 	%p92, %r236, %r1134;
	and.pred  	%p93, %p12, %p92;
	@%p93 bra 	$L__BB13_361;
	bra.uni 	$L__BB13_364;
$L__BB13_361:
	setp.ne.s16 	%p94, %rs7, 0;
	mov.b64 	%rd813, 0;
	@%p94 bra 	$L__BB13_363;
	ld.global.u64 	%rd813, [%rd219];
$L__BB13_363:
	cvt.s64.s32 	%rd300, %r236;
	add.s64 	%rd301, %rd813, %rd300;
	shl.b64 	%rd302, %rd301, 3;
	add.s64 	%rd303, %rd4, %rd302;
	st.global.u64 	[%rd303], %rd281;
$L__BB13_364:
	setp.ge.s32 	%p95, %r237, %r1134;
	not.pred 	%p96, %p13;
	or.pred  	%p97, %p96, %p95;
	@%p97 bra 	$L__BB13_368;
	setp.ne.s16 	%p98, %rs7, 0;
	mov.b64 	%rd814, 0;
	@%p98 bra 	$L__BB13_367;
	ld.global.u64 	%rd814, [%rd219];
$L__BB13_367:
	cvt.s64.s32 	%rd305, %r237;
	add.s64 	%rd306, %rd814, %rd305;
	shl.b64 	%rd307, %rd306, 3;
	add.s64 	%rd308, %rd4, %rd307;
	st.global.u64 	[%rd308], %rd282;
$L__BB13_368:
	setp.ge.s32 	%p99, %r238, %r1134;
	not.pred 	%p100, %p14;
	or.pred  	%p101, %p100, %p99;
	@%p101 bra 	$L__BB13_372;
	setp.ne.s16 	%p102, %rs7, 0;
	mov.b64 	%rd815, 0;
	@%p102 bra 	$L__BB13_371;
	ld.global.u64 	%rd815, [%rd219];
$L__BB13_371:
	cvt.s64.s32 	%rd310, %r238;
	add.s64 	%rd311, %rd815, %rd310;
	shl.b64 	%rd312, %rd311, 3;
	add.s64 	%rd313, %rd4, %rd312;
	st.global.u64 	[%rd313], %rd283;
$L__BB13_372:
	setp.ge.s32 	%p103, %r239, %r1134;
	not.pred 	%p104, %p15;
	or.pred  	%p105, %p104, %p103;
	@%p105 bra 	$L__BB13_376;
	setp.ne.s16 	%p106, %rs7, 0;
	mov.b64 	%rd816, 0;
	@%p106 bra 	$L__BB13_375;
	ld.global.u64 	%rd816, [%rd219];
$L__BB13_375:
	cvt.s64.s32 	%rd315, %r239;
	add.s64 	%rd316, %rd816, %rd315;
	shl.b64 	%rd317, %rd316, 3;
	add.s64 	%rd318, %rd4, %rd317;
	st.global.u64 	[%rd318], %rd284;
$L__BB13_376:
	setp.ge.s32 	%p107, %r240, %r1134;
	not.pred 	%p108, %p16;
	or.pred  	%p109, %p108, %p107;
	@%p109 bra 	$L__BB13_380;
	setp.ne.s16 	%p110, %rs7, 0;
	mov.b64 	%rd817, 0;
	@%p110 bra 	$L__BB13_379;
	ld.global.u64 	%rd817, [%rd219];
$L__BB13_379:
	cvt.s64.s32 	%rd320, %r240;
	add.s64 	%rd321, %rd817, %rd320;
	shl.b64 	%rd322, %rd321, 3;
	add.s64 	%rd323, %rd4, %rd322;
	st.global.u64 	[%rd323], %rd285;
$L__BB13_380:
	setp.ge.s32 	%p111, %r241, %r1134;
	not.pred 	%p112, %p17;
	or.pred  	%p113, %p112, %p111;
	@%p113 bra 	$L__BB13_384;
	setp.ne.s16 	%p114, %rs7, 0;
	mov.b64 	%rd818, 0;
	@%p114 bra 	$L__BB13_383;
	ld.global.u64 	%rd818, [%rd219];
$L__BB13_383:
	cvt.s64.s32 	%rd325, %r241;
	add.s64 	%rd326, %rd818, %rd325;
	shl.b64 	%rd327, %rd326, 3;
	add.s64 	%rd328, %rd4, %rd327;
	st.global.u64 	[%rd328], %rd286;
$L__BB13_384:
	setp.ge.s32 	%p115, %r242, %r1134;
	not.pred 	%p116, %p18;
	or.pred  	%p117, %p116, %p115;
	@%p117 bra 	$L__BB13_388;
	setp.ne.s16 	%p118, %rs7, 0;
	mov.b64 	%rd819, 0;
	@%p118 bra 	$L__BB13_387;
	ld.global.u64 	%rd819, [%rd219];
$L__BB13_387:
	cvt.s64.s32 	%rd330, %r242;
	add.s64 	%rd331, %rd819, %rd330;
	shl.b64 	%rd332, %rd331, 3;
	add.s64 	%rd333, %rd4, %rd332;
	st.global.u64 	[%rd333], %rd287;
$L__BB13_388:
	setp.ge.s32 	%p119, %r243, %r1134;
	not.pred 	%p120, %p19;
	or.pred  	%p121, %p120, %p119;
	@%p121 bra 	$L__BB13_392;
	setp.ne.s16 	%p122, %rs7, 0;
	mov.b64 	%rd820, 0;
	@%p122 bra 	$L__BB13_391;
	ld.global.u64 	%rd820, [%rd219];
$L__BB13_391:
	cvt.s64.s32 	%rd335, %r243;
	add.s64 	%rd336, %rd820, %rd335;
	shl.b64 	%rd337, %rd336, 3;
	add.s64 	%rd338, %rd4, %rd337;
	st.global.u64 	[%rd338], %rd288;
$L__BB13_392:
	setp.ge.s32 	%p123, %r244, %r1134;
	not.pred 	%p124, %p20;
	or.pred  	%p125, %p124, %p123;
	@%p125 bra 	$L__BB13_396;
	setp.ne.s16 	%p126, %rs7, 0;
	mov.b64 	%rd821, 0;
	@%p126 bra 	$L__BB13_395;
	ld.global.u64 	%rd821, [%rd219];
$L__BB13_395:
	cvt.s64.s32 	%rd340, %r244;
	add.s64 	%rd341, %rd821, %rd340;
	shl.b64 	%rd342, %rd341, 3;
	add.s64 	%rd343, %rd4, %rd342;
	st.global.u64 	[%rd343], %rd289;
$L__BB13_396:
	setp.ge.s32 	%p127, %r245, %r1134;
	not.pred 	%p128, %p21;
	or.pred  	%p129, %p128, %p127;
	@%p129 bra 	$L__BB13_400;
	setp.ne.s16 	%p130, %rs7, 0;
	mov.b64 	%rd822, 0;
	@%p130 bra 	$L__BB13_399;
	ld.global.u64 	%rd822, [%rd219];
$L__BB13_399:
	cvt.s64.s32 	%rd345, %r245;
	add.s64 	%rd346, %rd822, %rd345;
	shl.b64 	%rd347, %rd346, 3;
	add.s64 	%rd348, %rd4, %rd347;
	st.global.u64 	[%rd348], %rd290;
$L__BB13_400:
	setp.ge.s32 	%p131, %r246, %r1134;
	not.pred 	%p132, %p22;
	or.pred  	%p133, %p132, %p131;
	@%p133 bra 	$L__BB13_443;
	setp.ne.s16 	%p134, %rs7, 0;
	mov.b64 	%rd823, 0;
	@%p134 bra 	$L__BB13_403;
	ld.global.u64 	%rd823, [%rd219];
$L__BB13_403:
	cvt.s64.s32 	%rd350, %r246;
	add.s64 	%rd351, %rd823, %rd350;
	shl.b64 	%rd352, %rd351, 3;
	add.s64 	%rd353, %rd4, %rd352;
	st.global.u64 	[%rd353], %rd291;
	bra.uni 	$L__BB13_443;
$L__BB13_404:
	bar.sync 	0;
	not.pred 	%p135, %p12;
	@%p135 bra 	$L__BB13_406;
	sub.s32 	%r459, %r236, %r234;
	shl.b32 	%r460, %r459, 3;
	mov.u32 	%r461, _ZZN3cub18CUB_300001_SM_10006detail6select23DeviceSelectSweepKernelINS2_10policy_hubIlNS0_8NullTypeEiLb0ELNS0_10SelectImplE1EE10Policy1000EN6thrust24THRUST_300001_SM_1000_NS6detail15normal_iteratorINSA_10device_ptrIlEEEEPS5_SF_PlNS0_13ScanTileStateIiLb1EEEN4cuda3std3__410__not_fn_tI7is_zeroEES5_iNS2_19streaming_context_tIlLb1EEELS6_1EEEvT0_T1_T2_T3_T4_T5_T6_T7_iT8_NS1_7vsmem_tEE19static_temp_storage;
	add.s32 	%r462, %r461, %r460;
	st.shared.u64 	[%r462], %rd281;
$L__BB13_406:
	not.pred 	%p136, %p13;
	@%p136 bra 	$L__BB13_408;
	sub.s32 	%r463, %r237, %r234;
	shl.b32 	%r464, %r463, 3;
	mov.u32 	%r465, _ZZN3cub18CUB_300001_SM_10006detail6select23DeviceSelectSweepKernelINS2_10policy_hubIlNS0_8NullTypeEiLb0ELNS0_10SelectImplE1EE10Policy1000EN6thrust24THRUST_300001_SM_1000_NS6detail15normal_iteratorINSA_10device_ptrIlEEEEPS5_SF_PlNS0_13ScanTileStateIiLb1EEEN4cuda3std3__410__not_fn_tI7is_zeroEES5_iNS2_19streaming_context_tIlLb1EEELS6_1EEEvT0_T1_T2_T3_T4_T5_T6_T7_iT8_NS1_7vsmem_tEE19static_temp_storage;
	add.s32 	%r466, %r465, %r464;
	st.shared.u64 	[%r466], %rd282;
$L__BB13_408:
	not.pred 	%p137, %p14;
	@%p137 bra 	$L__BB13_410;
	sub.s32 	%r467, %r238, %r234;
	shl.b32 	%r468, %r467, 3;
	mov.u32 	%r469, _ZZN3cub18CUB_300001_SM_10006detail6select23DeviceSelectSweepKernelINS2_10policy_hubIlNS0_8NullTypeEiLb0ELNS0_10SelectImplE1EE10Policy1000EN6thrust24THRUST_300001_SM_1000_NS6detail15normal_iteratorINSA_10device_ptrIlEEEEPS5_SF_PlNS0_13ScanTileStateIiLb1EEEN4cuda3std3__410__not_fn_tI7is_zeroEES5_iNS2_19streaming_context_tIlLb1EEELS6_1EEEvT0_T1_T2_T3_T4_T5_T6_T7_iT8_NS1_7vsmem_tEE19static_temp_storage;
	add.s32 	%r470, %r469, %r468;
	st.shared.u64 	[%r470], %rd283;
$L__BB13_410:
	not.pred 	%p138, %p15;
	@%p138 bra 	$L__BB13_412;
	sub.s32 	%r471, %r239, %r234;
	shl.b32 	%r472, %r471, 3;
	mov.u32 	%r473, _ZZN3cub18CUB_300001_SM_10006detail6select23DeviceSelectSweepKernelINS2_10policy_hubIlNS0_8NullTypeEiLb0ELNS0_10SelectImplE1EE10Policy1000EN6thrust24THRUST_300001_SM_1000_NS6detail15normal_iteratorINSA_10device_ptrIlEEEEPS5_SF_PlNS0_13ScanTileStateIiLb1EEEN4cuda3std3__410__not_fn_tI7is_zeroEES5_iNS2_19streaming_context_tIlLb1EEELS6_1EEEvT0_T1_T2_T3_T4_T5_T6_T7_iT8_NS1_7vsmem_tEE19static_temp_storage;
	add.s32 	%r474, %r473, %r472;
	st.shared.u64 	[%r474], %rd284;
$L__BB13_412:
	not.pred 	%p139, %p16;
	@%p139 bra 	$L__BB13_414;
	sub.s32 	%r475, %r240, %r234;
	shl.b32 	%r476, %r475, 3;
	mov.u32 	%r477, _ZZN3cub18CUB_300001_SM_10006detail6select23DeviceSelectSweepKernelINS2_10policy_hubIlNS0_8NullTypeEiLb0ELNS0_10SelectImplE1EE10Policy1000EN6thrust24THRUST_300001_SM_1000_NS6detail15normal_iteratorINSA_10device_ptrIlEEEEPS5_SF_PlNS0_13ScanTileStateIiLb1EEEN4cuda3std3__410__not_fn_tI7is_zeroEES5_iNS2_19streaming_context_tIlLb1EEELS6_1EEEvT0_T1_T2_T3_T4_T5_T6_T7_iT8_NS1_7vsmem_tEE19static_temp_storage;
	add.s32 	%r478, %r477, %r476;
	st.shared.u64 	[%r478], %rd285;
$L__BB13_414:
	not.pred 	%p140, %p17;
	@%p140 bra 	$L__BB13_416;
	sub.s32 	%r479, %r241, %r234;
	shl.b32 	%r480, %r479, 3;
	mov.u32 	%r481, _ZZN3cub18CUB_300001_SM_10006detail6select23DeviceSelectSweepKernelINS2_10policy_hubIlNS0_8NullTypeEiLb0ELNS0_10SelectImplE1EE10Policy1000EN6thrust24THRUST_300001_SM_1000_NS6detail15normal_iteratorINSA_10device_ptrIlEEEEPS5_SF_PlNS0_13ScanTileStateIiLb1EEEN4cuda3std3__410__not_fn_tI7is_zeroEES5_iNS2_19streaming_context_tIlLb1EEELS6_1EEEvT0_T1_T2_T3_T4_T5_T6_T7_iT8_NS1_7vsmem_tEE19static_temp_storage;
	add.s32 	%r482, %r481, %r480;
	st.shared.u64 	[%r482], %rd286;
$L__BB13_416:
	not.pred 	%p141, %p18;
	@%p141 bra 	$L__BB13_418;
	sub.s32 	%r483, %r242, %r234;
	shl.b32 	%r484, %r483, 3;
	mov.u32 	%r485, _ZZN3cub18CUB_300001_SM_10006detail6select23DeviceSelectSweepKernelINS2_10policy_hubIlNS0_8NullTypeEiLb0ELNS0_10SelectImplE1EE10Policy1000EN6thrust24THRUST_300001_SM_1000_NS6detail15normal_iteratorINSA_10device_ptrIlEEEEPS5_SF_PlNS0_13ScanTileStateIiLb1EEEN4cuda3std3__410__not_fn_tI7is_zeroEES5_iNS2_19streaming_context_tIlLb1EEELS6_1EEEvT0_T1_T2_T3_T4_T5_T6_T7_iT8_NS1_7vsmem_tEE19static_temp_storage;
	add.s32 	%r486, %r485, %r484;
	st.shared.u64 	[%r486], %rd287;
$L__BB13_418:
	not.pred 	%p142, %p19;
	@%p142 bra 	$L__BB13_420;
	sub.s32 	%r487, %r243, %r234;
	shl.b32 	%r488, %r487, 3;
	mov.u32 	%r489, _ZZN3cub18CUB_300001_SM_10006detail6select23DeviceSelectSweepKernelINS2_10policy_hubIlNS0_8NullTypeEiLb0ELNS0_10SelectImplE1EE10Policy1000EN6thrust24THRUST_300001_SM_1000_NS6detail15normal_iteratorINSA_10device_ptrIlEEEEPS5_SF_PlNS0_13ScanTileStateIiLb1EEEN4cuda3std3__410__not_fn_tI7is_zeroEES5_iNS2_19streaming_context_tIlLb1EEELS6_1EEEvT0_T1_T2_T3_T4_T5_T6_T7_iT8_NS1_7vsmem_tEE19static_temp_storage;
	add.s32 	%r490, %r489, %r488;
	st.shared.u64 	[%r490], %rd288;
$L__BB13_420:
	not.pred 	%p143, %p20;
	@%p143 bra 	$L__BB13_422;
	sub.s32 	%r491, %r244, %r234;
	shl.b32 	%r492, %r491, 3;
	mov.u32 	%r493, _ZZN3cub18CUB_300001_SM_10006detail6select23DeviceSelectSweepKernelINS2_10policy_hubIlNS0_8NullTypeEiLb0ELNS0_10SelectImplE1EE10Policy1000EN6thrust24THRUST_300001_SM_1000_NS6detail15normal_iteratorINSA_10device_ptrIlEEEEPS5_SF_PlNS0_13ScanTileStateIiLb1EEEN4cuda3std3__410__not_fn_tI7is_zeroEES5_iNS2_19streaming_context_tIlLb1EEELS6_1EEEvT0_T1_T2_T3_T4_T5_T6_T7_iT8_NS1_7vsmem_tEE19static_temp_storage;
	add.s32 	%r494, %r493, %r492;
	st.shared.u64 	[%r494], %rd289;
$L__BB13_422:
	not.pred 	%p144, %p21;
	@%p144 bra 	$L__BB13_424;
	sub.s32 	%r495, %r245, %r234;
	shl.b32 	%r496, %r495, 3;
	mov.u32 	%r497, _ZZN3cub18CUB_300001_SM_10006detail6select23DeviceSelectSweepKernelINS2_10policy_hubIlNS0_8NullTypeEiLb0ELNS0_10SelectImplE1EE10Policy1000EN6thrust24THRUST_300001_SM_1000_NS6detail15normal_iteratorINSA_10device_ptrIlEEEEPS5_SF_PlNS0_13ScanTileStateIiLb1EEEN4cuda3std3__410__not_fn_tI7is_zeroEES5_iNS2_19streaming_context_tIlLb1EEELS6_1EEEvT0_T1_T2_T3_T4_T5_T6_T7_iT8_NS1_7vsmem_tEE19static_temp_storage;
	add.s32 	%r498, %r497, %r496;
	st.shared.u64 	[%r498], %rd290;
$L__BB13_424:
	not.pred 	%p145, %p22;
	@%p145 bra 	$L__BB13_426;
	sub.s32 	%r499, %r246, %r234;
	shl.b32 	%r500, %r499, 3;
	mov.u32 	%r501, _ZZN3cub18CUB_300001_SM_10006detail6select23DeviceSelectSweepKernelINS2_10policy_hubIlNS0_8NullTypeEiLb0ELNS0_10SelectImplE1EE10Policy1000EN6thrust24THRUST_300001_SM_1000_NS6detail15normal_iteratorINSA_10device_ptrIlEEEEPS5_SF_PlNS0_13ScanTileStateIiLb1EEEN4cuda3std3__410__not_fn_tI7is_zeroEES5_iNS2_19streaming_context_tIlLb1EEELS6_1EEEvT0_T1_T2_T3_T4_T5_T6_T7_iT8_NS1_7vsmem_tEE19static_temp_storage;
	add.s32 	%r502, %r501, %r500;
	st.shared.u64 	[%r502], %rd291;
$L__BB13_426:
	bar.sync 	0;
	setp.ge.s32 	%p146, %r1130, %r248;
	@%p146 bra 	$L__BB13_443;
	ld.param.u32 	%r1092, [_ZN3cub18CUB_300001_SM_10006detail6select23DeviceSelectSweepKernelINS2_10policy_hubIlNS0_8NullTypeEiLb0ELNS0_10SelectImplE1EE10Policy1000EN6thrust24THRUST_300001_SM_1000_NS6detail15normal_iteratorINSA_10device_ptrIlEEEEPS5_SF_PlNS0_13ScanTileStateIiLb1EEEN4cuda3std3__410__not_fn_tI7is_zeroEES5_iNS2_19streaming_context_tIlLb1EEELS6_1EEEvT0_T1_T2_T3_T4_T5_T6_T7_iT8_NS1_7vsmem_tE_param_7];
	ld.param.u8 	%rs8, [%rd1];
	ld.param.u64 	%rd354, [%rd1+24];
	cvta.to.global.u64 	%rd220, %rd354;
	add.s32 	%r503, %r235, %r1092;
	add.s32 	%r504, %r1130, %r2;
	sub.s32 	%r505, %r503, %r504;
	add.s32 	%r249, %r505, -4225;
	mul.hi.u32 	%r506, %r249, -1431655765;
	shr.u32 	%r507, %r506, 8;
	add.s32 	%r250, %r507, 1;
	and.b32  	%r508, %r507, 3;
	setp.eq.s32 	%p147, %r508, 3;
	@%p147 bra 	$L__BB13_432;
	and.b32  	%r509, %r250, 3;
	add.s32 	%r1129, %r234, %r1130;
	shl.b32 	%r510, %r1130, 3;
	mov.u32 	%r511, _ZZN3cub18CUB_300001_SM_10006detail6select23DeviceSelectSweepKernelINS2_10policy_hubIlNS0_8NullTypeEiLb0ELNS0_10SelectImplE1EE10Policy1000EN6thrust24THRUST_300001_SM_1000_NS6detail15normal_iteratorINSA_10device_ptrIlEEEEPS5_SF_PlNS0_13ScanTileStateIiLb1EEEN4cuda3std3__410__not_fn_tI7is_zeroEES5_iNS2_19streaming_context_tIlLb1EEELS6_1EEEvT0_T1_T2_T3_T4_T5_T6_T7_iT8_NS1_7vsmem_tEE19static_temp_storage;
	add.s32 	%r1128, %r511, %r510;
	neg.s32 	%r1127, %r509;
	mad.lo.s32 	%r1130, %r509, 384, %r1130;
$L__BB13_429:
	.pragma "nounroll";
	setp.ne.s16 	%p148, %rs8, 0;
	mov.b64 	%rd808, 0;
	@%p148 bra 	$L__BB13_431;
	ld.global.u64 	%rd808, [%rd220];
$L__BB13_431:
	cvt.s64.s32 	%rd356, %r1129;
	add.s64 	%rd357, %rd808, %rd356;
	shl.b64 	%rd358, %rd357, 3;
	add.s64 	%rd359, %rd4, %rd358;
	ld.shared.u64 	%rd360, [%r1128];
	st.global.u64 	[%rd359], %rd360;
	add.s32 	%r1129, %r1129, 384;
	add.s32 	%r1128, %r1128, 3072;
	add.s32 	%r1127, %r1127, 1;
	setp.ne.s32 	%p149, %r1127, 0;
	@%p149 bra 	$L__BB13_429;
$L__BB13_432:
	setp.lt.u32 	%p150, %r249, 1152;
	@%p150 bra 	$L__BB13_443;
	add.s32 	%r1132, %r234, %r1130;
	shl.b32 	%r512, %r1130, 3;
	mov.u32 	%r513, _ZZN3cub18CUB_300001_SM_10006detail6select23DeviceSelectSweepKernelINS2_10policy_hubIlNS0_8NullTypeEiLb0ELNS0_10SelectImplE1EE10Policy1000EN6thrust24THRUST_300001_SM_1000_NS6detail15normal_iteratorINSA_10device_ptrIlEEEEPS5_SF_PlNS0_13ScanTileStateIiLb1EEEN4cuda3std3__410__not_fn_tI7is_zeroEES5_iNS2_19streaming_context_tIlLb1EEELS6_1EEEvT0_T1_T2_T3_T4_T5_T6_T7_iT8_NS1_7vsmem_tEE19static_temp_storage;
	add.s32 	%r514, %r512, %r513;
	add.s32 	%r1131, %r514, 6144;
$L__BB13_434:
	setp.ne.s16 	%p151, %rs8, 0;
	cvt.s64.s32 	%rd223, %r1132;
	mov.b64 	%rd809, 0;
	@%p151 bra 	$L__BB13_436;
	ld.global.u64 	%rd809, [%rd220];
$L__BB13_436:
	setp.ne.s16 	%p152, %rs8, 0;
	add.s64 	%rd363, %rd809, %rd223;
	shl.b64 	%rd364, %rd363, 3;
	add.s64 	%rd365, %rd4, %rd364;
	ld.shared.u64 	%rd366, [%r1131+-6144];
	st.global.u64 	[%rd365], %rd366;
	mov.b64 	%rd810, 0;
	@%p152 bra 	$L__BB13_438;
	ld.global.u64 	%rd810, [%rd220];
$L__BB13_438:
	setp.ne.s16 	%p153, %rs8, 0;
	add.s64 	%rd368, %rd810, %rd223;
	shl.b64 	%rd369, %rd368, 3;
	add.s64 	%rd370, %rd4, %rd369;
	ld.shared.u64 	%rd371, [%r1131+-3072];
	st.global.u64 	[%rd370+3072], %rd371;
	mov.b64 	%rd811, 0;
	@%p153 bra 	$L__BB13_440;
	ld.global.u64 	%rd811, [%rd220];
$L__BB13_440:
	setp.ne.s16 	%p154, %rs8, 0;
	add.s64 	%rd373, %rd811, %rd223;
	shl.b64 	%rd374, %rd373, 3;
	add.s64 	%rd375, %rd4, %rd374;
	ld.shared.u64 	%rd376, [%r1131];
	st.global.u64 	[%rd375+6144], %rd376;
	mov.b64 	%rd812, 0;
	@%p154 bra 	$L__BB13_442;
	ld.global.u64 	%rd812, [%rd220];
$L__BB13_442:
	cvt.u32.u64 	%r515, %rd223;
	add.s64 	%rd377, %rd812, %rd223;
	shl.b64 	%rd378, %rd377, 3;
	add.s64 	%rd379, %rd4, %rd378;
	ld.shared.u64 	%rd380, [%r1131+3072];
	st.global.u64 	[%rd379+9216], %rd380;
	add.s32 	%r1130, %r1130, 1536;
	add.s32 	%r1132, %r515, 1536;
	add.s32 	%r1131, %r1131, 12288;
	setp.lt.s32 	%p155, %r1130, %r248;
	@%p155 bra 	$L__BB13_434;
$L__BB13_443:
	mov.u32 	%r716, %tid.x;
	setp.ne.s32 	%p280, %r716, 0;
	@%p280 bra 	$L__BB13_451;
	mov.u64 	%rd254, %rd260;
	ld.param.u8 	%rs43, [%rd254+1];
	setp.eq.s16 	%p281, %rs43, 0;
	@%p281 bra 	$L__BB13_448;
	ld.param.u8 	%rs44, [%rd254];
	setp.ne.s16 	%p282, %rs44, 0;
	mov.b64 	%rd824, 0;
	@%p282 bra 	$L__BB13_447;
	ld.param.u64 	%rd502, [%rd254+24];
	cvta.to.global.u64 	%rd503, %rd502;
	ld.global.u64 	%rd824, [%rd503];
$L__BB13_447:
	ld.param.u64 	%rd733, [_ZN3cub18CUB_300001_SM_10006detail6select23DeviceSelectSweepKernelINS2_10policy_hubIlNS0_8NullTypeEiLb0ELNS0_10SelectImplE1EE10Policy1000EN6thrust24THRUST_300001_SM_1000_NS6detail15normal_iteratorINSA_10device_ptrIlEEEEPS5_SF_PlNS0_13ScanTileStateIiLb1EEEN4cuda3std3__410__not_fn_tI7is_zeroEES5_iNS2_19streaming_context_tIlLb1EEELS6_1EEEvT0_T1_T2_T3_T4_T5_T6_T7_iT8_NS1_7vsmem_tE_param_3];
	cvt.s64.s32 	%rd504, %r1134;
	add.s64 	%rd505, %rd824, %rd504;
	cvta.to.global.u64 	%rd506, %rd733;
	st.global.u64 	[%rd506], %rd505;
	bra.uni 	$L__BB13_451;
$L__BB13_448:
	ld.param.u8 	%rs45, [%rd254];
	setp.ne.s16 	%p283, %rs45, 0;
	mov.b64 	%rd825, 0;
	@%p283 bra 	$L__BB13_450;
	ld.param.u64 	%rd508, [%rd254+24];
	cvta.to.global.u64 	%rd509, %rd508;
	ld.global.u64 	%rd825, [%rd509];
$L__BB13_450:
	cvt.s64.s32 	%rd510, %r1134;
	add.s64 	%rd511, %rd825, %rd510;
	ld.param.u64 	%rd512, [%rd254+32];
	cvta.to.global.u64 	%rd513, %rd512;
	st.global.u64 	[%rd513], %rd511;
$L__BB13_451:
	ret;

}


// ===== COMPILED SASS (sm_100) =====

	.target	sm_100

	.elftype	@"ET_EXEC"


//--------------------- .note.nv.tkinfo           --------------------------
	.section	.note.nv.tkinfo,"",@"SHT_NOTE"
	.sectionflags	@"SHF_NOTE_NV_TKINFO"
	.tkinfo
        /*0018*/ 	.word	0x00000002
        /*0030*/ 	.string	""
        /*0030*/ 	.string	"ptxas"
        /*0030*/ 	.string	"Cuda compilation tools, release 13.0, V13.0.88"
        /*0030*/ 	.string	"Build cuda_13.0.r13.0/compiler.36424714_0"
        /*0030*/ 	.string	"-arch sm_100 -m 64 "



//--------------------- .note.nv.cuinfo           --------------------------
	.section	.note.nv.cuinfo,"",@"SHT_NOTE"
	.sectionflags	@"SHF_NOTE_NV_CUINFO"
        /*0018*/ 	.short	0x0002
        /*001a*/ 	.short	0x0064
        /*001c*/ 	.short	0x0082
	.zero		2


//--------------------- .nv.info                  --------------------------
	.section	.nv.info,"",@"SHT_CUDA_INFO"
	.align	4


	//----- nvinfo : EIATTR_REGCOUNT
	.align		4
        /*0000*/ 	.byte	0x04, 0x2f
        /*0002*/ 	.short	(.L_46 - .L_45)
	.align		4
.L_45:
        /*0004*/ 	.word	index@(_Z17calc_state_kernelPliliS_i)
        /*0008*/ 	.word	0x00000014


	//----- nvinfo : EIATTR_FRAME_SIZE
	.align		4
.L_46:
        /*000c*/ 	.byte	0x04, 0x11
        /*000e*/ 	.short	(.L_48 - .L_47)
	.align		4
.L_47:
        /*0010*/ 	.word	index@(_Z17calc_state_kernelPliliS_i)
        /*0014*/ 	.word	0x00000000


	//----- nvinfo : EIATTR_REGCOUNT
	.align		4
.L_48:
        /*0018*/ 	.byte	0x04, 0x2f
        /*001a*/ 	.short	(.L_50 - .L_49)
	.align		4
.L_49:
        /*001c*/ 	.word	index@(_Z18calc_state_kernel2PliliS_i)
        /*0020*/ 	.word	0x00000018


	//----- nvinfo : EIATTR_FRAME_SIZE
	.align		4
.L_50:
        /*0024*/ 	.byte	0x04, 0x11
        /*0026*/ 	.short	(.L_52 - .L_51)
	.align		4
.L_51:
        /*0028*/ 	.word	index@(_Z18calc_state_kernel2PliliS_i)
        /*002c*/ 	.word	0x00000040


	//----- nvinfo : EIATTR_REGCOUNT
	.align		4
.L_52:
        /*0030*/ 	.byte	0x04, 0x2f
        /*0032*/ 	.short	(.L_54 - .L_53)
	.align		4
.L_53:
        /*0034*/ 	.word	index@(_ZN6thrust24THRUST_300001_SM_1000_NS8cuda_cub4core6detail13_kernel_agentINS1_8__unique9InitAgentIN3cub18CUB_300001_SM_100013ScanTileStateIiLb1EEEPiiEEJSA_mSB_EEEvDpT0_)
        /*0038*/ 	.word	0x0000000a


	//----- nvinfo : EIATTR_FRAME_SIZE
	.align		4
.L_54:
        /*003c*/ 	.byte	0x04, 0x11
        /*003e*/ 	.short	(.L_56 - .L_55)
	.align		4
.L_55:
        /*0040*/ 	.word	index@(_ZN6thrust24THRUST_300001_SM_1000_NS8cuda_cub4core6detail13_kernel_agentINS1_8__unique9InitAgentIN3cub18CUB_300001_SM_100013ScanTileStateIiLb1EEEPiiEEJSA_mSB_EEEvDpT0_)
        /*0044*/ 	.word	0x00000000


	//----- nvinfo : EIATTR_REGCOUNT
	.align		4
.L_56:
        /*0048*/ 	.byte	0x04, 0x2f
        /*004a*/ 	.short	(.L_58 - .L_57)
	.align		4
.L_57:
        /*004c*/ 	.word	index@(_ZN6thrust24THRUST_300001_SM_1000_NS8cuda_cub4core6detail13_kernel_agentINS1_8__unique11UniqueAgentINS0_6detail15normal_iteratorINS0_10device_ptrIlEEEESB_N4cuda3std3__48equal_toIlEEiPiEEJSB_SB_SG_SH_iN3cub18CUB_300001_SM_100013ScanTileStateIiLb1EEEmEEEvDpT0_)
        /*0050*/ 	.word	0x00000028


	//----- nvinfo : EIATTR_FRAME_SIZE
	.align		4
.L_58:
        /*0054*/ 	.byte	0x04, 0x11
        /*0056*/ 	.short	(.L_60 - .L_59)
	.align		4
.L_59:
        /*0058*/ 	.word	index@(_ZN6thrust24THRUST_300001_SM_1000_NS8cuda_cub4core6detail13_kernel_agentINS1_8__unique11UniqueAgentINS0_6detail15normal_iteratorINS0_10device_ptrIlEEEESB_N4cuda3std3__48equal_toIlEEiPiEEJSB_SB_SG_SH_iN3cub18CUB_300001_SM_100013ScanTileStateIiLb1EEEmEEEvDpT0_)
        /*005c*/ 	.word	0x00000000


	//----- nvinfo : EIATTR_REGCOUNT
	.align		4
.L_60:
        /*0060*/ 	.byte	0x04, 0x2f
        /*0062*/ 	.short	(.L_62 - .L_61)
	.align		4
.L_61:
        /*0064*/ 	.word	index@(_ZN3cub18CUB_300001_SM_10006detail11EmptyKernelIvEEvv)
        /*0068*/ 	.word	0x00000004


	//----- nvinfo : EIATTR_FRAME_SIZE
	.align		4
.L_62:
        /*006c*/ 	.byte	0x04, 0x11
        /*006e*/ 	.short	(.L_64 - .L_63)
	.align		4
.L_63:
        /*0070*/ 	.word	index@(_ZN3cub18CUB_300001_SM_10006detail11EmptyKernelIvEEvv)
        /*0074*/ 	.word	0x00000000


	//----- nvinfo : EIATTR_REGCOUNT
	.align		4
.L_64:
        /*0078*/ 	.byte	0x04, 0x2f
        /*007a*/ 	.short	(.L_66 - .L_65)
	.align		4
.L_65:
        /*007c*/ 	.word	index@(_ZN3cub18CUB_300001_SM_10006detail8for_each13static_kernelINS2_12policy_hub_t12policy_500_tEmN6thrust24THRUST_300001_SM_1000_NS8cuda_cub20__uninitialized_fill7functorINS7_10device_ptrIlEElEEEEvT0_T1_)
        /*0080*/ 	.word	0x00000009


	//----- nvinfo : EIATTR_FRAME_SIZE
	.align		4
.L_66:
        /*0084*/ 	.byte	0x04, 0x11
        /*0086*/ 	.short	(.L_68 - .L_67)
	.align		4
.L_67:
        /*0088*/ 	.word	index@(_ZN3cub18CUB_300001_SM_10006detail8for_each13static_kernelINS2_12policy_hub_t12policy_500_tEmN6thrust24THRUST_300001_SM_1000_NS8cuda_cub20__uninitialized_fill7functorINS7_10device_ptrIlEElEEEEvT0_T1_)
        /*008c*/ 	.word	0x00000000


	//----- nvinfo : EIATTR_REGCOUNT
	.align		4
.L_68:
        /*0090*/ 	.byte	0x04, 0x2f
        /*0092*/ 	.short	(.L_70 - .L_69)
	.align		4
.L_69:
        /*0094*/ 	.word	index@(_ZN3cub18CUB_300001_SM_10006detail6reduce28DeviceReduceSingleTileKernelINS2_10policy_hubIljN4cuda3std3__44plusIlEEE10Policy1000EN6thrust24THRUST_300001_SM_1000_NS6detail15normal_iteratorINSD_10device_ptrIlEEEEPljS9_llNS7_10__identityEEEvT0_T1_T2_T3_T4_T6_)
        /*0098*/ 	.word	0x0000002e


	//----- nvinfo : EIATTR_FRAME_SIZE
	.align		4
.L_70:
        /*009c*/ 	.byte	0x04, 0x11
        /*009e*/ 	.short	(.L_72 - .L_71)
	.align		4
.L_71:
        /*00a0*/ 	.word	index@(_ZN3cub18CUB_300001_SM_10006detail6reduce28DeviceReduceSingleTileKernelINS2_10policy_hubIljN4cuda3std3__44plusIlEEE10Policy1000EN6thrust24THRUST_300001_SM_1000_NS6detail15normal_iteratorINSD_10device_ptrIlEEEEPljS9_llNS7_10__identityEEEvT0_T1_T2_T3_T4_T6_)
        /*00a4*/ 	.word	0x00000000


	//----- nvinfo : EIATTR_REGCOUNT
	.align		4
.L_72:
        /*00a8*/ 	.byte	0x04, 0x2f
        /*00aa*/ 	.short	(.L_74 - .L_73)
	.align		4
.L_73:
        /*00ac*/ 	.word	index@(_ZN3cub18CUB_300001_SM_10006detail6reduce18DeviceReduceKernelINS2_10policy_hubIljN4cuda3std3__44plusIlEEE10Policy1000EN6thrust24THRUST_300001_SM_1000_NS6detail15normal_iteratorINSD_10device_ptrIlEEEEjS9_lNS7_10__identityEEEvT0_PT3_T1_NS0_13GridEvenShareISN_EET2_T4_)
        /*00b0*/ 	.word	0x00000020


	//----- nvinfo : EIATTR_FRAME_SIZE
	.align		4
.L_74:
        /*00b4*/ 	.byte	0x04, 0x11
        /*00b6*/ 	.short	(.L_76 - .L_75)
	.align		4
.L_75:
        /*00b8*/ 	.word	index@(_ZN3cub18CUB_300001_SM_10006detail6reduce18DeviceReduceKernelINS2_10policy_hubIljN4cuda3std3__44plusIlEEE10Policy1000EN6thrust24THRUST_300001_SM_1000_NS6detail15normal_iteratorINSD_10device_ptrIlEEEEjS9_lNS7_10__identityEEEvT0_PT3_T1_NS0_13GridEvenShareISN_EET2_T4_)
        /*00bc*/ 	.word	0x00000000


	//----- nvinfo : EIATTR_REGCOUNT
	.align		4
.L_76:
        /*00c0*/ 	.byte	0x04, 0x2f
        /*00c2*/ 	.short	(.L_78 - .L_77)
	.align		4
.L_77:
        /*00c4*/ 	.word	index@(_ZN3cub18CUB_300001_SM_10006detail6reduce28DeviceReduceSingleTileKernelINS2_10policy_hubIljN4cuda3std3__44plusIlEEE10Policy1000EPlSC_iS9_llNS7_10__identityEEEvT0_T1_T2_T3_T4_T6_)
        /*00c8*/ 	.word	0x00000030


	//----- nvinfo : EIATTR_FRAME_SIZE
	.align		4
.L_78:
        /*00cc*/ 	.byte	0x04, 0x11
        /*00ce*/ 	.short	(.L_80 - .L_79)
	.align		4
.L_79:
        /*00d0*/ 	.word	index@(_ZN3cub18CUB_300001_SM_10006detail6reduce28DeviceReduceSingleTileKernelINS2_10policy_hubIljN4cuda3std3__44plusIlEEE10Policy1000EPlSC_iS9_llNS7_10__identityEEEvT0_T1_T2_T3_T4_T6_)
        /*00d4*/ 	.word	0x00000000


	//----- nvinfo : EIATTR_REGCOUNT
	.align		4
.L_80:
        /*00d8*/ 	.byte	0x04, 0x2f
        /*00da*/ 	.short	(.L_82 - .L_81)
	.align		4
.L_81:
        /*00dc*/ 	.word	index@(_ZN3cub18CUB_300001_SM_10006detail6reduce28DeviceReduceSingleTileKernelINS2_10policy_hubIlyN4cuda3std3__44plusIlEEE10Policy1000EN6thrust24THRUST_300001_SM_1000_NS6detail15normal_iteratorINSD_10device_ptrIlEEEEPlyS9_llNS7_10__identityEEEvT0_T1_T2_T3_T4_T6_)
        /*00e0*/ 	.word	0x00000030


	//----- nvinfo : EIATTR_FRAME_SIZE
	.align		4
.L_82:
        /*00e4*/ 	.byte	0x04, 0x11
        /*00e6*/ 	.short	(.L_84 - .L_83)
	.align		4
.L_83:
        /*00e8*/ 	.word	index@(_ZN3cub18CUB_300001_SM_10006detail6reduce28DeviceReduceSingleTileKernelINS2_10policy_hubIlyN4cuda3std3__44plusIlEEE10Policy1000EN6thrust24THRUST_300001_SM_1000_NS6detail15normal_iteratorINSD_10device_ptrIlEEEEPlyS9_llNS7_10__identityEEEvT0_T1_T2_T3_T4_T6_)
        /*00ec*/ 	.word	0x00000000


	//----- nvinfo : EIATTR_REGCOUNT
	.align		4
.L_84:
        /*00f0*/ 	.byte	0x04, 0x2f
        /*00f2*/ 	.short	(.L_86 - .L_85)
	.align		4
.L_85:
        /*00f4*/ 	.word	index@(_ZN3cub18CUB_300001_SM_10006detail6reduce18DeviceReduceKernelINS2_10policy_hubIlyN4cuda3std3__44plusIlEEE10Policy1000EN6thrust24THRUST_300001_SM_1000_NS6detail15normal_iteratorINSD_10device_ptrIlEEEEyS9_lNS7_10__identityEEEvT0_PT3_T1_NS0_13GridEvenShareISN_EET2_T4_)
        /*00f8*/ 	.word	0x00000020


	//----- nvinfo : EIATTR_FRAME_SIZE
	.align		4
.L_86:
        /*00fc*/ 	.byte	0x04, 0x11
        /*00fe*/ 	.short	(.L_88 - .L_87)
	.align		4
.L_87:
        /*0100*/ 	.word	index@(_ZN3cub18CUB_300001_SM_10006detail6reduce18DeviceReduceKernelINS2_10policy_hubIlyN4cuda3std3__44plusIlEEE10Policy1000EN6thrust24THRUST_300001_SM_1000_NS6detail15normal_iteratorINSD_10device_ptrIlEEEEyS9_lNS7_10__identityEEEvT0_PT3_T1_NS0_13GridEvenShareISN_EET2_T4_)
        /*0104*/ 	.word	0x00000000


	//----- nvinfo : EIATTR_REGCOUNT
	.align		4
.L_88:
        /*0108*/ 	.byte	0x04, 0x2f
        /*010a*/ 	.short	(.L_90 - .L_89)
	.align		4
.L_89:
        /*010c*/ 	.word	index@(_ZN3cub18CUB_300001_SM_10006detail6reduce28DeviceReduceSingleTileKernelINS2_10policy_hubIlyN4cuda3std3__44plusIlEEE10Policy1000EPlSC_iS9_llNS7_10__identityEEEvT0_T1_T2_T3_T4_T6_)
        /*0110*/ 	.word	0x00000030


	//----- nvinfo : EIATTR_FRAME_SIZE
	.align		4
.L_90:
        /*0114*/ 	.byte	0x04, 0x11
        /*0116*/ 	.short	(.L_92 - .L_91)
	.align		4
.L_91:
        /*0118*/ 	.word	index@(_ZN3cub18CUB_300001_SM_10006detail6reduce28DeviceReduceSingleTileKernelINS2_10policy_hubIlyN4cuda3std3__44plusIlEEE10Policy1000EPlSC_iS9_llNS7_10__identityEEEvT0_T1_T2_T3_T4_T6_)
        /*011c*/ 	.word	0x00000000


	//----- nvinfo : EIATTR_REGCOUNT
	.align		4
.L_92:
        /*0120*/ 	.byte	0x04, 0x2f
        /*0122*/ 	.short	(.L_94 - .L_93)
	.align		4
.L_93:
        /*0124*/ 	.word	index@(_ZN3cub18CUB_300001_SM_10006detail4scan23DeviceCompactInitKernelINS0_13ScanTileStateIiLb1EEEPlEEvT_iT0_)
        /*0128*/ 	.word	0x0000000a


	//----- nvinfo : EIATTR_FRAME_SIZE
	.align		4
.L_94:
        /*012c*/ 	.byte	0x04, 0x11
        /*012e*/ 	.short	(.L_96 - .L_95)
	.align		4
.L_95:
        /*0130*/ 	.word	index@(_ZN3cub18CUB_300001_SM_10006detail4scan23DeviceCompactInitKernelINS0_13ScanTileStateIiLb1EEEPlEEvT_iT0_)
        /*0134*/ 	.word	0x00000000


	//----- nvinfo : EIATTR_REGCOUNT
	.align		4
.L_96:
        /*0138*/ 	.byte	0x04, 0x2f
        /*013a*/ 	.short	(.L_98 - .L_97)
	.align		4
.L_97:
        /*013c*/ 	.word	index@(_ZN3cub18CUB_300001_SM_10006detail6select23DeviceSelectSweepKernelINS2_10policy_hubIlNS0_8NullTypeEiLb0ELNS0_10SelectImplE1EE10Policy1000EN6thrust24THRUST_300001_SM_1000_NS6detail15normal_iteratorINSA_10device_ptrIlEEEEPS5_SF_PlNS0_13ScanTileStateIiLb1EEEN4cuda3std3__410__not_fn_tI7is_zeroEES5_iNS2_19streaming_context_tIlLb1EEELS6_1EEEvT0_T1_T2_T3_T4_T5_T6_T7_iT8_NS1_7vsmem_tE)
        /*0140*/ 	.word	0x00000038


	//----- nvinfo : EIATTR_FRAME_SIZE
	.align		4
.L_98:
        /*0144*/ 	.byte	0x04, 0x11
        /*0146*/ 	.short	(.L_100 - .L_99)
	.align		4
.L_99:
        /*0148*/ 	.word	index@(_ZN3cub18CUB_300001_SM_10006detail6select23DeviceSelectSweepKernelINS2_10policy_hubIlNS0_8NullTypeEiLb0ELNS0_10SelectImplE1EE10Policy1000EN6thrust24THRUST_300001_SM_1000_NS6detail15normal_iteratorINSA_10device_ptrIlEEEEPS5_SF_PlNS0_13ScanTileStateIiLb1EEEN4cuda3std3__410__not_fn_tI7is_zeroEES5_iNS2_19streaming_context_tIlLb1EEELS6_1EEEvT0_T1_T2_T3_T4_T5_T6_T7_iT8_NS1_7vsmem_tE)
        /*014c*/ 	.word	0x00000000


	//----- nvinfo : EIATTR_MIN_STACK_SIZE
	.align		4
.L_100:
        /*0150*/ 	.byte	0x04, 0x12
        /*0152*/ 	.short	(.L_102 - .L_101)
	.align		4
.L_101:
        /*0154*/ 	.word	index@(_ZN3cub18CUB_300001_SM_10006detail6select23DeviceSelectSweepKernelINS2_10policy_hubIlNS0_8NullTypeEiLb0ELNS0_10SelectImplE1EE10Policy1000EN6thrust24THRUST_300001_SM_1000_NS6detail15normal_iteratorINSA_10device_ptrIlEEEEPS5_SF_PlNS0_13ScanTileStateIiLb1EEEN4cuda3std3__410__not_fn_tI7is_zeroEES5_iNS2_19streaming_context_tIlLb1EEELS6_1EEEvT0_T1_T2_T3_T4_T5_T6_T7_iT8_NS1_7vsmem_tE)
        /*0158*/ 	.word	0x00000000


	//----- nvinfo : EIATTR_MIN_STACK_SIZE
	.align		4
.L_102:
        /*015c*/ 	.byte	0x04, 0x12
        /*015e*/ 	.short	(.L_104 - .L_103)
	.align		4
.L_103:
        /*0160*/ 	.word	index@(_ZN3cub18CUB_300001_SM_10006detail4scan23DeviceCompactInitKernelINS0_13ScanTileStateIiLb1EEEPlEEvT_iT0_)
        /*0164*/ 	.word	0x00000000


	//----- nvinfo : EIATTR_MIN_STACK_SIZE
	.align		4
.L_104:
        /*0168*/ 	.byte	0x04, 0x12
        /*016a*/ 	.short	(.L_106 - .L_105)
	.align		4
.L_105:
        /*016c*/ 	.word	index@(_ZN3cub18CUB_300001_SM_10006detail6reduce28DeviceReduceSingleTileKernelINS2_10policy_hubIlyN4cuda3std3__44plusIlEEE10Policy1000EPlSC_iS9_llNS7_10__identityEEEvT0_T1_T2_T3_T4_T6_)
        /*0170*/ 	.word	0x00000000


	//----- nvinfo : EIATTR_MIN_STACK_SIZE
	.align		4
.L_106:
        /*0174*/ 	.byte	0x04, 0x12
        /*0176*/ 	.short	(.L_108 - .L_107)
	.align		4
.L_107:
        /*0178*/ 	.word	index@(_ZN3cub18CUB_300001_SM_10006detail6reduce18DeviceReduceKernelINS2_10policy_hubIlyN4cuda3std3__44plusIlEEE10Policy1000EN6thrust24THRUST_300001_SM_1000_NS6detail15normal_iteratorINSD_10device_ptrIlEEEEyS9_lNS7_10__identityEEEvT0_PT3_T1_NS0_13GridEvenShareISN_EET2_T4_)
        /*017c*/ 	.word	0x00000000


	//----- nvinfo : EIATTR_MIN_STACK_SIZE
	.align		4
.L_108:
        /*0180*/ 	.byte	0x04, 0x12
        /*0182*/ 	.short	(.L_110 - .L_109)
	.align		4
.L_109:
        /*0184*/ 	.word	index@(_ZN3cub18CUB_300001_SM_10006detail6reduce28DeviceReduceSingleTileKernelINS2_10policy_hubIlyN4cuda3std3__44plusIlEEE10Policy1000EN6thrust24THRUST_300001_SM_1000_NS6detail15normal_iteratorINSD_10device_ptrIlEEEEPlyS9_llNS7_10__identityEEEvT0_T1_T2_T3_T4_T6_)
        /*0188*/ 	.word	0x00000000


	//----- nvinfo : EIATTR_MIN_STACK_SIZE
	.align		4
.L_110:
        /*018c*/ 	.byte	0x04, 0x12
        /*018e*/ 	.short	(.L_112 - .L_111)
	.align		4
.L_111:
        /*0190*/ 	.word	index@(_ZN3cub18CUB_300001_SM_10006detail6reduce28DeviceReduceSingleTileKernelINS2_10policy_hubIljN4cuda3std3__44plusIlEEE10Policy1000EPlSC_iS9_llNS7_10__identityEEEvT0_T1_T2_T3_T4_T6_)
        /*0194*/ 	.word	0x00000000


	//----- nvinfo : EIATTR_MIN_STACK_SIZE
	.align		4
.L_112:
        /*0198*/ 	.byte	0x04, 0x12
        /*019a*/ 	.short	(.L_114 - .L_113)
	.align		4
.L_113:
        /*019c*/ 	.word	index@(_ZN3cub18CUB_300001_SM_10006detail6reduce18DeviceReduceKernelINS2_10policy_hubIljN4cuda3std3__44plusIlEEE10Policy1000EN6thrust24THRUST_300001_SM_1000_NS6detail15normal_iteratorINSD_10device_ptrIlEEEEjS9_lNS7_10__identityEEEvT0_PT3_T1_NS0_13GridEvenShareISN_EET2_T4_)
        /*01a0*/ 	.word	0x00000000


	//----- nvinfo : EIATTR_MIN_STACK_SIZE
	.align		4
.L_114:
        /*01a4*/ 	.byte	0x04, 0x12
        /*01a6*/ 	.short	(.L_116 - .L_115)
	.align		4
.L_115:
        /*01a8*/ 	.word	index@(_ZN3cub18CUB_300001_SM_10006detail6reduce28DeviceReduceSingleTileKernelINS2_10policy_hubIljN4cuda3std3__44plusIlEEE10Policy1000EN6thrust24THRUST_300001_SM_1000_NS6detail15normal_iteratorINSD_10device_ptrIlEEEEPljS9_llNS7_10__identityEEEvT0_T1_T2_T3_T4_T6_)
        /*01ac*/ 	.word	0x00000000


	//----- nvinfo : EIATTR_MIN_STACK_SIZE
	.align		4
.L_116:
        /*01b0*/ 	.byte	0x04, 0x12
        /*01b2*/ 	.short	(.L_118 - .L_117)
	.align		4
.L_117:
        /*01b4*/ 	.word	index@(_ZN3cub18CUB_300001_SM_10006detail8for_each13static_kernelINS2_12policy_hub_t12policy_500_tEmN6thrust24THRUST_300001_SM_1000_NS8cuda_cub20__uninitialized_fill7functorINS7_10device_ptrIlEElEEEEvT0_T1_)
        /*01b8*/ 	.word	0x00000000


	//----- nvinfo : EIATTR_MIN_STACK_SIZE
	.align		4
.L_118:
        /*01bc*/ 	.byte	0x04, 0x12
        /*01be*/ 	.short	(.L_120 - .L_119)
	.align		4
.L_119:
        /*01c0*/ 	.word	index@(_ZN3cub18CUB_300001_SM_10006detail11EmptyKernelIvEEvv)
        /*01c4*/ 	.word	0x00000000


	//----- nvinfo : EIATTR_MIN_STACK_SIZE
	.align		4
.L_120:
        /*01c8*/ 	.byte	0x04, 0x12
        /*01ca*/ 	.short	(.L_122 - .L_121)
	.align		4
.L_121:
        /*01cc*/ 	.word	index@(_ZN6thrust24THRUST_300001_SM_1000_NS8cuda_cub4core6detail13_kernel_agentINS1_8__unique11UniqueAgentINS0_6detail15normal_iteratorINS0_10device_ptrIlEEEESB_N4cuda3std3__48equal_toIlEEiPiEEJSB_SB_SG_SH_iN3cub18CUB_300001_SM_100013ScanTileStateIiLb1EEEmEEEvDpT0_)
        /*01d0*/ 	.word	0x00000000


	//----- nvinfo : EIATTR_MIN_STACK_SIZE
	.align		4
.L_122:
        /*01d4*/ 	.byte	0x04, 0x12
        /*01d6*/ 	.short	(.L_124 - .L_123)
	.align		4
.L_123:
        /*01d8*/ 	.word	index@(_ZN6thrust24THRUST_300001_SM_1000_NS8cuda_cub4core6detail13_kernel_agentINS1_8__unique9InitAgentIN3cub18CUB_300001_SM_100013ScanTileStateIiLb1EEEPiiEEJSA_mSB_EEEvDpT0_)
        /*01dc*/ 	.word	0x00000000


	//----- nvinfo : EIATTR_MIN_STACK_SIZE
	.align		4
.L_124:
        /*01e0*/ 	.byte	0x04, 0x12
        /*01e2*/ 	.short	(.L_126 - .L_125)
	.align		4
.L_125:
        /*01e4*/ 	.word	index@(_Z18calc_state_kernel2PliliS_i)
        /*01e8*/ 	.word	0x00000040


	//----- nvinfo : EIATTR_MIN_STACK_SIZE
	.align		4
.L_126:
        /*01ec*/ 	.byte	0x04, 0x12
        /*01ee*/ 	.short	(.L_128 - .L_127)
	.align		4
.L_127:
        /*01f0*/ 	.word	index@(_Z17calc_state_kernelPliliS_i)
        /*01f4*/ 	.word	0x00000000
.L_128:


//--------------------- .nv.compat                --------------------------
	.section	.nv.compat,"",@"SHT_CUDA_COMPAT_INFO"
	.align	4
        /*0000*/ 	.byte	0x02, 0x09, 0x00, 0x00, 0x02, 0x02, 0x01, 0x00, 0x02, 0x05, 0x05, 0x00, 0x03, 0x07, 0x01, 0x01
        /*0010*/ 	.byte	0x02, 0x03, 0x00, 0x00, 0x02, 0x06, 0x01, 0x00, 0x04, 0x0b, 0x08, 0x00, 0x09, 0x00, 0x00, 0x00
        /*0020*/ 	.byte	0x00, 0x00, 0x00, 0x00


//--------------------- .nv.info._ZN3cub18CUB_300001_SM_10006detail6select23DeviceSelectSweepKernelINS2_10policy_hubIlNS0_8NullTypeEiLb0ELNS0_10SelectImplE1EE10Policy1000EN6thrust24THRUST_300001_SM_1000_NS6detail15normal_iteratorINSA_10device_ptrIlEEEEPS5_SF_PlNS0_13ScanTileStateIiLb1EEEN4cuda3std3__410__not_fn_tI7is_zeroEES5_iNS2_19streaming_context_tIlLb1EEELS6_1EEEvT0_T1_T2_T3_T4_T5_T6_T7_iT8_NS1_7vsmem_tE --------------------------
	.section	.nv.info._ZN3cub18CUB_300001_SM_10006detail6select23DeviceSelectSweepKernelINS2_10policy_hubIlNS0_8NullTypeEiLb0ELNS0_10SelectImplE1EE10Policy1000EN6thrust24THRUST_300001_SM_1000_NS6detail15normal_iteratorINSA_10device_ptrIlEEEEPS5_SF_PlNS0_13ScanTileStateIiLb1EEEN4cuda3std3__410__not_fn_tI7is_zeroEES5_iNS2_19streaming_context_tIlLb1EEELS6_1EEEvT0_T1_T2_T3_T4_T5_T6_T7_iT8_NS1_7vsmem_tE,"",@"SHT_CUDA_INFO"
	.sectionflags	@""
	.align	4


	//----- nvinfo : EIATTR_CUDA_API_VERSION
	.align		4
        /*0000*/ 	.byte	0x04, 0x37
        /*0002*/ 	.short	(.L_130 - .L_129)
.L_129:
        /*0004*/ 	.word	0x00000082


	//----- nvinfo : EIATTR_KPARAM_INFO
	.align		4
.L_130:
        /*0008*/ 	.byte	0x04, 0x17
        /*000a*/ 	.short	(.L_132 - .L_131)
.L_131:
        /*000c*/ 	.word	0x00000000
        /*0010*/ 	.short	0x000a
        /*0012*/ 	.short	0x0060
        /*0014*/ 	.byte	0x00, 0xf0, 0x21, 0x00


	//----- nvinfo : EIATTR_KPARAM_INFO
	.align		4
.L_132:
        /*0018*/ 	.byte	0x04, 0x17
        /*001a*/ 	.short	(.L_134 - .L_133)
.L_133:
        /*001c*/ 	.word	0x00000000
        /*0020*/ 	.short	0x0009
        /*0022*/ 	.short	0x0038
        /*0024*/ 	.byte	0x00, 0xf0, 0xa1, 0x00


	//----- nvinfo : EIATTR_KPARAM_INFO
	.align		4
.L_134:
        /*0028*/ 	.byte	0x04, 0x17
        /*002a*/ 	.short	(.L_136 - .L_135)
.L_135:
        /*002c*/ 	.word	0x00000000
        /*0030*/ 	.short	0x0008
        /*0032*/ 	.short	0x0030
        /*0034*/ 	.byte	0x00, 0xf0, 0x11, 0x00


	//----- nvinfo : EIATTR_KPARAM_INFO
	.align		4
.L_136:
        /*0038*/ 	.byte	0x04, 0x17
        /*003a*/ 	.short	(.L_138 - .L_137)
.L_137:
        /*003c*/ 	.word	0x00000000
        /*0040*/ 	.short	0x0007
        /*0042*/ 	.short	0x002c
        /*0044*/ 	.byte	0x00, 0xf0, 0x11, 0x00


	//----- nvinfo : EIATTR_KPARAM_INFO
	.align		4
.L_138:
        /*0048*/ 	.byte	0x04, 0x17
        /*004a*/ 	.short	(.L_140 - .L_139)
.L_139:
        /*004c*/ 	.word	0x00000000
        /*0050*/ 	.short	0x0006
        /*0052*/ 	.short	0x0029
        /*0054*/ 	.byte	0x00, 0xf0, 0x05, 0x00


	//----- nvinfo : EIATTR_KPARAM_INFO
	.align		4
.L_140:
        /*0058*/ 	.byte	0x04, 0x17
        /*005a*/ 	.short	(.L_142 - .L_141)
.L_141:
        /*005c*/ 	.word	0x00000000
        /*0060*/ 	.short	0x0005
        /*0062*/ 	.short	0x0028
        /*0064*/ 	.byte	0x00, 0xf0, 0x05, 0x00


	//----- nvinfo : EIATTR_KPARAM_INFO
	.align		4
.L_142:
        /*0068*/ 	.byte	0x04, 0x17
        /*006a*/ 	.short	(.L_144 - .L_143)
.L_143:
        /*006c*/ 	.word	0x00000000
        /*0070*/ 	.short	0x0004
        /*0072*/ 	.short	0x0020
        /*0074*/ 	.byte	0x00, 0xf0, 0x21, 0x00


	//----- nvinfo : EIATTR_KPARAM_INFO
	.align		4
.L_144:
        /*0078*/ 	.byte	0x04, 0x17
        /*007a*/ 	.short	(.L_146 - .L_145)
.L_145:
        /*007c*/ 	.word	0x00000000
        /*0080*/ 	.short	0x0003
        /*0082*/ 	.short	0x0018
        /*0084*/ 	.byte	0x00, 0xf5, 0x21, 0x00


	//----- nvinfo : EIATTR_KPARAM_INFO
	.align		4
.L_146:
        /*0088*/ 	.byte	0x04, 0x17
        /*008a*/ 	.short	(.L_148 - .L_147)
.L_147:
        /*008c*/ 	.word	0x00000000
        /*0090*/ 	.short	0x0002
        /*0092*/ 	.short	0x0010
        /*0094*/ 	.byte	0x00, 0xf0, 0x21, 0x00


	//----- nvinfo : EIATTR_KPARAM_INFO
	.align		4
.L_148:
        /*0098*/ 	.byte	0x04, 0x17
        /*009a*/ 	.short	(.L_150 - .L_149)
.L_149:
        /*009c*/ 	.word	0x00000000
        /*00a0*/ 	.short	0x0001
        /*00a2*/ 	.short	0x0008
        /*00a4*/ 	.byte	0x00, 0xf5, 0x21, 0x00


	//----- nvinfo : EIATTR_KPARAM_INFO
	.align		4
.L_150:
        /*00a8*/ 	.byte	0x04, 0x17
        /*00aa*/ 	.short	(.L_152 - .L_151)
.L_151:
        /*00ac*/ 	.word	0x00000000
        /*00b0*/ 	.short	0x0000
        /*00b2*/ 	.short	0x0000
        /*00b4*/ 	.byte	0x00, 0xf0, 0x21, 0x00


	//----- nvinfo : EIATTR_SPARSE_MMA_MASK
	.align		4
.L_152:
        /*00b8*/ 	.byte	0x03, 0x50
        /*00ba*/ 	.short	0x0000


	//----- nvinfo : EIATTR_MAXREG_COUNT
	.align		4
        /*00bc*/ 	.byte	0x03, 0x1b
        /*00be*/ 	.short	0x00a8


	//----- nvinfo : EIATTR_NUM_BARRIERS
	.align		4
        /*00c0*/ 	.byte	0x02, 0x4c
        /*00c2*/ 	.byte	0x01
	.zero		1


	//----- nvinfo : EIATTR_MERCURY_ISA_VERSION
	.align		4
        /*00c4*/ 	.byte	0x03, 0x5f
        /*00c6*/ 	.short	0x0101


	//----- nvinfo : EIATTR_UNUSED_LOAD_BYTE_OFFSET
	.align		4
        /*00c8*/ 	.byte	0x04, 0x44
        /*00ca*/ 	.short	(.L_154 - .L_153)


	//   ....[0]....
.L_153:
        /*00cc*/ 	.word	0x000081a0
        /*00d0*/ 	.word	0x0000fff0


	//----- nvinfo : EIATTR_COOP_GROUP_MASK_REGIDS
	.align		4
.L_154:
        /*00d4*/ 	.byte	0x04, 0x29
        /*00d6*/ 	.short	(.L_156 - .L_155)


	//   ....[0]....
.L_155:
        /*00d8*/ 	.word	0xffffffff


	//   ....[1]....
        /*00dc*/ 	.word	0xffffffff


	//   ....[2]....
        /*00e0*/ 	.word	0xffffffff


	//   ....[3]....
        /*00e4*/ 	.word	0xffffffff


	//   ....[4]....
        /*00e8*/ 	.word	0xffffffff


	//   ....[5]....
        /*00ec*/ 	.word	0xffffffff


	//   ....[6]....
        /*00f0*/ 	.word	0xffffffff


	//   ....[7]....
        /*00f4*/ 	.word	0xffffffff


	//   ....[8]....
        /*00f8*/ 	.word	0xffffffff


	//   ....[9]....
        /*00fc*/ 	.word	0xffffffff


	//   ....[10]....
        /*0100*/ 	.word	0xffffffff


	//   ....[11]....
        /*0104*/ 	.word	0xffffffff


	//   ....[12]....
        /*0108*/ 	.word	0xffffffff


	//   ....[13]....
        /*010c*/ 	.word	0xffffffff


	//   ....[14]....
        /*0110*/ 	.word	0xffffffff


	//   ....[15]....
        /*0114*/ 	.word	0xffffffff


	//   ....[16]....
        /*0118*/ 	.word	0xffffffff


	//   ....[17]....
        /*011c*/ 	.word	0xffffffff


	//   ....[18]....
        /*0120*/ 	.word	0xffffffff


	//   ....[19]....
        /*0124*/ 	.word	0xffffffff


	//   ....[20]....
        /*0128*/ 	.word	0xffffffff


	//   ....[21]....
        /*012c*/ 	.word	0xffffffff


	//   ....[22]....
        /*0130*/ 	.word	0xffffffff


	//   ....[23]....
        /*0134*/ 	.word	0xffffffff


	//   ....[24]....
        /*0138*/ 	.word	0xffffffff


	//   ....[25]....
        /*013c*/ 	.word	0xffffffff


	//   ....[26]....
        /*0140*/ 	.word	0xffffffff


	//   ....[27]....
        /*0144*/ 	.word	0xffffffff


	//   ....[28]....
        /*0148*/ 	.word	0xffffffff


	//   ....[29]....
        /*014c*/ 	.word	0xffffffff


	//   ....[30]....
        /*0150*/ 	.word	0xffffffff


	//   ....[31]....
        /*0154*/ 	.word	0xffffffff


	//   ....[32]....
        /*0158*/ 	.word	0xffffffff


	//   ....[33]....
        /*015c*/ 	.word	0xffffffff


	//   ....[34]....
        /*0160*/ 	.word	0xffffffff


	//   ....[35]....
        /*0164*/ 	.word	0xffffffff


	//   ....[36]....
        /*0168*/ 	.word	0xffffffff


	//   ....[37]....
        /*016c*/ 	.word	0xffffffff


	//   ....[38]....
        /*0170*/ 	.word	0xffffffff


	//   ....[39]....
        /*0174*/ 	.word	0xffffffff


	//   ....[40]....
        /*0178*/ 	.word	0xffffffff


	//   ....[41]....
        /*017c*/ 	.word	0xffffffff


	//   ....[42]....
        /*0180*/ 	.word	0xffffffff


	//   ....[43]....
        /*0184*/ 	.word	0xffffffff


	//   ....[44]....
        /*0188*/ 	.word	0xffffffff


	//   ....[45]....
        /*018c*/ 	.word	0xffffffff


	//   ....[46]....
        /*0190*/ 	.word	0xffffffff


	//   ....[47]....
        /*0194*/ 	.word	0xffffffff


	//   ....[48]....
        /*0198*/ 	.word	0xffffffff


	//   ....[49]....
        /*019c*/ 	.word	0xffffffff


	//   ....[50]....
        /*01a0*/ 	.word	0xffffffff


	//   ....[51]....
        /*01a4*/ 	.word	0xffffffff


	//   ....[52]....
        /*01a8*/ 	.word	0xffffffff


	//   ....[53]....
        /*01ac*/ 	.word	0xffffffff


	//   ....[54]....
        /*01b0*/ 	.word	0xffffffff


	//   ....[55]....
        /*01b4*/ 	.word	0xffffffff


	//   ....[56]....
        /*01b8*/ 	.word	0xffffffff


	//   ....[57]....
        /*01bc*/ 	.word	0xffffffff


	//   ....[58]....
        /*01c0*/ 	.word	0xffffffff


	//   ....[59]....
        /*01c4*/ 	.word	0xffffffff


	//   ....[60]....
        /*01c8*/ 	.word	0x05000014


	//   ....[61]....
        /*01cc*/ 	.word	0x05000014


	//   ....[62]....
        /*01d0*/ 	.word	0x05000014


	//   ....[63]....
        /*01d4*/ 	.word	0x05000014


	//   ....[64]....
        /*01d8*/ 	.word	0x05000014


	//   ....[65]....
        /*01dc*/ 	.word	0x05000014


	//   ....[66]....
        /*01e0*/ 	.word	0x05000014


	//   ....[67]....
        /*01e4*/ 	.word	0x05000014


	//   ....[68]....
        /*01e8*/ 	.word	0x05000014


	//   ....[69]....
        /*01ec*/ 	.word	0x05000014


	//   ....[70]....
        /*01f0*/ 	.word	0x05000014


	//   ....[71]....
        /*01f4*/ 	.word	0x05000014


	//   ....[72]....
        /*01f8*/ 	.word	0x05000014


	//   ....[73]....
        /*01fc*/ 	.word	0x05000014


	//   ....[74]....
        /*0200*/ 	.word	0x05000014


	//   ....[75]....
        /*0204*/ 	.word	0x05000014


	//   ....[76]....
        /*0208*/ 	.word	0x05000014


	//   ....[77]....
        /*020c*/ 	.word	0x05000014


	//   ....[78]....
        /*0210*/ 	.word	0x05000014


	//   ....[79]....
        /*0214*/ 	.word	0x05000014


	//   ....[80]....
        /*0218*/ 	.word	0x05000014


	//   ....[81]....
        /*021c*/ 	.word	0x05000014


	//   ....[82]....
        /*0220*/ 	.word	0x05000014


	//   ....[83]....
        /*0224*/ 	.word	0x05000014


	//   ....[84]....
        /*0228*/ 	.word	0x05000014


	//   ....[85]....
        /*022c*/ 	.word	0x05000014


	//   ....[86]....
        /*0230*/ 	.word	0x05000014


	//   ....[87]....
        /*0234*/ 	.word	0x05000014


	//   ....[88]....
        /*0238*/ 	.word	0x05000014


	//   ....[89]....
        /*023c*/ 	.word	0x05000014


	//   ....[90]....
        /*0240*/ 	.word	0x05000014


	//   ....[91]....
        /*0244*/ 	.word	0x05000014


	//   ....[92]....
        /*0248*/ 	.word	0x05000014


	//   ....[93]....
        /*024c*/ 	.word	0x05000014


	//   ....[94]....
        /*0250*/ 	.word	0x05000014


	//   ....[95]....
        /*0254*/ 	.word	0x05000014


	//----- nvinfo : EIATTR_COOP_GROUP_INSTR_OFFSETS
	.align		4
.L_156:
        /*0258*/ 	.byte	0x04, 0x28
        /*025a*/ 	.short	(.L_158 - .L_157)


	//   ....[0]....
.L_157:
        /*025c*/ 	.word	0x000003c0


	//   ....[1]....
        /*0260*/ 	.word	0x00000760


	//   ....[2]....
        /*0264*/ 	.word	0x00000790


	//   ....[3]....
        /*0268*/ 	.word	0x000007b0


	//   ....[4]....
        /*026c*/ 	.word	0x000007d0


	//   ....[5]....
        /*0270*/ 	.word	0x000007f0


	//   ....[6]....
        /*0274*/ 	.word	0x00002250


	//   ....[7]....
        /*0278*/ 	.word	0x000025f0


	//   ....[8]....
        /*027c*/ 	.word	0x00002620


	//   ....[9]....
        /*0280*/ 	.word	0x00002640


	//   ....[10]....
        /*0284*/ 	.word	0x00002660


	//   ....[11]....
        /*0288*/ 	.word	0x00002680


	//   ....[12]....
        /*028c*/ 	.word	0x00002a90


	//   ....[13]....
        /*0290*/ 	.word	0x00002b50


	//   ....[14]....
        /*0294*/ 	.word	0x00002bb0


	//   ....[15]....
        /*0298*/ 	.word	0x00002c30


	//   ....[16]....
        /*029c*/ 	.word	0x00002c80


	//   ....[17]....
        /*02a0*/ 	.word	0x00002cd0


	//   ....[18]....
        /*02a4*/ 	.word	0x00002d30


	//   ....[19]....
        /*02a8*/ 	.word	0x00002d70


	//   ....[20]....
        /*02ac*/ 	.word	0x00002d80


	//   ....[21]....
        /*02b0*/ 	.word	0x00002e60


	//   ....[22]....
        /*02b4*/ 	.word	0x00002f20


	//   ....[23]....
        /*02b8*/ 	.word	0x00002f80


	//   ....[24]....
        /*02bc*/ 	.word	0x00002fb0


	//   ....[25]....
        /*02c0*/ 	.word	0x00003000


	//   ....[26]....
        /*02c4*/ 	.word	0x00003050


	//   ....[27]....
        /*02c8*/ 	.word	0x00003090


	//   ....[28]....
        /*02cc*/ 	.word	0x000030d0


	//   ....[29]....
        /*02d0*/ 	.word	0x00003110


	//   ....[30]....
        /*02d4*/ 	.word	0x00004c70


	//   ....[31]....
        /*02d8*/ 	.word	0x000051d0


	//   ....[32]....
        /*02dc*/ 	.word	0x000051f0


	//   ....[33]....
        /*02e0*/ 	.word	0x00005210


	//   ....[34]....
        /*02e4*/ 	.word	0x00005230


	//   ....[35]....
        /*02e8*/ 	.word	0x00005250


	//   ....[36]....
        /*02ec*/ 	.word	0x00006d80


	//   ....[37]....
        /*02f0*/ 	.word	0x00007300


	//   ....[38]....
        /*02f4*/ 	.word	0x00007320


	//   ....[39]....
        /*02f8*/ 	.word	0x00007340


	//   ....[40]....
        /*02fc*/ 	.word	0x00007360


	//   ....[41]....
        /*0300*/ 	.word	0x00007380


	//   ....[42]....
        /*0304*/ 	.word	0x00007800


	//   ....[43]....
        /*0308*/ 	.word	0x000078d0


	//   ....[44]....
        /*030c*/ 	.word	0x00007930


	//   ....[45]....
        /*0310*/ 	.word	0x000079d0


	//   ....[46]....
        /*0314*/ 	.word	0x00007a20


	//   ....[47]....
        /*0318*/ 	.word	0x00007a60


	//   ....[48]....
        /*031c*/ 	.word	0x00007aa0


	//   ....[49]....
        /*0320*/ 	.word	0x00007b00


	//   ....[50]....
        /*0324*/ 	.word	0x00007b40


	//   ....[51]....
        /*0328*/ 	.word	0x00007be0


	//   ....[52]....
        /*032c*/ 	.word	0x00007cb0


	//   ....[53]....
        /*0330*/ 	.word	0x00007d00


	//   ....[54]....
        /*0334*/ 	.word	0x00007d60


	//   ....[55]....
        /*0338*/ 	.word	0x00007db0


	//   ....[56]....
        /*033c*/ 	.word	0x00007df0


	//   ....[57]....
        /*0340*/ 	.word	0x00007e30


	//   ....[58]....
        /*0344*/ 	.word	0x00007e70


	//   ....[59]....
        /*0348*/ 	.word	0x00007eb0


	//   ....[60]....
        /*034c*/ 	.word	0x000097e0


	//   ....[61]....
        /*0350*/ 	.word	0x00009860


	//   ....[62]....
        /*0354*/ 	.word	0x00009900


	//   ....[63]....
        /*0358*/ 	.word	0x00009a00


	//   ....[64]....
        /*035c*/ 	.word	0x00009a80


	//   ....[65]....
        /*0360*/ 	.word	0x00009b10


	//   ....[66]....
        /*0364*/ 	.word	0x00009b90


	//   ....[67]....
        /*0368*/ 	.word	0x00009c10


	//   ....[68]....
        /*036c*/ 	.word	0x00009c80


	//   ....[69]....
        /*0370*/ 	.word	0x00009d10


	//   ....[70]....
        /*0374*/ 	.word	0x00009d90


	//   ....[71]....
        /*0378*/ 	.word	0x00009e10


	//   ....[72]....
        /*037c*/ 	.word	0x00009ed0


	//   ....[73]....
        /*0380*/ 	.word	0x00009f50


	//   ....[74]....
        /*0384*/ 	.word	0x00009fc0


	//   ....[75]....
        /*0388*/ 	.word	0x0000a030


	//   ....[76]....
        /*038c*/ 	.word	0x0000a0a0


	//   ....[77]....
        /*0390*/ 	.word	0x0000a100


	//   ....[78]....
        /*0394*/ 	.word	0x0000a170


	//   ....[79]....
        /*0398*/ 	.word	0x0000a1f0


	//   ....[80]....
        /*039c*/ 	.word	0x0000a270


	//   ....[81]....
        /*03a0*/ 	.word	0x0000a360


	//   ....[82]....
        /*03a4*/ 	.word	0x0000a3e0


	//   ....[83]....
        /*03a8*/ 	.word	0x0000a470


	//   ....[84]....
        /*03ac*/ 	.word	0x0000a4f0


	//   ....[85]....
        /*03b0*/ 	.word	0x0000a570


	//   ....[86]....
        /*03b4*/ 	.word	0x0000a5f0


	//   ....[87]....
        /*03b8*/ 	.word	0x0000a680


	//   ....[88]....
        /*03bc*/ 	.word	0x0000a700


	//   ....[89]....
        /*03c0*/ 	.word	0x0000a780


	//   ....[90]....
        /*03c4*/ 	.word	0x0000a840


	//   ....[91]....
        /*03c8*/ 	.word	0x0000a8c0


	//   ....[92]....
        /*03cc*/ 	.word	0x0000a940


	//   ....[93]....
        /*03d0*/ 	.word	0x0000a9c0


	//   ....[94]....
        /*03d4*/ 	.word	0x0000aa40


	//   ....[95]....
        /*03d8*/ 	.word	0x0000aab0


	//----- nvinfo : EIATTR_VRC_CTA_INIT_COUNT
	.align		4
.L_158:
        /*03dc*/ 	.byte	0x02, 0x4a
	.zero		1
	.zero		1


	//----- nvinfo : EIATTR_EXIT_INSTR_OFFSETS
	.align		4
        /*03e0*/ 	.byte	0x04, 0x1c
        /*03e2*/ 	.short	(.L_160 - .L_159)


	//   ....[0]....
.L_159:
        /*03e4*/ 	.word	0x00001580


	//   ....[1]....
        /*03e8*/ 	.word	0x00001640


	//   ....[2]....
        /*03ec*/ 	.word	0x00001970


	//   ....[3]....
        /*03f0*/ 	.word	0x00001bf0


	//   ....[4]....
        /*03f4*/ 	.word	0x00001f70


	//   ....[5]....
        /*03f8*/ 	.word	0x00003df0


	//   ....[6]....
        /*03fc*/ 	.word	0x00003eb0


	//   ....[7]....
        /*0400*/ 	.word	0x00004260


	//   ....[8]....
        /*0404*/ 	.word	0x00004480


	//   ....[9]....
        /*0408*/ 	.word	0x000047e0


	//   ....[10]....
        /*040c*/ 	.word	0x00009600


	//   ....[11]....
        /*0410*/ 	.word	0x000096e0


	//   ....[12]....
        /*0414*/ 	.word	0x00009790


	//----- nvinfo : EIATTR_MAX_THREADS
	.align		4
.L_160:
        /*0418*/ 	.byte	0x04, 0x05
        /*041a*/ 	.short	(.L_162 - .L_161)
.L_161:
        /*041c*/ 	.word	0x00000180
        /*0420*/ 	.word	0x00000001
        /*0424*/ 	.word	0x00000001


	//----- nvinfo : EIATTR_CRS_STACK_SIZE
	.align		4
.L_162:
        /*0428*/ 	.byte	0x04, 0x1e
        /*042a*/ 	.short	(.L_164 - .L_163)
.L_163:
        /*042c*/ 	.word	0x00000000


	//----- nvinfo : EIATTR_CBANK_PARAM_SIZE
	.align		4
.L_164:
        /*0430*/ 	.byte	0x03, 0x19
        /*0432*/ 	.short	0x0068


	//----- nvinfo : EIATTR_PARAM_CBANK
	.align		4
        /*0434*/ 	.byte	0x04, 0x0a
        /*0436*/ 	.short	(.L_166 - .L_165)
	.align		4
.L_165:
        /*0438*/ 	.word	index@(.nv.constant0._ZN3cub18CUB_300001_SM_10006detail6select23DeviceSelectSweepKernelINS2_10policy_hubIlNS0_8NullTypeEiLb0ELNS0_10SelectImplE1EE10Policy1000EN6thrust24THRUST_300001_SM_1000_NS6detail15normal_iteratorINSA_10device_ptrIlEEEEPS5_SF_PlNS0_13ScanTileStateIiLb1EEEN4cuda3std3__410__not_fn_tI7is_zeroEES5_iNS2_19streaming_context_tIlLb1EEELS6_1EEEvT0_T1_T2_T3_T4_T5_T6_T7_iT8_NS1_7vsmem_tE)
        /*043c*/ 	.short	0x0380
        /*043e*/ 	.short	0x0068


	//----- nvinfo : EIATTR_SW_WAR
	.align		4
.L_166:
        /*0440*/ 	.byte	0x04, 0x36
        /*0442*/ 	.short	(.L_168 - .L_167)
.L_167:
        /*0444*/ 	.word	0x00000008
.L_168:


//--------------------- .nv.info._ZN3cub18CUB_300001_SM_10006detail4scan23DeviceCompactInitKernelINS0_13ScanTileStateIiLb1EEEPlEEvT_iT0_ --------------------------
	.section	.nv.info._ZN3cub18CUB_300001_SM_10006detail4scan23DeviceCompactInitKernelINS0_13ScanTileStateIiLb1EEEPlEEvT_iT0_,"",@"SHT_CUDA_INFO"
	.sectionflags	@""
	.align	4


	//----- nvinfo : EIATTR_CUDA_API_VERSION
	.align		4
        /*0000*/ 	.byte	0x04, 0x37
        /*0002*/ 	.short	(.L_170 - .L_169)
.L_169:
        /*0004*/ 	.word	0x00000082


	//----- nvinfo : EIATTR_KPARAM_INFO
	.align		4
.L_170:
        /*0008*/ 	.byte	0x04, 0x17
        /*000a*/ 	.short	(.L_172 - .L_171)
.L_171:
        /*000c*/ 	.word	0x00000000
        /*0010*/ 	.short	0x0002
        /*0012*/ 	.short	0x0010
        /*0014*/ 	.byte	0x00, 0xf5, 0x21, 0x00


	//----- nvinfo : EIATTR_KPARAM_INFO
	.align		4
.L_172:
        /*0018*/ 	.byte	0x04, 0x17
        /*001a*/ 	.short	(.L_174 - .L_173)
.L_173:
        /*001c*/ 	.word	0x00000000
        /*0020*/ 	.short	0x0001
        /*0022*/ 	.short	0x0008
        /*0024*/ 	.byte	0x00, 0xf0, 0x11, 0x00


	//----- nvinfo : EIATTR_KPARAM_INFO
	.align		4
.L_174:
        /*0028*/ 	.byte	0x04, 0x17
        /*002a*/ 	.short	(.L_176 - .L_175)
.L_175:
        /*002c*/ 	.word	0x00000000
        /*0030*/ 	.short	0x0000
        /*0032*/ 	.short	0x0000
        /*0034*/ 	.byte	0x00, 0xf0, 0x21, 0x00


	//----- nvinfo : EIATTR_SPARSE_MMA_MASK
	.align		4
.L_176:
        /*0038*/ 	.byte	0x03, 0x50
        /*003a*/ 	.short	0x0000


	//----- nvinfo : EIATTR_MAXREG_COUNT
	.align		4
        /*003c*/ 	.byte	0x03, 0x1b
        /*003e*/ 	.short	0x00ff


	//----- nvinfo : EIATTR_MERCURY_ISA_VERSION
	.align		4
        /*0040*/ 	.byte	0x03, 0x5f
        /*0042*/ 	.short	0x0101


	//----- nvinfo : EIATTR_VRC_CTA_INIT_COUNT
	.align		4
        /*0044*/ 	.byte	0x02, 0x4a
	.zero		1
	.zero		1


	//----- nvinfo : EIATTR_EXIT_INSTR_OFFSETS
	.align		4
        /*0048*/ 	.byte	0x04, 0x1c
        /*004a*/ 	.short	(.L_178 - .L_177)


	//   ....[0]....
.L_177:
        /*004c*/ 	.word	0x00000130


	//   ....[1]....
        /*0050*/ 	.word	0x00000160


	//----- nvinfo : EIATTR_CBANK_PARAM_SIZE
	.align		4
.L_178:
        /*0054*/ 	.byte	0x03, 0x19
        /*0056*/ 	.short	0x0018


	//----- nvinfo : EIATTR_PARAM_CBANK
	.align		4
        /*0058*/ 	.byte	0x04, 0x0a
        /*005a*/ 	.short	(.L_180 - .L_179)
	.align		4
.L_179:
        /*005c*/ 	.word	index@(.nv.constant0._ZN3cub18CUB_300001_SM_10006detail4scan23DeviceCompactInitKernelINS0_13ScanTileStateIiLb1EEEPlEEvT_iT0_)
        /*0060*/ 	.short	0x0380
        /*0062*/ 	.short	0x0018


	//----- nvinfo : EIATTR_SW_WAR
	.align		4
.L_180:
        /*0064*/ 	.byte	0x04, 0x36
        /*0066*/ 	.short	(.L_182 - .L_181)
.L_181:
        /*0068*/ 	.word	0x00000008
.L_182:


//--------------------- .nv.info._ZN3cub18CUB_300001_SM_10006detail6reduce28DeviceReduceSingleTileKernelINS2_10policy_hubIlyN4cuda3std3__44plusIlEEE10Policy1000EPlSC_iS9_llNS7_10__identityEEEvT0_T1_T2_T3_T4_T6_ --------------------------
	.section	.nv.info._ZN3cub18CUB_300001_SM_10006detail6reduce28DeviceReduceSingleTileKernelINS2_10policy_hubIlyN4cuda3std3__44plusIlEEE10Policy1000EPlSC_iS9_llNS7_10__identityEEEvT0_T1_T2_T3_T4_T6_,"",@"SHT_CUDA_INFO"
	.sectionflags	@""
	.align	4


	//----- nvinfo : EIATTR_CUDA_API_VERSION
	.align		4
        /*0000*/ 	.byte	0x04, 0x37
        /*0002*/ 	.short	(.L_184 - .L_183)
.L_183:
        /*0004*/ 	.word	0x00000082


	//----- nvinfo : EIATTR_KPARAM_INFO
	.align		4
.L_184:
        /*0008*/ 	.byte	0x04, 0x17
        /*000a*/ 	.short	(.L_186 - .L_185)
.L_185:
        /*000c*/ 	.word	0x00000000
        /*0010*/ 	.short	0x0005
        /*0012*/ 	.short	0x0020
        /*0014*/ 	.byte	0x00, 0xf0, 0x05, 0x00


	//----- nvinfo : EIATTR_KPARAM_INFO
	.align		4
.L_186:
        /*0018*/ 	.byte	0x04, 0x17
        /*001a*/ 	.short	(.L_188 - .L_187)
.L_187:
        /*001c*/ 	.word	0x00000000
        /*0020*/ 	.short	0x0004
        /*0022*/ 	.short	0x0018
        /*0024*/ 	.byte	0x00, 0xf0, 0x21, 0x00


	//----- nvinfo : EIATTR_KPARAM_INFO
	.align		4
.L_188:
        /*0028*/ 	.byte	0x04, 0x17
        /*002a*/ 	.short	(.L_190 - .L_189)
.L_189:
        /*002c*/ 	.word	0x00000000
        /*0030*/ 	.short	0x0003
        /*0032*/ 	.short	0x0014
        /*0034*/ 	.byte	0x00, 0xf0, 0x05, 0x00


	//----- nvinfo : EIATTR_KPARAM_INFO
	.align		4
.L_190:
        /*0038*/ 	.byte	0x04, 0x17
        /*003a*/ 	.short	(.L_192 - .L_191)
.L_191:
        /*003c*/ 	.word	0x00000000
        /*0040*/ 	.short	0x0002
        /*0042*/ 	.short	0x0010
        /*0044*/ 	.byte	0x00, 0xf0, 0x11, 0x00


	//----- nvinfo : EIATTR_KPARAM_INFO
	.align		4
.L_192:
        /*0048*/ 	.byte	0x04, 0x17
        /*004a*/ 	.short	(.L_194 - .L_193)
.L_193:
        /*004c*/ 	.word	0x00000000
        /*0050*/ 	.short	0x0001
        /*0052*/ 	.short	0x0008
        /*0054*/ 	.byte	0x00, 0xf5, 0x21, 0x00


	//----- nvinfo : EIATTR_KPARAM_INFO
	.align		4
.L_194:
        /*0058*/ 	.byte	0x04, 0x17
        /*005a*/ 	.short	(.L_196 - .L_195)
.L_195:
        /*005c*/ 	.word	0x00000000
        /*0060*/ 	.short	0x0000
        /*0062*/ 	.short	0x0000
        /*0064*/ 	.byte	0x00, 0xf5, 0x21, 0x00


	//----- nvinfo : EIATTR_SPARSE_MMA_MASK
	.align		4
.L_196:
        /*0068*/ 	.byte	0x03, 0x50
        /*006a*/ 	.short	0x0000


	//----- nvinfo : EIATTR_MAXREG_COUNT
	.align		4
        /*006c*/ 	.byte	0x03, 0x1b
        /*006e*/ 	.short	0x0080


	//----- nvinfo : EIATTR_NUM_BARRIERS
	.align		4
        /*0070*/ 	.byte	0x02, 0x4c
        /*0072*/ 	.byte	0x01
	.zero		1


	//----- nvinfo : EIATTR_MERCURY_ISA_VERSION
	.align		4
        /*0074*/ 	.byte	0x03, 0x5f
        /*0076*/ 	.short	0x0101


	//----- nvinfo : EIATTR_COOP_GROUP_MASK_REGIDS
	.align		4
        /*0078*/ 	.byte	0x04, 0x29
        /*007a*/ 	.short	(.L_198 - .L_197)


	//   ....[0]....
.L_197:
        /*007c*/ 	.word	0xffffffff


	//   ....[1]....
        /*0080*/ 	.word	0xffffffff


	//   ....[2]....
        /*0084*/ 	.word	0xffffffff


	//   ....[3]....
        /*0088*/ 	.word	0xffffffff


	//   ....[4]....
        /*008c*/ 	.word	0xffffffff


	//   ....[5]....
        /*0090*/ 	.word	0xffffffff


	//   ....[6]....
        /*0094*/ 	.word	0xffffffff


	//   ....[7]....
        /*0098*/ 	.word	0xffffffff


	//   ....[8]....
        /*009c*/ 	.word	0xffffffff


	//   ....[9]....
        /*00a0*/ 	.word	0xffffffff


	//   ....[10]....
        /*00a4*/ 	.word	0xffffffff


	//   ....[11]....
        /*00a8*/ 	.word	0xffffffff


	//   ....[12]....
        /*00ac*/ 	.word	0xffffffff


	//   ....[13]....
        /*00b0*/ 	.word	0xffffffff


	//   ....[14]....
        /*00b4*/ 	.word	0xffffffff


	//   ....[15]....
        /*00b8*/ 	.word	0xffffffff


	//   ....[16]....
        /*00bc*/ 	.word	0xffffffff


	//   ....[17]....
        /*00c0*/ 	.word	0xffffffff


	//   ....[18]....
        /*00c4*/ 	.word	0xffffffff


	//   ....[19]....
        /*00c8*/ 	.word	0xffffffff


	//   ....[20]....
        /*00cc*/ 	.word	0xffffffff


	//   ....[21]....
        /*00d0*/ 	.word	0xffffffff


	//   ....[22]....
        /*00d4*/ 	.word	0xffffffff


	//   ....[23]....
        /*00d8*/ 	.word	0xffffffff


	//   ....[24]....
        /*00dc*/ 	.word	0xffffffff


	//   ....[25]....
        /*00e0*/ 	.word	0xffffffff


	//   ....[26]....
        /*00e4*/ 	.word	0xffffffff


	//   ....[27]....
        /*00e8*/ 	.word	0xffffffff


	//   ....[28]....
        /*00ec*/ 	.word	0xffffffff


	//   ....[29]....
        /*00f0*/ 	.word	0xffffffff


	//----- nvinfo : EIATTR_COOP_GROUP_INSTR_OFFSETS
	.align		4
.L_198:
        /*00f4*/ 	.byte	0x04, 0x28
        /*00f6*/ 	.short	(.L_200 - .L_199)


	//   ....[0]....
.L_199:
        /*00f8*/ 	.word	0x00000970


	//   ....[1]....
        /*00fc*/ 	.word	0x00000980


	//   ....[2]....
        /*0100*/ 	.word	0x000009e0


	//   ....[3]....
        /*0104*/ 	.word	0x00000a00


	//   ....[4]....
        /*0108*/ 	.word	0x00000a50


	//   ....[5]....
        /*010c*/ 	.word	0x00000a70


	//   ....[6]....
        /*0110*/ 	.word	0x00000ab0


	//   ....[7]....
        /*0114*/ 	.word	0x00000af0


	//   ....[8]....
        /*0118*/ 	.word	0x00000b40


	//   ....[9]....
        /*011c*/ 	.word	0x00000b80


	//   ....[10]....
        /*0120*/ 	.word	0x00000e80


	//   ....[11]....
        /*0124*/ 	.word	0x00000e90


	//   ....[12]....
        /*0128*/ 	.word	0x00000f10


	//   ....[13]....
        /*012c*/ 	.word	0x00000f30


	//   ....[14]....
        /*0130*/ 	.word	0x00000f70


	//   ....[15]....
        /*0134*/ 	.word	0x00000fb0


	//   ....[16]....
        /*0138*/ 	.word	0x00001010


	//   ....[17]....
        /*013c*/ 	.word	0x00001040


	//   ....[18]....
        /*0140*/ 	.word	0x00001080


	//   ....[19]....
        /*0144*/ 	.word	0x000010c0


	//   ....[20]....
        /*0148*/ 	.word	0x000021b0


	//   ....[21]....
        /*014c*/ 	.word	0x000021c0


	//   ....[22]....
        /*0150*/ 	.word	0x00002240


	//   ....[23]....
        /*0154*/ 	.word	0x00002250


	//   ....[24]....
        /*0158*/ 	.word	0x000022b0


	//   ....[25]....
        /*015c*/ 	.word	0x000022d0


	//   ....[26]....
        /*0160*/ 	.word	0x00002310


	//   ....[27]....
        /*0164*/ 	.word	0x00002340


	//   ....[28]....
        /*0168*/ 	.word	0x00002380


	//   ....[29]....
        /*016c*/ 	.word	0x000023e0


	//----- nvinfo : EIATTR_VRC_CTA_INIT_COUNT
	.align		4
.L_200:
        /*0170*/ 	.byte	0x02, 0x4a
	.zero		1
	.zero		1


	//----- nvinfo : EIATTR_EXIT_INSTR_OFFSETS
	.align		4
        /*0174*/ 	.byte	0x04, 0x1c
        /*0176*/ 	.short	(.L_202 - .L_201)


	//   ....[0]....
.L_201:
        /*0178*/ 	.word	0x00000080


	//   ....[1]....
        /*017c*/ 	.word	0x000000c0


	//   ....[2]....
        /*0180*/ 	.word	0x00002650


	//   ....[3]....
        /*0184*/ 	.word	0x000026b0


	//----- nvinfo : EIATTR_MAX_THREADS
	.align		4
.L_202:
        /*0188*/ 	.byte	0x04, 0x05
        /*018a*/ 	.short	(.L_204 - .L_203)
.L_203:
        /*018c*/ 	.word	0x00000200
        /*0190*/ 	.word	0x00000001
        /*0194*/ 	.word	0x00000001


	//----- nvinfo : EIATTR_CRS_STACK_SIZE
	.align		4
.L_204:
        /*0198*/ 	.byte	0x04, 0x1e
        /*019a*/ 	.short	(.L_206 - .L_205)
.L_205:
        /*019c*/ 	.word	0x00000000


	//----- nvinfo : EIATTR_CBANK_PARAM_SIZE
	.align		4
.L_206:
        /*01a0*/ 	.byte	0x03, 0x19
        /*01a2*/ 	.short	0x0021


	//----- nvinfo : EIATTR_PARAM_CBANK
	.align		4
        /*01a4*/ 	.byte	0x04, 0x0a
        /*01a6*/ 	.short	(.L_208 - .L_207)
	.align		4
.L_207:
        /*01a8*/ 	.word	index@(.nv.constant0._ZN3cub18CUB_300001_SM_10006detail6reduce28DeviceReduceSingleTileKernelINS2_10policy_hubIlyN4cuda3std3__44plusIlEEE10Policy1000EPlSC_iS9_llNS7_10__identityEEEvT0_T1_T2_T3_T4_T6_)
        /*01ac*/ 	.short	0x0380
        /*01ae*/ 	.short	0x0021


	//----- nvinfo : EIATTR_SW_WAR
	.align		4
.L_208:
        /*01b0*/ 	.byte	0x04, 0x36
        /*01b2*/ 	.short	(.L_210 - .L_209)
.L_209:
        /*01b4*/ 	.word	0x00000008
.L_210:


//--------------------- .nv.info._ZN3cub18CUB_300001_SM_10006detail6reduce18DeviceReduceKernelINS2_10policy_hubIlyN4cuda3std3__44plusIlEEE10Policy1000EN6thrust24THRUST_300001_SM_1000_NS6detail15normal_iteratorINSD_10device_ptrIlEEEEyS9_lNS7_10__identityEEEvT0_PT3_T1_NS0_13GridEvenShareISN_EET2_T4_ --------------------------
	.section	.nv.info._ZN3cub18CUB_300001_SM_10006detail6reduce18DeviceReduceKernelINS2_10policy_hubIlyN4cuda3std3__44plusIlEEE10Policy1000EN6thrust24THRUST_300001_SM_1000_NS6detail15normal_iteratorINSD_10device_ptrIlEEEEyS9_lNS7_10__identityEEEvT0_PT3_T1_NS0_13GridEvenShareISN_EET2_T4_,"",@"SHT_CUDA_INFO"
	.sectionflags	@""
	.align	4


	//----- nvinfo : EIATTR_CUDA_API_VERSION
	.align		4
        /*0000*/ 	.byte	0x04, 0x37
        /*0002*/ 	.short	(.L_212 - .L_211)
.L_211:
        /*0004*/ 	.word	0x00000082


	//----- nvinfo : EIATTR_KPARAM_INFO
	.align		4
.L_212:
        /*0008*/ 	.byte	0x04, 0x17
        /*000a*/ 	.short	(.L_214 - .L_213)
.L_213:
        /*000c*/ 	.word	0x00000000
        /*0010*/ 	.short	0x0005
        /*0012*/ 	.short	0x0061
        /*0014*/ 	.byte	0x00, 0xf0, 0x05, 0x00


	//----- nvinfo : EIATTR_KPARAM_INFO
	.align		4
.L_214:
        /*0018*/ 	.byte	0x04, 0x17
        /*001a*/ 	.short	(.L_216 - .L_215)
.L_215:
        /*001c*/ 	.word	0x00000000
        /*0020*/ 	.short	0x0004
        /*0022*/ 	.short	0x0060
        /*0024*/ 	.byte	0x00, 0xf0, 0x05, 0x00


	//----- nvinfo : EIATTR_KPARAM_INFO
	.align		4
.L_216:
        /*0028*/ 	.byte	0x04, 0x17
        /*002a*/ 	.short	(.L_218 - .L_217)
.L_217:
        /*002c*/ 	.word	0x00000000
        /*0030*/ 	.short	0x0003
        /*0032*/ 	.short	0x0018
        /*0034*/ 	.byte	0x00, 0xf0, 0x21, 0x01


	//----- nvinfo : EIATTR_KPARAM_INFO
	.align		4
.L_218:
        /*0038*/ 	.byte	0x04, 0x17
        /*003a*/ 	.short	(.L_220 - .L_219)
.L_219:
        /*003c*/ 	.word	0x00000000
        /*0040*/ 	.short	0x0002
        /*0042*/ 	.short	0x0010
        /*0044*/ 	.byte	0x00, 0xf0, 0x21, 0x00


	//----- nvinfo : EIATTR_KPARAM_INFO
	.align		4
.L_220:
        /*0048*/ 	.byte	0x04, 0x17
        /*004a*/ 	.short	(.L_222 - .L_221)
.L_221:
        /*004c*/ 	.word	0x00000000
        /*0050*/ 	.short	0x0001
        /*0052*/ 	.short	0x0008
        /*0054*/ 	.byte	0x00, 0xf5, 0x21, 0x00


	//----- nvinfo : EIATTR_KPARAM_INFO
	.align		4
.L_222:
        /*0058*/ 	.byte	0x04, 0x17
        /*005a*/ 	.short	(.L_224 - .L_223)
.L_223:
        /*005c*/ 	.word	0x00000000
        /*0060*/ 	.short	0x0000
        /*0062*/ 	.short	0x0000
        /*0064*/ 	.byte	0x00, 0xf0, 0x21, 0x00


	//----- nvinfo : EIATTR_SPARSE_MMA_MASK
	.align		4
.L_224:
        /*0068*/ 	.byte	0x03, 0x50
        /*006a*/ 	.short	0x0000


	//----- nvinfo : EIATTR_MAXREG_COUNT
	.align		4
        /*006c*/ 	.byte	0x03, 0x1b
        /*006e*/ 	.short	0x0080


	//----- nvinfo : EIATTR_NUM_BARRIERS
	.align		4
        /*0070*/ 	.byte	0x02, 0x4c
        /*0072*/ 	.byte	0x01
	.zero		1


	//----- nvinfo : EIATTR_MERCURY_ISA_VERSION
	.align		4
        /*0074*/ 	.byte	0x03, 0x5f
        /*0076*/ 	.short	0x0101


	//----- nvinfo : EIATTR_COOP_GROUP_MASK_REGIDS
	.align		4
        /*0078*/ 	.byte	0x04, 0x29
        /*007a*/ 	.short	(.L_226 - .L_225)


	//   ....[0]....
.L_225:
        /*007c*/ 	.word	0xffffffff


	//   ....[1]....
        /*0080*/ 	.word	0xffffffff


	//   ....[2]....
        /*0084*/ 	.word	0xffffffff


	//   ....[3]....
        /*0088*/ 	.word	0xffffffff


	//   ....[4]....
        /*008c*/ 	.word	0xffffffff


	//   ....[5]....
        /*0090*/ 	.word	0xffffffff


	//   ....[6]....
        /*0094*/ 	.word	0xffffffff


	//   ....[7]....
        /*0098*/ 	.word	0xffffffff


	//   ....[8]....
        /*009c*/ 	.word	0xffffffff


	//   ....[9]....
        /*00a0*/ 	.word	0xffffffff


	//   ....[10]....
        /*00a4*/ 	.word	0xffffffff


	//   ....[11]....
        /*00a8*/ 	.word	0xffffffff


	//   ....[12]....
        /*00ac*/ 	.word	0xffffffff


	//   ....[13]....
        /*00b0*/ 	.word	0xffffffff


	//   ....[14]....
        /*00b4*/ 	.word	0xffffffff


	//   ....[15]....
        /*00b8*/ 	.word	0xffffffff


	//   ....[16]....
        /*00bc*/ 	.word	0xffffffff


	//   ....[17]....
        /*00c0*/ 	.word	0xffffffff


	//   ....[18]....
        /*00c4*/ 	.word	0xffffffff


	//   ....[19]....
        /*00c8*/ 	.word	0xffffffff


	//   ....[20]....
        /*00cc*/ 	.word	0xffffffff


	//   ....[21]....
        /*00d0*/ 	.word	0xffffffff


	//   ....[22]....
        /*00d4*/ 	.word	0xffffffff


	//   ....[23]....
        /*00d8*/ 	.word	0xffffffff


	//   ....[24]....
        /*00dc*/ 	.word	0xffffffff


	//   ....[25]....
        /*00e0*/ 	.word	0xffffffff


	//   ....[26]....
        /*00e4*/ 	.word	0xffffffff


	//   ....[27]....
        /*00e8*/ 	.word	0xffffffff


	//   ....[28]....
        /*00ec*/ 	.word	0xffffffff


	//   ....[29]....
        /*00f0*/ 	.word	0xffffffff


	//----- nvinfo : EIATTR_COOP_GROUP_INSTR_OFFSETS
	.align		4
.L_226:
        /*00f4*/ 	.byte	0x04, 0x28
        /*00f6*/ 	.short	(.L_228 - .L_227)


	//   ....[0]....
.L_227:
        /*00f8*/ 	.word	0x000009c0


	//   ....[1]....
        /*00fc*/ 	.word	0x000009d0


	//   ....[2]....
        /*0100*/ 	.word	0x00000a30


	//   ....[3]....
        /*0104*/ 	.word	0x00000a50


	//   ....[4]....
        /*0108*/ 	.word	0x00000aa0


	//   ....[5]....
        /*010c*/ 	.word	0x00000ac0


	//   ....[6]....
        /*0110*/ 	.word	0x00000b00


	//   ....[7]....
        /*0114*/ 	.word	0x00000b40


	//   ....[8]....
        /*0118*/ 	.word	0x00000ba0


	//   ....[9]....
        /*011c*/ 	.word	0x00000be0


	//   ....[10]....
        /*0120*/ 	.word	0x00000ee0


	//   ....[11]....
        /*0124*/ 	.word	0x00000ef0


	//   ....[12]....
        /*0128*/ 	.word	0x00000f70


	//   ....[13]....
        /*012c*/ 	.word	0x00000fa0


	//   ....[14]....
        /*0130*/ 	.word	0x00000ff0


	//   ....[15]....
        /*0134*/ 	.word	0x00001030


	//   ....[16]....
        /*0138*/ 	.word	0x00001070


	//   ....[17]....
        /*013c*/ 	.word	0x000010b0


	//   ....[18]....
        /*0140*/ 	.word	0x000010e0


	//   ....[19]....
        /*0144*/ 	.word	0x00001150


	//   ....[20]....
        /*0148*/ 	.word	0x000024b0


	//   ....[21]....
        /*014c*/ 	.word	0x000024c0


	//   ....[22]....
        /*0150*/ 	.word	0x00002550


	//   ....[23]....
        /*0154*/ 	.word	0x00002560


	//   ....[24]....
        /*0158*/ 	.word	0x000025c0


	//   ....[25]....
        /*015c*/ 	.word	0x000025e0


	//   ....[26]....
        /*0160*/ 	.word	0x00002620


	//   ....[27]....
        /*0164*/ 	.word	0x00002650


	//   ....[28]....
        /*0168*/ 	.word	0x000026a0


	//   ....[29]....
        /*016c*/ 	.word	0x000026f0


	//----- nvinfo : EIATTR_VRC_CTA_INIT_COUNT
	.align		4
.L_228:
        /*0170*/ 	.byte	0x02, 0x4a
	.zero		1
	.zero		1


	//----- nvinfo : EIATTR_EXIT_INSTR_OFFSETS
	.align		4
        /*0174*/ 	.byte	0x04, 0x1c
        /*0176*/ 	.short	(.L_230 - .L_229)


	//   ....[0]....
.L_229:
        /*0178*/ 	.word	0x00002970


	//   ....[1]....
        /*017c*/ 	.word	0x000029e0


	//----- nvinfo : EIATTR_MAX_THREADS
	.align		4
.L_230:
        /*0180*/ 	.byte	0x04, 0x05
        /*0182*/ 	.short	(.L_232 - .L_231)
.L_231:
        /*0184*/ 	.word	0x00000200
        /*0188*/ 	.word	0x00000001
        /*018c*/ 	.word	0x00000001


	//----- nvinfo : EIATTR_CRS_STACK_SIZE
	.align		4
.L_232:
        /*0190*/ 	.byte	0x04, 0x1e
        /*0192*/ 	.short	(.L_234 - .L_233)
.L_233:
        /*0194*/ 	.word	0x00000000


	//----- nvinfo : EIATTR_CBANK_PARAM_SIZE
	.align		4
.L_234:
        /*0198*/ 	.byte	0x03, 0x19
        /*019a*/ 	.short	0x0062


	//----- nvinfo : EIATTR_PARAM_CBANK
	.align		4
        /*019c*/ 	.byte	0x04, 0x0a
        /*019e*/ 	.short	(.L_236 - .L_235)
	.align		4
.L_235:
        /*01a0*/ 	.word	index@(.nv.constant0._ZN3cub18CUB_300001_SM_10006detail6reduce18DeviceReduceKernelINS2_10policy_hubIlyN4cuda3std3__44plusIlEEE10Policy1000EN6thrust24THRUST_300001_SM_1000_NS6detail15normal_iteratorINSD_10device_ptrIlEEEEyS9_lNS7_10__identityEEEvT0_PT3_T1_NS0_13GridEvenShareISN_EET2_T4_)
        /*01a4*/ 	.short	0x0380
        /*01a6*/ 	.short	0x0062


	//----- nvinfo : EIATTR_SW_WAR
	.align		4
.L_236:
        /*01a8*/ 	.byte	0x04, 0x36
        /*01aa*/ 	.short	(.L_238 - .L_237)
.L_237:
        /*01ac*/ 	.word	0x00000008
.L_238:


//--------------------- .nv.info._ZN3cub18CUB_300001_SM_10006detail6reduce28DeviceReduceSingleTileKernelINS2_10policy_hubIlyN4cuda3std3__44plusIlEEE10Policy1000EN6thrust24THRUST_300001_SM_1000_NS6detail15normal_iteratorINSD_10device_ptrIlEEEEPlyS9_llNS7_10__identityEEEvT0_T1_T2_T3_T4_T6_ --------------------------
	.section	.nv.info._ZN3cub18CUB_300001_SM_10006detail6reduce28DeviceReduceSingleTileKernelINS2_10policy_hubIlyN4cuda3std3__44plusIlEEE10Policy1000EN6thrust24THRUST_300001_SM_1000_NS6detail15normal_iteratorINSD_10device_ptrIlEEEEPlyS9_llNS7_10__identityEEEvT0_T1_T2_T3_T4_T6_,"",@"SHT_CUDA_INFO"
	.sectionflags	@""
	.align	4


	//----- nvinfo : EIATTR_CUDA_API_VERSION
	.align		4
        /*0000*/ 	.byte	0x04, 0x37
        /*0002*/ 	.short	(.L_240 - .L_239)
.L_239:
        /*0004*/ 	.word	0x00000082


	//----- nvinfo : EIATTR_KPARAM_INFO
	.align		4
.L_240:
        /*0008*/ 	.byte	0x04, 0x17
        /*000a*/ 	.short	(.L_242 - .L_241)
.L_241:
        /*000c*/ 	.word	0x00000000
        /*0010*/ 	.short	0x0005
        /*0012*/ 	.short	0x0028
        /*0014*/ 	.byte	0x00, 0xf0, 0x05, 0x00


	//----- nvinfo : EIATTR_KPARAM_INFO
	.align		4
.L_242:
        /*0018*/ 	.byte	0x04, 0x17
        /*001a*/ 	.short	(.L_244 - .L_243)
.L_243:
        /*001c*/ 	.word	0x00000000
        /*0020*/ 	.short	0x0004
        /*0022*/ 	.short	0x0020
        /*0024*/ 	.byte	0x00, 0xf0, 0x21, 0x00


	//----- nvinfo : EIATTR_KPARAM_INFO
	.align		4
.L_244:
        /*0028*/ 	.byte	0x04, 0x17
        /*002a*/ 	.short	(.L_246 - .L_245)
.L_245:
        /*002c*/ 	.word	0x00000000
        /*0030*/ 	.short	0x0003
        /*0032*/ 	.short	0x0018
        /*0034*/ 	.byte	0x00, 0xf0, 0x05, 0x00


	//----- nvinfo : EIATTR_KPARAM_INFO
	.align		4
.L_246:
        /*0038*/ 	.byte	0x04, 0x17
        /*003a*/ 	.short	(.L_248 - .L_247)
.L_247:
        /*003c*/ 	.word	0x00000000
        /*0040*/ 	.short	0x0002
        /*0042*/ 	.short	0x0010
        /*0044*/ 	.byte	0x00, 0xf0, 0x21, 0x00


	//----- nvinfo : EIATTR_KPARAM_INFO
	.align		4
.L_248:
        /*0048*/ 	.byte	0x04, 0x17
        /*004a*/ 	.short	(.L_250 - .L_249)
.L_249:
        /*004c*/ 	.word	0x00000000
        /*0050*/ 	.short	0x0001
        /*0052*/ 	.short	0x0008
        /*0054*/ 	.byte	0x00, 0xf5, 0x21, 0x00


	//----- nvinfo : EIATTR_KPARAM_INFO
	.align		4
.L_250:
        /*0058*/ 	.byte	0x04, 0x17
        /*005a*/ 	.short	(.L_252 - .L_251)
.L_251:
        /*005c*/ 	.word	0x00000000
        /*0060*/ 	.short	0x0000
        /*0062*/ 	.short	0x0000
        /*0064*/ 	.byte	0x00, 0xf0, 0x21, 0x00


	//----- nvinfo : EIATTR_SPARSE_MMA_MASK
	.align		4
.L_252:
        /*0068*/ 	.byte	0x03, 0x50
        /*006a*/ 	.short	0x0000


	//----- nvinfo : EIATTR_MAXREG_COUNT
	.align		4
        /*006c*/ 	.byte	0x03, 0x1b
        /*006e*/ 	.short	0x0080


	//----- nvinfo : EIATTR_NUM_BARRIERS
	.align		4
        /*0070*/ 	.byte	0x02, 0x4c
        /*0072*/ 	.byte	0x01
	.zero		1


	//----- nvinfo : EIATTR_MERCURY_ISA_VERSION
	.align		4
        /*0074*/ 	.byte	0x03, 0x5f
        /*0076*/ 	.short	0x0101


	//----- nvinfo : EIATTR_COOP_GROUP_MASK_REGIDS
	.align		4
        /*0078*/ 	.byte	0x04, 0x29
        /*007a*/ 	.short	(.L_254 - .L_253)


	//   ....[0]....
.L_253:
        /*007c*/ 	.word	0xffffffff


	//   ....[1]....
        /*0080*/ 	.word	0xffffffff


	//   ....[2]....
        /*0084*/ 	.word	0xffffffff


	//   ....[3]....
        /*0088*/ 	.word	0xffffffff


	//   ....[4]....
        /*008c*/ 	.word	0xffffffff


	//   ....[5]....
        /*0090*/ 	.word	0xffffffff


	//   ....[6]....
        /*0094*/ 	.word	0xffffffff


	//   ....[7]....
        /*0098*/ 	.word	0xffffffff


	//   ....[8]....
        /*009c*/ 	.word	0xffffffff


	//   ....[9]....
        /*00a0*/ 	.word	0xffffffff


	//   ....[10]....
        /*00a4*/ 	.word	0xffffffff


	//   ....[11]....
        /*00a8*/ 	.word	0xffffffff


	//   ....[12]....
        /*00ac*/ 	.word	0xffffffff


	//   ....[13]....
        /*00b0*/ 	.word	0xffffffff


	//   ....[14]....
        /*00b4*/ 	.word	0xffffffff


	//   ....[15]....
        /*00b8*/ 	.word	0xffffffff


	//   ....[16]....
        /*00bc*/ 	.word	0xffffffff


	//   ....[17]....
        /*00c0*/ 	.word	0xffffffff


	//   ....[18]....
        /*00c4*/ 	.word	0xffffffff


	//   ....[19]....
        /*00c8*/ 	.word	0xffffffff


	//   ....[20]....
        /*00cc*/ 	.word	0xffffffff


	//   ....[21]....
        /*00d0*/ 	.word	0xffffffff


	//   ....[22]....
        /*00d4*/ 	.word	0xffffffff


	//   ....[23]....
        /*00d8*/ 	.word	0xffffffff


	//   ....[24]....
        /*00dc*/ 	.word	0xffffffff


	//   ....[25]....
        /*00e0*/ 	.word	0xffffffff


	//   ....[26]....
        /*00e4*/ 	.word	0xffffffff


	//   ....[27]....
        /*00e8*/ 	.word	0xffffffff


	//   ....[28]....
        /*00ec*/ 	.word	0xffffffff


	//   ....[29]....
        /*00f0*/ 	.word	0xffffffff


	//----- nvinfo : EIATTR_COOP_GROUP_INSTR_OFFSETS
	.align		4
.L_254:
        /*00f4*/ 	.byte	0x04, 0x28
        /*00f6*/ 	.short	(.L_256 - .L_255)


	//   ....[0]....
.L_255:
        /*00f8*/ 	.word	0x00000930


	//   ....[1]....
        /*00fc*/ 	.word	0x00000940


	//   ....[2]....
        /*0100*/ 	.word	0x000009a0


	//   ....[3]....
        /*0104*/ 	.word	0x000009c0


	//   ....[4]....
        /*0108*/ 	.word	0x00000a10


	//   ....[5]....
        /*010c*/ 	.word	0x00000a30


	//   ....[6]....
        /*0110*/ 	.word	0x00000a70


	//   ....[7]....
        /*0114*/ 	.word	0x00000ab0


	//   ....[8]....
        /*0118*/ 	.word	0x00000b10


	//   ....[9]....
        /*011c*/ 	.word	0x00000b40


	//   ....[10]....
        /*0120*/ 	.word	0x00000e40


	//   ....[11]....
        /*0124*/ 	.word	0x00000e50


	//   ....[12]....
        /*0128*/ 	.word	0x00000ee0


	//   ....[13]....
        /*012c*/ 	.word	0x00000f00


	//   ....[14]....
        /*0130*/ 	.word	0x00000f50


	//   ....[15]....
        /*0134*/ 	.word	0x00000f90


	//   ....[16]....
        /*0138*/ 	.word	0x00000fd0


	//   ....[17]....
        /*013c*/ 	.word	0x00001010


	//   ....[18]....
        /*0140*/ 	.word	0x00001060


	//   ....[19]....
        /*0144*/ 	.word	0x000010c0


	//   ....[20]....
        /*0148*/ 	.word	0x000022a0


	//   ....[21]....
        /*014c*/ 	.word	0x000022b0


	//   ....[22]....
        /*0150*/ 	.word	0x00002330


	//   ....[23]....
        /*0154*/ 	.word	0x00002340


	//   ....[24]....
        /*0158*/ 	.word	0x000023a0


	//   ....[25]....
        /*015c*/ 	.word	0x000023c0


	//   ....[26]....
        /*0160*/ 	.word	0x00002400


	//   ....[27]....
        /*0164*/ 	.word	0x00002430


	//   ....[28]....
        /*0168*/ 	.word	0x00002480


	//   ....[29]....
        /*016c*/ 	.word	0x000024d0


	//----- nvinfo : EIATTR_VRC_CTA_INIT_COUNT
	.align		4
.L_256:
        /*0170*/ 	.byte	0x02, 0x4a
	.zero		1
	.zero		1


	//----- nvinfo : EIATTR_EXIT_INSTR_OFFSETS
	.align		4
        /*0174*/ 	.byte	0x04, 0x1c
        /*0176*/ 	.short	(.L_258 - .L_257)


	//   ....[0]....
.L_257:
        /*0178*/ 	.word	0x000000a0


	//   ....[1]....
        /*017c*/ 	.word	0x000000e0


	//   ....[2]....
        /*0180*/ 	.word	0x00002730


	//   ....[3]....
        /*0184*/ 	.word	0x00002790


	//----- nvinfo : EIATTR_MAX_THREADS
	.align		4
.L_258:
        /*0188*/ 	.byte	0x04, 0x05
        /*018a*/ 	.short	(.L_260 - .L_259)
.L_259:
        /*018c*/ 	.word	0x00000200
        /*0190*/ 	.word	0x00000001
        /*0194*/ 	.word	0x00000001


	//----- nvinfo : EIATTR_CRS_STACK_SIZE
	.align		4
.L_260:
        /*0198*/ 	.byte	0x04, 0x1e
        /*019a*/ 	.short	(.L_262 - .L_261)
.L_261:
        /*019c*/ 	.word	0x00000000


	//----- nvinfo : EIATTR_CBANK_PARAM_SIZE
	.align		4
.L_262:
        /*01a0*/ 	.byte	0x03, 0x19
        /*01a2*/ 	.short	0x0029


	//----- nvinfo : EIATTR_PARAM_CBANK
	.align		4
        /*01a4*/ 	.byte	0x04, 0x0a
        /*01a6*/ 	.short	(.L_264 - .L_263)
	.align		4
.L_263:
        /*01a8*/ 	.word	index@(.nv.constant0._ZN3cub18CUB_300001_SM_10006detail6reduce28DeviceReduceSingleTileKernelINS2_10policy_hubIlyN4cuda3std3__44plusIlEEE10Policy1000EN6thrust24THRUST_300001_SM_1000_NS6detail15normal_iteratorINSD_10device_ptrIlEEEEPlyS9_llNS7_10__identityEEEvT0_T1_T2_T3_T4_T6_)
        /*01ac*/ 	.short	0x0380
        /*01ae*/ 	.short	0x0029


	//----- nvinfo : EIATTR_SW_WAR
	.align		4
.L_264:
        /*01b0*/ 	.byte	0x04, 0x36
        /*01b2*/ 	.short	(.L_266 - .L_265)
.L_265:
        /*01b4*/ 	.word	0x00000008
.L_266:


//--------------------- .nv.info._ZN3cub18CUB_300001_SM_10006detail6reduce28DeviceReduceSingleTileKernelINS2_10policy_hubIljN4cuda3std3__44plusIlEEE10Policy1000EPlSC_iS9_llNS7_10__identityEEEvT0_T1_T2_T3_T4_T6_ --------------------------
	.section	.nv.info._ZN3cub18CUB_300001_SM_10006detail6reduce28DeviceReduceSingleTileKernelINS2_10policy_hubIljN4cuda3std3__44plusIlEEE10Policy1000EPlSC_iS9_llNS7_10__identityEEEvT0_T1_T2_T3_T4_T6_,"",@"SHT_CUDA_INFO"
	.sectionflags	@""
	.align	4


	//----- nvinfo : EIATTR_CUDA_API_VERSION
	.align		4
        /*0000*/ 	.byte	0x04, 0x37
        /*0002*/ 	.short	(.L_268 - .L_267)
.L_267:
        /*0004*/ 	.word	0x00000082


	//----- nvinfo : EIATTR_KPARAM_INFO
	.align		4
.L_268:
        /*0008*/ 	.byte	0x04, 0x17
        /*000a*/ 	.short	(.L_270 - .L_269)
.L_269:
        /*000c*/ 	.word	0x00000000
        /*0010*/ 	.short	0x0005
        /*0012*/ 	.short	0x0020
        /*0014*/ 	.byte	0x00, 0xf0, 0x05, 0x00


	//----- nvinfo : EIATTR_KPARAM_INFO
	.align		4
.L_270:
        /*0018*/ 	.byte	0x04, 0x17
        /*001a*/ 	.short	(.L_272 - .L_271)
.L_271:
        /*001c*/ 	.word	0x00000000
        /*0020*/ 	.short	0x0004
        /*0022*/ 	.short	0x0018
        /*0024*/ 	.byte	0x00, 0xf0, 0x21, 0x00


	//----- nvinfo : EIATTR_KPARAM_INFO
	.align		4
.L_272:
        /*0028*/ 	.byte	0x04, 0x17
        /*002a*/ 	.short	(.L_274 - .L_273)
.L_273:
        /*002c*/ 	.word	0x00000000
        /*0030*/ 	.short	0x0003
        /*0032*/ 	.short	0x0014
        /*0034*/ 	.byte	0x00, 0xf0, 0x05, 0x00


	//----- nvinfo : EIATTR_KPARAM_INFO
	.align		4
.L_274:
        /*0038*/ 	.byte	0x04, 0x17
        /*003a*/ 	.short	(.L_276 - .L_275)
.L_275:
        /*003c*/ 	.word	0x00000000
        /*0040*/ 	.short	0x0002
        /*0042*/ 	.short	0x0010
        /*0044*/ 	.byte	0x00, 0xf0, 0x11, 0x00


	//----- nvinfo : EIATTR_KPARAM_INFO
	.align		4
.L_276:
        /*0048*/ 	.byte	0x04, 0x17
        /*004a*/ 	.short	(.L_278 - .L_277)
.L_277:
        /*004c*/ 	.word	0x00000000
        /*0050*/ 	.short	0x0001
        /*0052*/ 	.short	0x0008
        /*0054*/ 	.byte	0x00, 0xf5, 0x21, 0x00


	//----- nvinfo : EIATTR_KPARAM_INFO
	.align		4
.L_278:
        /*0058*/ 	.byte	0x04, 0x17
        /*005a*/ 	.short	(.L_280 - .L_279)
.L_279:
        /*005c*/ 	.word	0x00000000
        /*0060*/ 	.short	0x0000
        /*0062*/ 	.short	0x0000
        /*0064*/ 	.byte	0x00, 0xf5, 0x21, 0x00


	//----- nvinfo : EIATTR_SPARSE_MMA_MASK
	.align		4
.L_280:
        /*0068*/ 	.byte	0x03, 0x50
        /*006a*/ 	.short	0x0000


	//----- nvinfo : EIATTR_MAXREG_COUNT
	.align		4
        /*006c*/ 	.byte	0x03, 0x1b
        /*006e*/ 	.short	0x0080


	//----- nvinfo : EIATTR_NUM_BARRIERS
	.align		4
        /*0070*/ 	.byte	0x02, 0x4c
        /*0072*/ 	.byte	0x01
	.zero		1


	//----- nvinfo : EIATTR_MERCURY_ISA_VERSION
	.align		4
        /*0074*/ 	.byte	0x03, 0x5f
        /*0076*/ 	.short	0x0101


	//----- nvinfo : EIATTR_COOP_GROUP_MASK_REGIDS
	.align		4
        /*0078*/ 	.byte	0x04, 0x29
        /*007a*/ 	.short	(.L_282 - .L_281)


	//   ....[0]....
.L_281:
        /*007c*/ 	.word	0xffffffff


	//   ....[1]....
        /*0080*/ 	.word	0xffffffff


	//   ....[2]....
        /*0084*/ 	.word	0xffffffff


	//   ....[3]....
        /*0088*/ 	.word	0xffffffff


	//   ....[4]....
        /*008c*/ 	.word	0xffffffff


	//   ....[5]....
        /*0090*/ 	.word	0xffffffff


	//   ....[6]....
        /*0094*/ 	.word	0xffffffff


	//   ....[7]....
        /*0098*/ 	.word	0xffffffff


	//   ....[8]....
        /*009c*/ 	.word	0xffffffff


	//   ....[9]....
        /*00a0*/ 	.word	0xffffffff


	//   ....[10]....
        /*00a4*/ 	.word	0xffffffff


	//   ....[11]....
        /*00a8*/ 	.word	0xffffffff


	//   ....[12]....
        /*00ac*/ 	.word	0xffffffff


	//   ....[13]....
        /*00b0*/ 	.word	0xffffffff


	//   ....[14]....
        /*00b4*/ 	.word	0xffffffff


	//   ....[15]....
        /*00b8*/ 	.word	0xffffffff


	//   ....[16]....
        /*00bc*/ 	.word	0xffffffff


	//   ....[17]....
        /*00c0*/ 	.word	0xffffffff


	//   ....[18]....
        /*00c4*/ 	.word	0xffffffff


	//   ....[19]....
        /*00c8*/ 	.word	0xffffffff


	//   ....[20]....
        /*00cc*/ 	.word	0xffffffff


	//   ....[21]....
        /*00d0*/ 	.word	0xffffffff


	//   ....[22]....
        /*00d4*/ 	.word	0xffffffff


	//   ....[23]....
        /*00d8*/ 	.word	0xffffffff


	//   ....[24]....
        /*00dc*/ 	.word	0xffffffff


	//   ....[25]....
        /*00e0*/ 	.word	0xffffffff


	//   ....[26]....
        /*00e4*/ 	.word	0xffffffff


	//   ....[27]....
        /*00e8*/ 	.word	0xffffffff


	//   ....[28]....
        /*00ec*/ 	.word	0xffffffff


	//   ....[29]....
        /*00f0*/ 	.word	0xffffffff


	//----- nvinfo : EIATTR_COOP_GROUP_INSTR_OFFSETS
	.align		4
.L_282:
        /*00f4*/ 	.byte	0x04, 0x28
        /*00f6*/ 	.short	(.L_284 - .L_283)


	//   ....[0]....
.L_283:
        /*00f8*/ 	.word	0x00000970


	//   ....[1]....
        /*00fc*/ 	.word	0x00000980


	//   ....[2]....
        /*0100*/ 	.word	0x000009e0


	//   ....[3]....
        /*0104*/ 	.word	0x00000a00


	//   ....[4]....
        /*0108*/ 	.word	0x00000a50


	//   ....[5]....
        /*010c*/ 	.word	0x00000a70


	//   ....[6]....
        /*0110*/ 	.word	0x00000ab0


	//   ....[7]....
        /*0114*/ 	.word	0x00000af0


	//   ....[8]....
        /*0118*/ 	.word	0x00000b40


	//   ....[9]....
        /*011c*/ 	.word	0x00000b80


	//   ....[10]....
        /*0120*/ 	.word	0x00000e80


	//   ....[11]....
        /*0124*/ 	.word	0x00000e90


	//   ....[12]....
        /*0128*/ 	.word	0x00000f10


	//   ....[13]....
        /*012c*/ 	.word	0x00000f30


	//   ....[14]....
        /*0130*/ 	.word	0x00000f70


	//   ....[15]....
        /*0134*/ 	.word	0x00000fb0


	//   ....[16]....
        /*0138*/ 	.word	0x00001010


	//   ....[17]....
        /*013c*/ 	.word	0x00001040


	//   ....[18]....
        /*0140*/ 	.word	0x00001080


	//   ....[19]....
        /*0144*/ 	.word	0x000010c0


	//   ....[20]....
        /*0148*/ 	.word	0x000021b0


	//   ....[21]....
        /*014c*/ 	.word	0x000021c0


	//   ....[22]....
        /*0150*/ 	.word	0x00002240


	//   ....[23]....
        /*0154*/ 	.word	0x00002250


	//   ....[24]....
        /*0158*/ 	.word	0x000022b0


	//   ....[25]....
        /*015c*/ 	.word	0x000022d0


	//   ....[26]....
        /*0160*/ 	.word	0x00002310


	//   ....[27]....
        /*0164*/ 	.word	0x00002340


	//   ....[28]....
        /*0168*/ 	.word	0x00002380


	//   ....[29]....
        /*016c*/ 	.word	0x000023e0


	//----- nvinfo : EIATTR_VRC_CTA_INIT_COUNT
	.align		4
.L_284:
        /*0170*/ 	.byte	0x02, 0x4a
	.zero		1
	.zero		1


	//----- nvinfo : EIATTR_EXIT_INSTR_OFFSETS
	.align		4
        /*0174*/ 	.byte	0x04, 0x1c
        /*0176*/ 	.short	(.L_286 - .L_285)


	//   ....[0]....
.L_285:
        /*0178*/ 	.word	0x00000080


	//   ....[1]....
        /*017c*/ 	.word	0x000000c0


	//   ....[2]....
        /*0180*/ 	.word	0x00002650


	//   ....[3]....
        /*0184*/ 	.word	0x000026b0


	//----- nvinfo : EIATTR_MAX_THREADS
	.align		4
.L_286:
        /*0188*/ 	.byte	0x04, 0x05
        /*018a*/ 	.short	(.L_288 - .L_287)
.L_287:
        /*018c*/ 	.word	0x00000200
        /*0190*/ 	.word	0x00000001
        /*0194*/ 	.word	0x00000001


	//----- nvinfo : EIATTR_CRS_STACK_SIZE
	.align		4
.L_288:
        /*0198*/ 	.byte	0x04, 0x1e
        /*019a*/ 	.short	(.L_290 - .L_289)
.L_289:
        /*019c*/ 	.word	0x00000000


	//----- nvinfo : EIATTR_CBANK_PARAM_SIZE
	.align		4
.L_290:
        /*01a0*/ 	.byte	0x03, 0x19
        /*01a2*/ 	.short	0x0021


	//----- nvinfo : EIATTR_PARAM_CBANK
	.align		4
        /*01a4*/ 	.byte	0x04, 0x0a
        /*01a6*/ 	.short	(.L_292 - .L_291)
	.align		4
.L_291:
        /*01a8*/ 	.word	index@(.nv.constant0._ZN3cub18CUB_300001_SM_10006detail6reduce28DeviceReduceSingleTileKernelINS2_10policy_hubIljN4cuda3std3__44plusIlEEE10Policy1000EPlSC_iS9_llNS7_10__identityEEEvT0_T1_T2_T3_T4_T6_)
        /*01ac*/ 	.short	0x0380
        /*01ae*/ 	.short	0x0021


	//----- nvinfo : EIATTR_SW_WAR
	.align		4
.L_292:
        /*01b0*/ 	.byte	0x04, 0x36
        /*01b2*/ 	.short	(.L_294 - .L_293)
.L_293:
        /*01b4*/ 	.word	0x00000008
.L_294:


//--------------------- .nv.info._ZN3cub18CUB_300001_SM_10006detail6reduce18DeviceReduceKernelINS2_10policy_hubIljN4cuda3std3__44plusIlEEE10Policy1000EN6thrust24THRUST_300001_SM_1000_NS6detail15normal_iteratorINSD_10device_ptrIlEEEEjS9_lNS7_10__identityEEEvT0_PT3_T1_NS0_13GridEvenShareISN_EET2_T4_ --------------------------
	.section	.nv.info._ZN3cub18CUB_300001_SM_10006detail6reduce18DeviceReduceKernelINS2_10policy_hubIljN4cuda3std3__44plusIlEEE10Policy1000EN6thrust24THRUST_300001_SM_1000_NS6detail15normal_iteratorINSD_10device_ptrIlEEEEjS9_lNS7_10__identityEEEvT0_PT3_T1_NS0_13GridEvenShareISN_EET2_T4_,"",@"SHT_CUDA_INFO"
	.sectionflags	@""
	.align	4


	//----- nvinfo : EIATTR_CUDA_API_VERSION
	.align		4
        /*0000*/ 	.byte	0x04, 0x37
        /*0002*/ 	.short	(.L_296 - .L_295)
.L_295:
        /*0004*/ 	.word	0x00000082


	//----- nvinfo : EIATTR_KPARAM_INFO
	.align		4
.L_296:
        /*0008*/ 	.byte	0x04, 0x17
        /*000a*/ 	.short	(.L_298 - .L_297)
.L_297:
        /*000c*/ 	.word	0x00000000
        /*0010*/ 	.short	0x0005
        /*0012*/ 	.short	0x003d
        /*0014*/ 	.byte	0x00, 0xf0, 0x05, 0x00


	//----- nvinfo : EIATTR_KPARAM_INFO
	.align		4
.L_298:
        /*0018*/ 	.byte	0x04, 0x17
        /*001a*/ 	.short	(.L_300 - .L_299)
.L_299:
        /*001c*/ 	.word	0x00000000
        /*0020*/ 	.short	0x0004
        /*0022*/ 	.short	0x003c
        /*0024*/ 	.byte	0x00, 0xf0, 0x05, 0x00


	//----- nvinfo : EIATTR_KPARAM_INFO
	.align		4
.L_300:
        /*0028*/ 	.byte	0x04, 0x17
        /*002a*/ 	.short	(.L_302 - .L_301)
.L_301:
        /*002c*/ 	.word	0x00000000
        /*0030*/ 	.short	0x0003
        /*0032*/ 	.short	0x0014
        /*0034*/ 	.byte	0x00, 0xf0, 0xa1, 0x00


	//----- nvinfo : EIATTR_KPARAM_INFO
	.align		4
.L_302:
        /*0038*/ 	.byte	0x04, 0x17
        /*003a*/ 	.short	(.L_304 - .L_303)
.L_303:
        /*003c*/ 	.word	0x00000000
        /*0040*/ 	.short	0x0002
        /*0042*/ 	.short	0x0010
        /*0044*/ 	.byte	0x00, 0xf0, 0x11, 0x00


	//----- nvinfo : EIATTR_KPARAM_INFO
	.align		4
.L_304:
        /*0048*/ 	.byte	0x04, 0x17
        /*004a*/ 	.short	(.L_306 - .L_305)
.L_305:
        /*004c*/ 	.word	0x00000000
        /*0050*/ 	.short	0x0001
        /*0052*/ 	.short	0x0008
        /*0054*/ 	.byte	0x00, 0xf5, 0x21, 0x00


	//----- nvinfo : EIATTR_KPARAM_INFO
	.align		4
.L_306:
        /*0058*/ 	.byte	0x04, 0x17
        /*005a*/ 	.short	(.L_308 - .L_307)
.L_307:
        /*005c*/ 	.word	0x00000000
        /*0060*/ 	.short	0x0000
        /*0062*/ 	.short	0x0000
        /*0064*/ 	.byte	0x00, 0xf0, 0x21, 0x00


	//----- nvinfo : EIATTR_SPARSE_MMA_MASK
	.align		4
.L_308:
        /*0068*/ 	.byte	0x03, 0x50
        /*006a*/ 	.short	0x0000


	//----- nvinfo : EIATTR_MAXREG_COUNT
	.align		4
        /*006c*/ 	.byte	0x03, 0x1b
        /*006e*/ 	.short	0x0080


	//----- nvinfo : EIATTR_NUM_BARRIERS
	.align		4
        /*0070*/ 	.byte	0x02, 0x4c
        /*0072*/ 	.byte	0x01
	.zero		1


	//----- nvinfo : EIATTR_MERCURY_ISA_VERSION
	.align		4
        /*0074*/ 	.byte	0x03, 0x5f
        /*0076*/ 	.short	0x0101


	//----- nvinfo : EIATTR_COOP_GROUP_MASK_REGIDS
	.align		4
        /*0078*/ 	.byte	0x04, 0x29
        /*007a*/ 	.short	(.L_310 - .L_309)


	//   ....[0]....
.L_309:
        /*007c*/ 	.word	0xffffffff


	//   ....[1]....
        /*0080*/ 	.word	0xffffffff


	//   ....[2]....
        /*0084*/ 	.word	0xffffffff


	//   ....[3]....
        /*0088*/ 	.word	0xffffffff


	//   ....[4]....
        /*008c*/ 	.word	0xffffffff


	//   ....[5]....
        /*0090*/ 	.word	0xffffffff


	//   ....[6]....
        /*0094*/ 	.word	0xffffffff


	//   ....[7]....
        /*0098*/ 	.word	0xffffffff


	//   ....[8]....
        /*009c*/ 	.word	0xffffffff


	//   ....[9]....
        /*00a0*/ 	.word	0xffffffff


	//   ....[10]....
        /*00a4*/ 	.word	0xffffffff


	//   ....[11]....
        /*00a8*/ 	.word	0xffffffff


	//   ....[12]....
        /*00ac*/ 	.word	0xffffffff


	//   ....[13]....
        /*00b0*/ 	.word	0xffffffff


	//   ....[14]....
        /*00b4*/ 	.word	0xffffffff


	//   ....[15]....
        /*00b8*/ 	.word	0xffffffff


	//   ....[16]....
        /*00bc*/ 	.word	0xffffffff


	//   ....[17]....
        /*00c0*/ 	.word	0xffffffff


	//   ....[18]....
        /*00c4*/ 	.word	0xffffffff


	//   ....[19]....
        /*00c8*/ 	.word	0xffffffff


	//   ....[20]....
        /*00cc*/ 	.word	0xffffffff


	//   ....[21]....
        /*00d0*/ 	.word	0xffffffff


	//   ....[22]....
        /*00d4*/ 	.word	0xffffffff


	//   ....[23]....
        /*00d8*/ 	.word	0xffffffff


	//   ....[24]....
        /*00dc*/ 	.word	0xffffffff


	//   ....[25]....
        /*00e0*/ 	.word	0xffffffff


	//   ....[26]....
        /*00e4*/ 	.word	0xffffffff


	//   ....[27]....
        /*00e8*/ 	.word	0xffffffff


	//   ....[28]....
        /*00ec*/ 	.word	0xffffffff


	//   ....[29]....
        /*00f0*/ 	.word	0xffffffff


	//----- nvinfo : EIATTR_COOP_GROUP_INSTR_OFFSETS
	.align		4
.L_310:
        /*00f4*/ 	.byte	0x04, 0x28
        /*00f6*/ 	.short	(.L_312 - .L_311)


	//   ....[0]....
.L_311:
        /*00f8*/ 	.word	0x00000c00


	//   ....[1]....
        /*00fc*/ 	.word	0x00000c10


	//   ....[2]....
        /*0100*/ 	.word	0x00000c70


	//   ....[3]....
        /*0104*/ 	.word	0x00000c90


	//   ....[4]....
        /*0108*/ 	.word	0x00000ce0


	//   ....[5]....
        /*010c*/ 	.word	0x00000d00


	//   ....[6]....
        /*0110*/ 	.word	0x00000d40


	//   ....[7]....
        /*0114*/ 	.word	0x00000d80


	//   ....[8]....
        /*0118*/ 	.word	0x00000de0


	//   ....[9]....
        /*011c*/ 	.word	0x00000e20


	//   ....[10]....
        /*0120*/ 	.word	0x00001110


	//   ....[11]....
        /*0124*/ 	.word	0x00001120


	//   ....[12]....
        /*0128*/ 	.word	0x000011a0


	//   ....[13]....
        /*012c*/ 	.word	0x000011d0


	//   ....[14]....
        /*0130*/ 	.word	0x00001220


	//   ....[15]....
        /*0134*/ 	.word	0x00001260


	//   ....[16]....
        /*0138*/ 	.word	0x000012a0


	//   ....[17]....
        /*013c*/ 	.word	0x000012e0


	//   ....[18]....
        /*0140*/ 	.word	0x00001310


	//   ....[19]....
        /*0144*/ 	.word	0x00001380


	//   ....[20]....
        /*0148*/ 	.word	0x000027a0


	//   ....[21]....
        /*014c*/ 	.word	0x000027b0


	//   ....[22]....
        /*0150*/ 	.word	0x00002830


	//   ....[23]....
        /*0154*/ 	.word	0x00002840


	//   ....[24]....
        /*0158*/ 	.word	0x00002890


	//   ....[25]....
        /*015c*/ 	.word	0x000028c0


	//   ....[26]....
        /*0160*/ 	.word	0x00002900


	//   ....[27]....
        /*0164*/ 	.word	0x00002930


	//   ....[28]....
        /*0168*/ 	.word	0x00002970


	//   ....[29]....
        /*016c*/ 	.word	0x000029d0


	//----- nvinfo : EIATTR_VRC_CTA_INIT_COUNT
	.align		4
.L_312:
        /*0170*/ 	.byte	0x02, 0x4a
	.zero		1
	.zero		1


	//----- nvinfo : EIATTR_EXIT_INSTR_OFFSETS
	.align		4
        /*0174*/ 	.byte	0x04, 0x1c
        /*0176*/ 	.short	(.L_314 - .L_313)


	//   ....[0]....
.L_313:
        /*0178*/ 	.word	0x00002c40


	//   ....[1]....
        /*017c*/ 	.word	0x00002c80


	//----- nvinfo : EIATTR_MAX_THREADS
	.align		4
.L_314:
        /*0180*/ 	.byte	0x04, 0x05
        /*0182*/ 	.short	(.L_316 - .L_315)
.L_315:
        /*0184*/ 	.word	0x00000200
        /*0188*/ 	.word	0x00000001
        /*018c*/ 	.word	0x00000001


	//----- nvinfo : EIATTR_CRS_STACK_SIZE
	.align		4
.L_316:
        /*0190*/ 	.byte	0x04, 0x1e
        /*0192*/ 	.short	(.L_318 - .L_317)
.L_317:
        /*0194*/ 	.word	0x00000000


	//----- nvinfo : EIATTR_CBANK_PARAM_SIZE
	.align		4
.L_318:
        /*0198*/ 	.byte	0x03, 0x19
        /*019a*/ 	.short	0x003e


	//----- nvinfo : EIATTR_PARAM_CBANK
	.align		4
        /*019c*/ 	.byte	0x04, 0x0a
        /*019e*/ 	.short	(.L_320 - .L_319)
	.align		4
.L_319:
        /*01a0*/ 	.word	index@(.nv.constant0._ZN3cub18CUB_300001_SM_10006detail6reduce18DeviceReduceKernelINS2_10policy_hubIljN4cuda3std3__44plusIlEEE10Policy1000EN6thrust24THRUST_300001_SM_1000_NS6detail15normal_iteratorINSD_10device_ptrIlEEEEjS9_lNS7_10__identityEEEvT0_PT3_T1_NS0_13GridEvenShareISN_EET2_T4_)
        /*01a4*/ 	.short	0x0380
        /*01a6*/ 	.short	0x003e


	//----- nvinfo : EIATTR_SW_WAR
	.align		4
.L_320:
        /*01a8*/ 	.byte	0x04, 0x36
        /*01aa*/ 	.short	(.L_322 - .L_321)
.L_321:
        /*01ac*/ 	.word	0x00000008
.L_322:


//--------------------- .nv.info._ZN3cub18CUB_300001_SM_10006detail6reduce28DeviceReduceSingleTileKernelINS2_10policy_hubIljN4cuda3std3__44plusIlEEE10Policy1000EN6thrust24THRUST_300001_SM_1000_NS6detail15normal_iteratorINSD_10device_ptrIlEEEEPljS9_llNS7_10__identityEEEvT0_T1_T2_T3_T4_T6_ --------------------------
	.section	.nv.info._ZN3cub18CUB_300001_SM_10006detail6reduce28DeviceReduceSingleTileKernelINS2_10policy_hubIljN4cuda3std3__44plusIlEEE10Policy1000EN6thrust24THRUST_300001_SM_1000_NS6detail15normal_iteratorINSD_10device_ptrIlEEEEPljS9_llNS7_10__identityEEEvT0_T1_T2_T3_T4_T6_,"",@"SHT_CUDA_INFO"
	.sectionflags	@""
	.align	4


	//----- nvinfo : EIATTR_CUDA_API_VERSION
	.align		4
        /*0000*/ 	.byte	0x04, 0x37
        /*0002*/ 	.short	(.L_324 - .L_323)
.L_323:
        /*0004*/ 	.word	0x00000082


	//----- nvinfo : EIATTR_KPARAM_INFO
	.align		4
.L_324:
        /*0008*/ 	.byte	0x04, 0x17
        /*000a*/ 	.short	(.L_326 - .L_325)
.L_325:
        /*000c*/ 	.word	0x00000000
        /*0010*/ 	.short	0x0005
        /*0012*/ 	.short	0x0020
        /*0014*/ 	.byte	0x00, 0xf0, 0x05, 0x00


	//----- nvinfo : EIATTR_KPARAM_INFO
	.align		4
.L_326:
        /*0018*/ 	.byte	0x04, 0x17
        /*001a*/ 	.short	(.L_328 - .L_327)
.L_327:
        /*001c*/ 	.word	0x00000000
        /*0020*/ 	.short	0x0004
        /*0022*/ 	.short	0x0018
        /*0024*/ 	.byte	0x00, 0xf0, 0x21, 0x00


	//----- nvinfo : EIATTR_KPARAM_INFO
	.align		4
.L_328:
        /*0028*/ 	.byte	0x04, 0x17
        /*002a*/ 	.short	(.L_330 - .L_329)
.L_329:
        /*002c*/ 	.word	0x00000000
        /*0030*/ 	.short	0x0003
        /*0032*/ 	.short	0x0014
        /*0034*/ 	.byte	0x00, 0xf0, 0x05, 0x00


	//----- nvinfo : EIATTR_KPARAM_INFO
	.align		4
.L_330:
        /*0038*/ 	.byte	0x04, 0x17
        /*003a*/ 	.short	(.L_332 - .L_331)
.L_331:
        /*003c*/ 	.word	0x00000000
        /*0040*/ 	.short	0x0002
        /*0042*/ 	.short	0x0010
        /*0044*/ 	.byte	0x00, 0xf0, 0x11, 0x00


	//----- nvinfo : EIATTR_KPARAM_INFO
	.align		4
.L_332:
        /*0048*/ 	.byte	0x04, 0x17
        /*004a*/ 	.short	(.L_334 - .L_333)
.L_333:
        /*004c*/ 	.word	0x00000000
        /*0050*/ 	.short	0x0001
        /*0052*/ 	.short	0x0008
        /*0054*/ 	.byte	0x00, 0xf5, 0x21, 0x00


	//----- nvinfo : EIATTR_KPARAM_INFO
	.align		4
.L_334:
        /*0058*/ 	.byte	0x04, 0x17
        /*005a*/ 	.short	(.L_336 - .L_335)
.L_335:
        /*005c*/ 	.word	0x00000000
        /*0060*/ 	.short	0x0000
        /*0062*/ 	.short	0x0000
        /*0064*/ 	.byte	0x00, 0xf0, 0x21, 0x00


	//----- nvinfo : EIATTR_SPARSE_MMA_MASK
	.align		4
.L_336:
        /*0068*/ 	.byte	0x03, 0x50
        /*006a*/ 	.short	0x0000


	//----- nvinfo : EIATTR_MAXREG_COUNT
	.align		4
        /*006c*/ 	.byte	0x03, 0x1b
        /*006e*/ 	.short	0x0080


	//----- nvinfo : EIATTR_NUM_BARRIERS
	.align		4
        /*0070*/ 	.byte	0x02, 0x4c
        /*0072*/ 	.byte	0x01
	.zero		1


	//----- nvinfo : EIATTR_MERCURY_ISA_VERSION
	.align		4
        /*0074*/ 	.byte	0x03, 0x5f
        /*0076*/ 	.short	0x0101


	//----- nvinfo : EIATTR_COOP_GROUP_MASK_REGIDS
	.align		4
        /*0078*/ 	.byte	0x04, 0x29
        /*007a*/ 	.short	(.L_338 - .L_337)


	//   ....[0]....
.L_337:
        /*007c*/ 	.word	0xffffffff


	//   ....[1]....
        /*0080*/ 	.word	0xffffffff


	//   ....[2]....
        /*0084*/ 	.word	0xffffffff


	//   ....[3]....
        /*0088*/ 	.word	0xffffffff


	//   ....[4]....
        /*008c*/ 	.word	0xffffffff


	//   ....[5]....
        /*0090*/ 	.word	0xffffffff


	//   ....[6]....
        /*0094*/ 	.word	0xffffffff


	//   ....[7]....
        /*0098*/ 	.word	0xffffffff


	//   ....[8]....
        /*009c*/ 	.word	0xffffffff


	//   ....[9]....
        /*00a0*/ 	.word	0xffffffff


	//   ....[10]....
        /*00a4*/ 	.word	0xffffffff


	//   ....[11]....
        /*00a8*/ 	.word	0xffffffff


	//   ....[12]....
        /*00ac*/ 	.word	0xffffffff


	//   ....[13]....
        /*00b0*/ 	.word	0xffffffff


	//   ....[14]....
        /*00b4*/ 	.word	0xffffffff


	//   ....[15]....
        /*00b8*/ 	.word	0xffffffff


	//   ....[16]....
        /*00bc*/ 	.word	0xffffffff


	//   ....[17]....
        /*00c0*/ 	.word	0xffffffff


	//   ....[18]....
        /*00c4*/ 	.word	0xffffffff


	//   ....[19]....
        /*00c8*/ 	.word	0xffffffff


	//   ....[20]....
        /*00cc*/ 	.word	0xffffffff


	//   ....[21]....
        /*00d0*/ 	.word	0xffffffff


	//   ....[22]....
        /*00d4*/ 	.word	0xffffffff


	//   ....[23]....
        /*00d8*/ 	.word	0xffffffff


	//   ....[24]....
        /*00dc*/ 	.word	0xffffffff


	//   ....[25]....
        /*00e0*/ 	.word	0xffffffff


	//   ....[26]....
        /*00e4*/ 	.word	0xffffffff


	//   ....[27]....
        /*00e8*/ 	.word	0xffffffff


	//   ....[28]....
        /*00ec*/ 	.word	0xffffffff


	//   ....[29]....
        /*00f0*/ 	.word	0xffffffff


	//----- nvinfo : EIATTR_COOP_GROUP_INSTR_OFFSETS
	.align		4
.L_338:
        /*00f4*/ 	.byte	0x04, 0x28
        /*00f6*/ 	.short	(.L_340 - .L_339)


	//   ....[0]....
.L_339:
        /*00f8*/ 	.word	0x00000930


	//   ....[1]....
        /*00fc*/ 	.word	0x00000940


	//   ....[2]....
        /*0100*/ 	.word	0x000009a0


	//   ....[3]....
        /*0104*/ 	.word	0x000009c0


	//   ....[4]....
        /*0108*/ 	.word	0x00000a10


	//   ....[5]....
        /*010c*/ 	.word	0x00000a30


	//   ....[6]....
        /*0110*/ 	.word	0x00000a70


	//   ....[7]....
        /*0114*/ 	.word	0x00000ab0


	//   ....[8]....
        /*0118*/ 	.word	0x00000b00


	//   ....[9]....
        /*011c*/ 	.word	0x00000b40


	//   ....[10]....
        /*0120*/ 	.word	0x00000e40


	//   ....[11]....
        /*0124*/ 	.word	0x00000e50


	//   ....[12]....
        /*0128*/ 	.word	0x00000ee0


	//   ....[13]....
        /*012c*/ 	.word	0x00000f00


	//   ....[14]....
        /*0130*/ 	.word	0x00000f40


	//   ....[15]....
        /*0134*/ 	.word	0x00000f70


	//   ....[16]....
        /*0138*/ 	.word	0x00000fd0


	//   ....[17]....
        /*013c*/ 	.word	0x00001010


	//   ....[18]....
        /*0140*/ 	.word	0x00001050


	//   ....[19]....
        /*0144*/ 	.word	0x000010a0


	//   ....[20]....
        /*0148*/ 	.word	0x00002360


	//   ....[21]....
        /*014c*/ 	.word	0x00002370


	//   ....[22]....
        /*0150*/ 	.word	0x000023f0


	//   ....[23]....
        /*0154*/ 	.word	0x00002400


	//   ....[24]....
        /*0158*/ 	.word	0x00002460


	//   ....[25]....
        /*015c*/ 	.word	0x00002490


	//   ....[26]....
        /*0160*/ 	.word	0x000024e0


	//   ....[27]....
        /*0164*/ 	.word	0x00002510


	//   ....[28]....
        /*0168*/ 	.word	0x00002550


	//   ....[29]....
        /*016c*/ 	.word	0x000025a0


	//----- nvinfo : EIATTR_VRC_CTA_INIT_COUNT
	.align		4
.L_340:
        /*0170*/ 	.byte	0x02, 0x4a
	.zero		1
	.zero		1


	//----- nvinfo : EIATTR_EXIT_INSTR_OFFSETS
	.align		4
        /*0174*/ 	.byte	0x04, 0x1c
        /*0176*/ 	.short	(.L_342 - .L_341)


	//   ....[0]....
.L_341:
        /*0178*/ 	.word	0x00000080


	//   ....[1]....
        /*017c*/ 	.word	0x000000c0


	//   ....[2]....
        /*0180*/ 	.word	0x00002800


	//   ....[3]....
        /*0184*/ 	.word	0x00002860


	//----- nvinfo : EIATTR_MAX_THREADS
	.align		4
.L_342:
        /*0188*/ 	.byte	0x04, 0x05
        /*018a*/ 	.short	(.L_344 - .L_343)
.L_343:
        /*018c*/ 	.word	0x00000200
        /*0190*/ 	.word	0x00000001
        /*0194*/ 	.word	0x00000001


	//----- nvinfo : EIATTR_CRS_STACK_SIZE
	.align		4
.L_344:
        /*0198*/ 	.byte	0x04, 0x1e
        /*019a*/ 	.short	(.L_346 - .L_345)
.L_345:
        /*019c*/ 	.word	0x00000000


	//----- nvinfo : EIATTR_CBANK_PARAM_SIZE
	.align		4
.L_346:
        /*01a0*/ 	.byte	0x03, 0x19
        /*01a2*/ 	.short	0x0021


	//----- nvinfo : EIATTR_PARAM_CBANK
	.align		4
        /*01a4*/ 	.byte	0x04, 0x0a
        /*01a6*/ 	.short	(.L_348 - .L_347)
	.align		4
.L_347:
        /*01a8*/ 	.word	index@(.nv.constant0._ZN3cub18CUB_300001_SM_10006detail6reduce28DeviceReduceSingleTileKernelINS2_10policy_hubIljN4cuda3std3__44plusIlEEE10Policy1000EN6thrust24THRUST_300001_SM_1000_NS6detail15normal_iteratorINSD_10device_ptrIlEEEEPljS9_llNS7_10__identityEEEvT0_T1_T2_T3_T4_T6_)
        /*01ac*/ 	.short	0x0380
        /*01ae*/ 	.short	0x0021


	//----- nvinfo : EIATTR_SW_WAR
	.align		4
.L_348:
        /*01b0*/ 	.byte	0x04, 0x36
        /*01b2*/ 	.short	(.L_350 - .L_349)
.L_349:
        /*01b4*/ 	.word	0x00000008
.L_350:


//--------------------- .nv.info._ZN3cub18CUB_300001_SM_10006detail8for_each13static_kernelINS2_12policy_hub_t12policy_500_tEmN6thrust24THRUST_300001_SM_1000_NS8cuda_cub20__uninitialized_fill7functorINS7_10device_ptrIlEElEEEEvT0_T1_ --------------------------
	.section	.nv.info._ZN3cub18CUB_300001_SM_10006detail8for_each13static_kernelINS2_12policy_hub_t12policy_500_tEmN6thrust24THRUST_300001_SM_1000_NS8cuda_cub20__uninitialized_fill7functorINS7_10device_ptrIlEElEEEEvT0_T1_,"",@"SHT_CUDA_INFO"
	.sectionflags	@""
	.align	4


	//----- nvinfo : EIATTR_CUDA_API_VERSION
	.align		4
        /*0000*/ 	.byte	0x04, 0x37
        /*0002*/ 	.short	(.L_352 - .L_351)
.L_351:
        /*0004*/ 	.word	0x00000082


	//----- nvinfo : EIATTR_KPARAM_INFO
	.align		4
.L_352:
        /*0008*/ 	.byte	0x04, 0x17
        /*000a*/ 	.short	(.L_354 - .L_353)
.L_353:
        /*000c*/ 	.word	0x00000000
        /*0010*/ 	.short	0x0001
        /*0012*/ 	.short	0x0008
        /*0014*/ 	.byte	0x00, 0xf0, 0x41, 0x00


	//----- nvinfo : EIATTR_KPARAM_INFO
	.align		4
.L_354:
        /*0018*/ 	.byte	0x04, 0x17
        /*001a*/ 	.short	(.L_356 - .L_355)
.L_355:
        /*001c*/ 	.word	0x00000000
        /*0020*/ 	.short	0x0000
        /*0022*/ 	.short	0x0000
        /*0024*/ 	.byte	0x00, 0xf0, 0x21, 0x00


	//----- nvinfo : EIATTR_SPARSE_MMA_MASK
	.align		4
.L_356:
        /*0028*/ 	.byte	0x03, 0x50
        /*002a*/ 	.short	0x0000


	//----- nvinfo : EIATTR_MAXREG_COUNT
	.align		4
        /*002c*/ 	.byte	0x03, 0x1b
        /*002e*/ 	.short	0x00ff


	//----- nvinfo : EIATTR_MERCURY_ISA_VERSION
	.align		4
        /*0030*/ 	.byte	0x03, 0x5f
        /*0032*/ 	.short	0x0101


	//----- nvinfo : EIATTR_VRC_CTA_INIT_COUNT
	.align		4
        /*0034*/ 	.byte	0x02, 0x4a
	.zero		1
	.zero		1


	//----- nvinfo : EIATTR_EXIT_INSTR_OFFSETS
	.align		4
        /*0038*/ 	.byte	0x04, 0x1c
        /*003a*/ 	.short	(.L_358 - .L_357)


	//   ....[0]....
.L_357:
        /*003c*/ 	.word	0x00000130


	//   ....[1]....
        /*0040*/ 	.word	0x00000230


	//   ....[2]....
        /*0044*/ 	.word	0x00000260


	//----- nvinfo : EIATTR_MAX_THREADS
	.align		4
.L_358:
        /*0048*/ 	.byte	0x04, 0x05
        /*004a*/ 	.short	(.L_360 - .L_359)
.L_359:
        /*004c*/ 	.word	0x00000100
        /*0050*/ 	.word	0x00000001
        /*0054*/ 	.word	0x00000001


	//----- nvinfo : EIATTR_CBANK_PARAM_SIZE
	.align		4
.L_360:
        /*0058*/ 	.byte	0x03, 0x19
        /*005a*/ 	.short	0x0018


	//----- nvinfo : EIATTR_PARAM_CBANK
	.align		4
        /*005c*/ 	.byte	0x04, 0x0a
        /*005e*/ 	.short	(.L_362 - .L_361)
	.align		4
.L_361:
        /*0060*/ 	.word	index@(.nv.constant0._ZN3cub18CUB_300001_SM_10006detail8for_each13static_kernelINS2_12policy_hub_t12policy_500_tEmN6thrust24THRUST_300001_SM_1000_NS8cuda_cub20__uninitialized_fill7functorINS7_10device_ptrIlEElEEEEvT0_T1_)
        /*0064*/ 	.short	0x0380
        /*0066*/ 	.short	0x0018


	//----- nvinfo : EIATTR_SW_WAR
	.align		4
.L_362:
        /*0068*/ 	.byte	0x04, 0x36
        /*006a*/ 	.short	(.L_364 - .L_363)
.L_363:
        /*006c*/ 	.word	0x00000008
.L_364:


//--------------------- .nv.info._ZN3cub18CUB_300001_SM_10006detail11EmptyKernelIvEEvv --------------------------
	.section	.nv.info._ZN3cub18CUB_300001_SM_10006detail11EmptyKernelIvEEvv,"",@"SHT_CUDA_INFO"
	.sectionflags	@""
	.align	4


	//----- nvinfo : EIATTR_CUDA_API_VERSION
	.align		4
        /*0000*/ 	.byte	0x04, 0x37
        /*0002*/ 	.short	(.L_366 - .L_365)
.L_365:
        /*0004*/ 	.word	0x00000082


	//----- nvinfo : EIATTR_SPARSE_MMA_MASK
	.align		4
.L_366:
        /*0008*/ 	.byte	0x03, 0x50
        /*000a*/ 	.short	0x0000


	//----- nvinfo : EIATTR_MAXREG_COUNT
	.align		4
        /*000c*/ 	.byte	0x03, 0x1b
        /*000e*/ 	.short	0x00ff


	//----- nvinfo : EIATTR_MERCURY_ISA_VERSION
	.align		4
        /*0010*/ 	.byte	0x03, 0x5f
        /*0012*/ 	.short	0x0101


	//----- nvinfo : EIATTR_VRC_CTA_INIT_COUNT
	.align		4
        /*0014*/ 	.byte	0x02, 0x4a
	.zero		1
	.zero		1


	//----- nvinfo : EIATTR_EXIT_INSTR_OFFSETS
	.align		4
        /*0018*/ 	.byte	0x04, 0x1c
        /*001a*/ 	.short	(.L_368 - .L_367)


	//   ....[0]....
.L_367:
        /*001c*/ 	.word	0x00000010


	//----- nvinfo : EIATTR_SW_WAR
	.align		4
.L_368:
        /*0020*/ 	.byte	0x04, 0x36
        /*0022*/ 	.short	(.L_370 - .L_369)
.L_369:
        /*0024*/ 	.word	0x00000008
.L_370:


//--------------------- .nv.info._ZN6thrust24THRUST_300001_SM_1000_NS8cuda_cub4core6detail13_kernel_agentINS1_8__unique11UniqueAgentINS0_6detail15normal_iteratorINS0_10device_ptrIlEEEESB_N4cuda3std3__48equal_toIlEEiPiEEJSB_SB_SG_SH_iN3cub18CUB_300001_SM_100013ScanTileStateIiLb1EEEmEEEvDpT0_ --------------------------
	.section	.nv.info._ZN6thrust24THRUST_300001_SM_1000_NS8cuda_cub4core6detail13_kernel_agentINS1_8__unique11UniqueAgentINS0_6detail15normal_iteratorINS0_10device_ptrIlEEEESB_N4cuda3std3__48equal_toIlEEiPiEEJSB_SB_SG_SH_iN3cub18CUB_300001_SM_100013ScanTileStateIiLb1EEEmEEEvDpT0_,"",@"SHT_CUDA_INFO"
	.sectionflags	@""
	.align	4


	//----- nvinfo : EIATTR_CUDA_API_VERSION
	.align		4
        /*0000*/ 	.byte	0x04, 0x37
        /*0002*/ 	.short	(.L_372 - .L_371)
.L_371:
        /*0004*/ 	.word	0x00000082


	//----- nvinfo : EIATTR_KPARAM_INFO
	.align		4
.L_372:
        /*0008*/ 	.byte	0x04, 0x17
        /*000a*/ 	.short	(.L_374 - .L_373)
.L_373:
        /*000c*/ 	.word	0x00000000
        /*0010*/ 	.short	0x0006
        /*0012*/ 	.short	0x0030
        /*0014*/ 	.byte	0x00, 0xf0, 0x21, 0x00


	//----- nvinfo : EIATTR_KPARAM_INFO
	.align		4
.L_374:
        /*0018*/ 	.byte	0x04, 0x17
        /*001a*/ 	.short	(.L_376 - .L_375)
.L_375:
        /*001c*/ 	.word	0x00000000
        /*0020*/ 	.short	0x0005
        /*0022*/ 	.short	0x0028
        /*0024*/ 	.byte	0x00, 0xf0, 0x21, 0x00


	//----- nvinfo : EIATTR_KPARAM_INFO
	.align		4
.L_376:
        /*0028*/ 	.byte	0x04, 0x17
        /*002a*/ 	.short	(.L_378 - .L_377)
.L_377:
        /*002c*/ 	.word	0x00000000
        /*0030*/ 	.short	0x0004
        /*0032*/ 	.short	0x0020
        /*0034*/ 	.byte	0x00, 0xf0, 0x11, 0x00


	//----- nvinfo : EIATTR_KPARAM_INFO
	.align		4
.L_378:
        /*0038*/ 	.byte	0x04, 0x17
        /*003a*/ 	.short	(.L_380 - .L_379)
.L_379:
        /*003c*/ 	.word	0x00000000
        /*0040*/ 	.short	0x0003
        /*0042*/ 	.short	0x0018
        /*0044*/ 	.byte	0x00, 0xf5, 0x21, 0x00


	//----- nvinfo : EIATTR_KPARAM_INFO
	.align		4
.L_380:
        /*0048*/ 	.byte	0x04, 0x17
        /*004a*/ 	.short	(.L_382 - .L_381)
.L_381:
        /*004c*/ 	.word	0x00000000
        /*0050*/ 	.short	0x0002
        /*0052*/ 	.short	0x0010
        /*0054*/ 	.byte	0x00, 0xf0, 0x05, 0x00


	//----- nvinfo : EIATTR_KPARAM_INFO
	.align		4
.L_382:
        /*0058*/ 	.byte	0x04, 0x17
        /*005a*/ 	.short	(.L_384 - .L_383)
.L_383:
        /*005c*/ 	.word	0x00000000
        /*0060*/ 	.short	0x0001
        /*0062*/ 	.short	0x0008
        /*0064*/ 	.byte	0x00, 0xf0, 0x21, 0x00


	//----- nvinfo : EIATTR_KPARAM_INFO
	.align		4
.L_384:
        /*0068*/ 	.byte	0x04, 0x17
        /*006a*/ 	.short	(.L_386 - .L_385)
.L_385:
        /*006c*/ 	.word	0x00000000
        /*0070*/ 	.short	0x0000
        /*0072*/ 	.short	0x0000
        /*0074*/ 	.byte	0x00, 0xf0, 0x21, 0x00


	//----- nvinfo : EIATTR_SPARSE_MMA_MASK
	.align		4
.L_386:
        /*0078*/ 	.byte	0x03, 0x50
        /*007a*/ 	.short	0x0000


	//----- nvinfo : EIATTR_MAXREG_COUNT
	.align		4
        /*007c*/ 	.byte	0x03, 0x1b
        /*007e*/ 	.short	0x00ff


	//----- nvinfo : EIATTR_NUM_BARRIERS
	.align		4
        /*0080*/ 	.byte	0x02, 0x4c
        /*0082*/ 	.byte	0x01
	.zero		1


	//----- nvinfo : EIATTR_MERCURY_ISA_VERSION
	.align		4
        /*0084*/ 	.byte	0x03, 0x5f
        /*0086*/ 	.short	0x0101


	//----- nvinfo : EIATTR_UNUSED_LOAD_BYTE_OFFSET
	.align		4
        /*0088*/ 	.byte	0x04, 0x44
        /*008a*/ 	.short	(.L_388 - .L_387)


	//   ....[0]....
.L_387:
        /*008c*/ 	.word	0x000049c0
        /*0090*/ 	.word	0x0000fff0


	//----- nvinfo : EIATTR_COOP_GROUP_MASK_REGIDS
	.align		4
.L_388:
        /*0094*/ 	.byte	0x04, 0x29
        /*0096*/ 	.short	(.L_390 - .L_389)


	//   ....[0]....
.L_389:
        /*0098*/ 	.word	0xffffffff


	//   ....[1]....
        /*009c*/ 	.word	0xffffffff


	//   ....[2]....
        /*00a0*/ 	.word	0xffffffff


	//   ....[3]....
        /*00a4*/ 	.word	0xffffffff


	//   ....[4]....
        /*00a8*/ 	.word	0xffffffff


	//   ....[5]....
        /*00ac*/ 	.word	0xffffffff


	//   ....[6]....
        /*00b0*/ 	.word	0xffffffff


	//   ....[7]....
        /*00b4*/ 	.word	0xffffffff


	//   ....[8]....
        /*00b8*/ 	.word	0xffffffff


	//   ....[9]....
        /*00bc*/ 	.word	0xffffffff


	//   ....[10]....
        /*00c0*/ 	.word	0xffffffff


	//   ....[11]....
        /*00c4*/ 	.word	0xffffffff


	//   ....[12]....
        /*00c8*/ 	.word	0xffffffff


	//   ....[13]....
        /*00cc*/ 	.word	0xffffffff


	//   ....[14]....
        /*00d0*/ 	.word	0xffffffff


	//   ....[15]....
        /*00d4*/ 	.word	0xffffffff


	//   ....[16]....
        /*00d8*/ 	.word	0xffffffff


	//   ....[17]....
        /*00dc*/ 	.word	0xffffffff


	//   ....[18]....
        /*00e0*/ 	.word	0xffffffff


	//   ....[19]....
        /*00e4*/ 	.word	0xffffffff


	//   ....[20]....
        /*00e8*/ 	.word	0xffffffff


	//   ....[21]....
        /*00ec*/ 	.word	0xffffffff


	//   ....[22]....
        /*00f0*/ 	.word	0xffffffff


	//   ....[23]....
        /*00f4*/ 	.word	0xffffffff


	//   ....[24]....
        /*00f8*/ 	.word	0xffffffff


	//   ....[25]....
        /*00fc*/ 	.word	0xffffffff


	//   ....[26]....
        /*0100*/ 	.word	0xffffffff


	//   ....[27]....
        /*0104*/ 	.word	0xffffffff


	//   ....[28]....
        /*0108*/ 	.word	0xffffffff


	//   ....[29]....
        /*010c*/ 	.word	0xffffffff


	//   ....[30]....
        /*0110*/ 	.word	0xffffffff


	//   ....[31]....
        /*0114*/ 	.word	0xffffffff


	//   ....[32]....
        /*0118*/ 	.word	0xffffffff


	//   ....[33]....
        /*011c*/ 	.word	0xffffffff


	//   ....[34]....
        /*0120*/ 	.word	0xffffffff


	//   ....[35]....
        /*0124*/ 	.word	0xffffffff


	//   ....[36]....
        /*0128*/ 	.word	0xffffffff


	//   ....[37]....
        /*012c*/ 	.word	0xffffffff


	//   ....[38]....
        /*0130*/ 	.word	0xffffffff


	//   ....[39]....
        /*0134*/ 	.word	0xffffffff


	//   ....[40]....
        /*0138*/ 	.word	0xffffffff


	//   ....[41]....
        /*013c*/ 	.word	0xffffffff


	//   ....[42]....
        /*0140*/ 	.word	0xffffffff


	//   ....[43]....
        /*0144*/ 	.word	0xffffffff


	//   ....[44]....
        /*0148*/ 	.word	0xffffffff


	//   ....[45]....
        /*014c*/ 	.word	0xffffffff


	//   ....[46]....
        /*0150*/ 	.word	0xffffffff


	//   ....[47]....
        /*0154*/ 	.word	0xffffffff


	//   ....[48]....
        /*0158*/ 	.word	0xffffffff


	//   ....[49]....
        /*015c*/ 	.word	0xffffffff


	//   ....[50]....
        /*0160*/ 	.word	0xffffffff


	//   ....[51]....
        /*0164*/ 	.word	0xffffffff


	//   ....[52]....
        /*0168*/ 	.word	0xffffffff


	//   ....[53]....
        /*016c*/ 	.word	0xffffffff


	//   ....[54]....
        /*0170*/ 	.word	0xffffffff


	//   ....[55]....
        /*0174*/ 	.word	0xffffffff


	//   ....[56]....
        /*0178*/ 	.word	0xffffffff


	//   ....[57]....
        /*017c*/ 	.word	0xffffffff


	//   ....[58]....
        /*0180*/ 	.word	0xffffffff


	//   ....[59]....
        /*0184*/ 	.word	0xffffffff


	//   ....[60]....
        /*0188*/ 	.word	0x0500001e


	//   ....[61]....
        /*018c*/ 	.word	0x0500001e


	//   ....[62]....
        /*0190*/ 	.word	0x0500001e


	//   ....[63]....
        /*0194*/ 	.word	0x0500001e


	//   ....[64]....
        /*0198*/ 	.word	0x0500001e


	//   ....[65]....
        /*019c*/ 	.word	0x0500001e


	//   ....[66]....
        /*01a0*/ 	.word	0x0500001e


	//   ....[67]....
        /*01a4*/ 	.word	0x0500001e


	//   ....[68]....
        /*01a8*/ 	.word	0x0500001e


	//   ....[69]....
        /*01ac*/ 	.word	0x0500001e


	//   ....[70]....
        /*01b0*/ 	.word	0x0500001e


	//   ....[71]....
        /*01b4*/ 	.word	0x0500001e


	//   ....[72]....
        /*01b8*/ 	.word	0x0500001e


	//   ....[73]....
        /*01bc*/ 	.word	0x0500001e


	//   ....[74]....
        /*01c0*/ 	.word	0x0500001e


	//   ....[75]....
        /*01c4*/ 	.word	0x0500001e


	//   ....[76]....
        /*01c8*/ 	.word	0x0500001e


	//   ....[77]....
        /*01cc*/ 	.word	0x0500001e


	//   ....[78]....
        /*01d0*/ 	.word	0x0500001e


	//   ....[79]....
        /*01d4*/ 	.word	0x0500001e


	//   ....[80]....
        /*01d8*/ 	.word	0x0500001e


	//   ....[81]....
        /*01dc*/ 	.word	0x0500001e


	//   ....[82]....
        /*01e0*/ 	.word	0x0500001e


	//   ....[83]....
        /*01e4*/ 	.word	0x0500001e


	//   ....[84]....
        /*01e8*/ 	.word	0x0500001e


	//   ....[85]....
        /*01ec*/ 	.word	0x0500001e


	//   ....[86]....
        /*01f0*/ 	.word	0x0500001e


	//   ....[87]....
        /*01f4*/ 	.word	0x0500001e


	//   ....[88]....
        /*01f8*/ 	.word	0x0500001e


	//   ....[89]....
        /*01fc*/ 	.word	0x0500001e


	//   ....[90]....
        /*0200*/ 	.word	0x0500001e


	//   ....[91]....
        /*0204*/ 	.word	0x0500001e


	//   ....[92]....
        /*0208*/ 	.word	0x0500001e


	//   ....[93]....
        /*020c*/ 	.word	0x0500001e


	//   ....[94]....
        /*0210*/ 	.word	0x0500001e


	//   ....[95]....
        /*0214*/ 	.word	0x0500001e


	//----- nvinfo : EIATTR_COOP_GROUP_INSTR_OFFSETS
	.align		4
.L_390:
        /*0218*/ 	.byte	0x04, 0x28
        /*021a*/ 	.short	(.L_392 - .L_391)


	//   ....[0]....
.L_391:
        /*021c*/ 	.word	0x00000290


	//   ....[1]....
        /*0220*/ 	.word	0x000004e0


	//   ....[2]....
        /*0224*/ 	.word	0x00000510


	//   ....[3]....
        /*0228*/ 	.word	0x00000530


	//   ....[4]....
        /*022c*/ 	.word	0x00000560


	//   ....[5]....
        /*0230*/ 	.word	0x00000580


	//   ....[6]....
        /*0234*/ 	.word	0x00001120


	//   ....[7]....
        /*0238*/ 	.word	0x00001310


	//   ....[8]....
        /*023c*/ 	.word	0x00001340


	//   ....[9]....
        /*0240*/ 	.word	0x00001360


	//   ....[10]....
        /*0244*/ 	.word	0x00001380


	//   ....[11]....
        /*0248*/ 	.word	0x000013a0


	//   ....[12]....
        /*024c*/ 	.word	0x000015c0


	//   ....[13]....
        /*0250*/ 	.word	0x00001680


	//   ....[14]....
        /*0254*/ 	.word	0x000016e0


	//   ....[15]....
        /*0258*/ 	.word	0x00001790


	//   ....[16]....
        /*025c*/ 	.word	0x000017e0


	//   ....[17]....
        /*0260*/ 	.word	0x00001830


	//   ....[18]....
        /*0264*/ 	.word	0x00001890


	//   ....[19]....
        /*0268*/ 	.word	0x000018e0


	//   ....[20]....
        /*026c*/ 	.word	0x000018f0


	//   ....[21]....
        /*0270*/ 	.word	0x000019b0


	//   ....[22]....
        /*0274*/ 	.word	0x00001a70


	//   ....[23]....
        /*0278*/ 	.word	0x00001ac0


	//   ....[24]....
        /*027c*/ 	.word	0x00001b20


	//   ....[25]....
        /*0280*/ 	.word	0x00001b80


	//   ....[26]....
        /*0284*/ 	.word	0x00001bc0


	//   ....[27]....
        /*0288*/ 	.word	0x00001c00


	//   ....[28]....
        /*028c*/ 	.word	0x00001c40


	//   ....[29]....
        /*0290*/ 	.word	0x00001c50


	//   ....[30]....
        /*0294*/ 	.word	0x00002bf0


	//   ....[31]....
        /*0298*/ 	.word	0x00002e70


	//   ....[32]....
        /*029c*/ 	.word	0x00002e90


	//   ....[33]....
        /*02a0*/ 	.word	0x00002eb0


	//   ....[34]....
        /*02a4*/ 	.word	0x00002ed0


	//   ....[35]....
        /*02a8*/ 	.word	0x00002f00


	//   ....[36]....
        /*02ac*/ 	.word	0x00003bf0


	//   ....[37]....
        /*02b0*/ 	.word	0x00003e70


	//   ....[38]....
        /*02b4*/ 	.word	0x00003e90


	//   ....[39]....
        /*02b8*/ 	.word	0x00003eb0


	//   ....[40]....
        /*02bc*/ 	.word	0x00003ed0


	//   ....[41]....
        /*02c0*/ 	.word	0x00003f00


	//   ....[42]....
        /*02c4*/ 	.word	0x00004130


	//   ....[43]....
        /*02c8*/ 	.word	0x000041f0


	//   ....[44]....
        /*02cc*/ 	.word	0x00004250


	//   ....[45]....
        /*02d0*/ 	.word	0x000042f0


	//   ....[46]....
        /*02d4*/ 	.word	0x00004350


	//   ....[47]....
        /*02d8*/ 	.word	0x00004390


	//   ....[48]....
        /*02dc*/ 	.word	0x000043e0


	//   ....[49]....
        /*02e0*/ 	.word	0x00004420


	//   ....[50]....
        /*02e4*/ 	.word	0x00004430


	//   ....[51]....
        /*02e8*/ 	.word	0x00004530


	//   ....[52]....
        /*02ec*/ 	.word	0x00004600


	//   ....[53]....
        /*02f0*/ 	.word	0x00004660


	//   ....[54]....
        /*02f4*/ 	.word	0x000046c0


	//   ....[55]....
        /*02f8*/ 	.word	0x00004720


	//   ....[56]....
        /*02fc*/ 	.word	0x00004760


	//   ....[57]....
        /*0300*/ 	.word	0x000047a0


	//   ....[58]....
        /*0304*/ 	.word	0x000047e0


	//   ....[59]....
        /*0308*/ 	.word	0x000047f0


	//   ....[60]....
        /*030c*/ 	.word	0x00005430


	//   ....[61]....
        /*0310*/ 	.word	0x000054b0


	//   ....[62]....
        /*0314*/ 	.word	0x00005560


	//   ....[63]....
        /*0318*/ 	.word	0x00005660


	//   ....[64]....
        /*031c*/ 	.word	0x000056e0


	//   ....[65]....
        /*0320*/ 	.word	0x00005770


	//   ....[66]....
        /*0324*/ 	.word	0x000057f0


	//   ....[67]....
        /*0328*/ 	.word	0x00005860


	//   ....[68]....
        /*032c*/ 	.word	0x00005890


	//   ....[69]....
        /*0330*/ 	.word	0x00005950


	//   ....[70]....
        /*0334*/ 	.word	0x000059d0


	//   ....[71]....
        /*0338*/ 	.word	0x00005a50


	//   ....[72]....
        /*033c*/ 	.word	0x00005b10


	//   ....[73]....
        /*0340*/ 	.word	0x00005b90


	//   ....[74]....
        /*0344*/ 	.word	0x00005c10


	//   ....[75]....
        /*0348*/ 	.word	0x00005c80


	//   ....[76]....
        /*034c*/ 	.word	0x00005d00


	//   ....[77]....
        /*0350*/ 	.word	0x00005d60


	//   ....[78]....
        /*0354*/ 	.word	0x00005dd0


	//   ....[79]....
        /*0358*/ 	.word	0x00005e50


	//   ....[80]....
        /*035c*/ 	.word	0x00005ef0


	//   ....[81]....
        /*0360*/ 	.word	0x00005fe0


	//   ....[82]....
        /*0364*/ 	.word	0x00006060


	//   ....[83]....
        /*0368*/ 	.word	0x000060f0


	//   ....[84]....
        /*036c*/ 	.word	0x00006170


	//   ....[85]....
        /*0370*/ 	.word	0x000061f0


	//   ....[86]....
        /*0374*/ 	.word	0x00006220


	//   ....[87]....
        /*0378*/ 	.word	0x00006320


	//   ....[88]....
        /*037c*/ 	.word	0x000063a0


	//   ....[89]....
        /*0380*/ 	.word	0x00006420


	//   ....[90]....
        /*0384*/ 	.word	0x00006500


	//   ....[91]....
        /*0388*/ 	.word	0x00006580


	//   ....[92]....
        /*038c*/ 	.word	0x00006600


	//   ....[93]....
        /*0390*/ 	.word	0x00006680


	//   ....[94]....
        /*0394*/ 	.word	0x00006700


	//   ....[95]....
        /*0398*/ 	.word	0x00006760


	//----- nvinfo : EIATTR_VRC_CTA_INIT_COUNT
	.align		4
.L_392:
        /*039c*/ 	.byte	0x02, 0x4a
	.zero		1
	.zero		1


	//----- nvinfo : EIATTR_EXIT_INSTR_OFFSETS
	.align		4
        /*03a0*/ 	.byte	0x04, 0x1c
        /*03a2*/ 	.short	(.L_394 - .L_393)


	//   ....[0]....
.L_393:
        /*03a4*/ 	.word	0x00000f40


	//   ....[1]....
        /*03a8*/ 	.word	0x00002860


	//   ....[2]....
        /*03ac*/ 	.word	0x000053b0


	//   ....[3]....
        /*03b0*/ 	.word	0x000053e0


	//----- nvinfo : EIATTR_MAX_THREADS
	.align		4
.L_394:
        /*03b4*/ 	.byte	0x04, 0x05
        /*03b6*/ 	.short	(.L_396 - .L_395)
.L_395:
        /*03b8*/ 	.word	0x00000040
        /*03bc*/ 	.word	0x00000001
        /*03c0*/ 	.word	0x00000001


	//----- nvinfo : EIATTR_CRS_STACK_SIZE
	.align		4
.L_396:
        /*03c4*/ 	.byte	0x04, 0x1e
        /*03c6*/ 	.short	(.L_398 - .L_397)
.L_397:
        /*03c8*/ 	.word	0x00000000


	//----- nvinfo : EIATTR_CBANK_PARAM_SIZE
	.align		4
.L_398:
        /*03cc*/ 	.byte	0x03, 0x19
        /*03ce*/ 	.short	0x0038


	//----- nvinfo : EIATTR_PARAM_CBANK
	.align		4
        /*03d0*/ 	.byte	0x04, 0x0a
        /*03d2*/ 	.short	(.L_400 - .L_399)
	.align		4
.L_399:
        /*03d4*/ 	.word	index@(.nv.constant0._ZN6thrust24THRUST_300001_SM_1000_NS8cuda_cub4core6detail13_kernel_agentINS1_8__unique11UniqueAgentINS0_6detail15normal_iteratorINS0_10device_ptrIlEEEESB_N4cuda3std3__48equal_toIlEEiPiEEJSB_SB_SG_SH_iN3cub18CUB_300001_SM_100013ScanTileStateIiLb1EEEmEEEvDpT0_)
        /*03d8*/ 	.short	0x0380
        /*03da*/ 	.short	0x0038


	//----- nvinfo : EIATTR_SW_WAR
	.align		4
.L_400:
        /*03dc*/ 	.byte	0x04, 0x36
        /*03de*/ 	.short	(.L_402 - .L_401)
.L_401:
        /*03e0*/ 	.word	0x00000008
.L_402:


//--------------------- .nv.info._ZN6thrust24THRUST_300001_SM_1000_NS8cuda_cub4core6detail13_kernel_agentINS1_8__unique9InitAgentIN3cub18CUB_300001_SM_100013ScanTileStateIiLb1EEEPiiEEJSA_mSB_EEEvDpT0_ --------------------------
	.section	.nv.info._ZN6thrust24THRUST_300001_SM_1000_NS8cuda_cub4core6detail13_kernel_agentINS1_8__unique9InitAgentIN3cub18CUB_300001_SM_100013ScanTileStateIiLb1EEEPiiEEJSA_mSB_EEEvDpT0_,"",@"SHT_CUDA_INFO"
	.sectionflags	@""
	.align	4


	//----- nvinfo : EIATTR_CUDA_API_VERSION
	.align		4
        /*0000*/ 	.byte	0x04, 0x37
        /*0002*/ 	.short	(.L_404 - .L_403)
.L_403:
        /*0004*/ 	.word	0x00000082


	//----- nvinfo : EIATTR_KPARAM_INFO
	.align		4
.L_404:
        /*0008*/ 	.byte	0x04, 0x17
        /*000a*/ 	.short	(.L_406 - .L_405)
.L_405:
        /*000c*/ 	.word	0x00000000
        /*0010*/ 	.short	0x0002
        /*0012*/ 	.short	0x0010
        /*0014*/ 	.byte	0x00, 0xf5, 0x21, 0x00


	//----- nvinfo : EIATTR_KPARAM_INFO
	.align		4
.L_406:
        /*0018*/ 	.byte	0x04, 0x17
        /*001a*/ 	.short	(.L_408 - .L_407)
.L_407:
        /*001c*/ 	.word	0x00000000
        /*0020*/ 	.short	0x0001
        /*0022*/ 	.short	0x0008
        /*0024*/ 	.byte	0x00, 0xf0, 0x21, 0x00


	//----- nvinfo : EIATTR_KPARAM_INFO
	.align		4
.L_408:
        /*0028*/ 	.byte	0x04, 0x17
        /*002a*/ 	.short	(.L_410 - .L_409)
.L_409:
        /*002c*/ 	.word	0x00000000
        /*0030*/ 	.short	0x0000
        /*0032*/ 	.short	0x0000
        /*0034*/ 	.byte	0x00, 0xf0, 0x21, 0x00


	//----- nvinfo : EIATTR_SPARSE_MMA_MASK
	.align		4
.L_410:
        /*0038*/ 	.byte	0x03, 0x50
        /*003a*/ 	.short	0x0000


	//----- nvinfo : EIATTR_MAXREG_COUNT
	.align		4
        /*003c*/ 	.byte	0x03, 0x1b
        /*003e*/ 	.short	0x00ff


	//----- nvinfo : EIATTR_MERCURY_ISA_VERSION
	.align		4
        /*0040*/ 	.byte	0x03, 0x5f
        /*0042*/ 	.short	0x0101


	//----- nvinfo : EIATTR_VRC_CTA_INIT_COUNT
	.align		4
        /*0044*/ 	.byte	0x02, 0x4a
	.zero		1
	.zero		1


	//----- nvinfo : EIATTR_EXIT_INSTR_OFFSETS
	.align		4
        /*0048*/ 	.byte	0x04, 0x1c
        /*004a*/ 	.short	(.L_412 - .L_411)


	//   ....[0]....
.L_411:
        /*004c*/ 	.word	0x00000130


	//   ....[1]....
        /*0050*/ 	.word	0x00000160


	//----- nvinfo : EIATTR_MAX_THREADS
	.align		4
.L_412:
        /*0054*/ 	.byte	0x04, 0x05
        /*0056*/ 	.short	(.L_414 - .L_413)
.L_413:
        /*0058*/ 	.word	0x00000080
        /*005c*/ 	.word	0x00000001
        /*0060*/ 	.word	0x00000001


	//----- nvinfo : EIATTR_CBANK_PARAM_SIZE
	.align		4
.L_414:
        /*0064*/ 	.byte	0x03, 0x19
        /*0066*/ 	.short	0x0018


	//----- nvinfo : EIATTR_PARAM_CBANK
	.align		4
        /*0068*/ 	.byte	0x04, 0x0a
        /*006a*/ 	.short	(.L_416 - .L_415)
	.align		4
.L_415:
        /*006c*/ 	.word	index@(.nv.constant0._ZN6thrust24THRUST_300001_SM_1000_NS8cuda_cub4core6detail13_kernel_agentINS1_8__unique9InitAgentIN3cub18CUB_300001_SM_100013ScanTileStateIiLb1EEEPiiEEJSA_mSB_EEEvDpT0_)
        /*0070*/ 	.short	0x0380
        /*0072*/ 	.short	0x0018


	//----- nvinfo : EIATTR_SW_WAR
	.align		4
.L_416:
        /*0074*/ 	.byte	0x04, 0x36
        /*0076*/ 	.short	(.L_418 - .L_417)
.L_417:
        /*0078*/ 	.word	0x00000008
.L_418:


//--------------------- .nv.info._Z18calc_state_kernel2PliliS_i --------------------------
	.section	.nv.info._Z18calc_state_kernel2PliliS_i,"",@"SHT_CUDA_INFO"
	.sectionflags	@""
	.align	4


	//----- nvinfo : EIATTR_CUDA_API_VERSION
	.align		4
        /*0000*/ 	.byte	0x04, 0x37
        /*0002*/ 	.short	(.L_420 - .L_419)
.L_419:
        /*0004*/ 	.word	0x00000082


	//----- nvinfo : EIATTR_KPARAM_INFO
	.align		4
.L_420:
        /*0008*/ 	.byte	0x04, 0x17
        /*000a*/ 	.short	(.L_422 - .L_421)
.L_421:
        /*000c*/ 	.word	0x00000000
        /*0010*/ 	.short	0x0005
        /*0012*/ 	.short	0x0028
        /*0014*/ 	.byte	0x00, 0xf0, 0x11, 0x00


	//----- nvinfo : EIATTR_KPARAM_INFO
	.align		4
.L_422:
        /*0018*/ 	.byte	0x04, 0x17
        /*001a*/ 	.short	(.L_424 - .L_423)
.L_423:
        /*001c*/ 	.word	0x00000000
        /*0020*/ 	.short	0x0004
        /*0022*/ 	.short	0x0020
        /*0024*/ 	.byte	0x00, 0xf5, 0x21, 0x00


	//----- nvinfo : EIATTR_KPARAM_INFO
	.align		4
.L_424:
        /*0028*/ 	.byte	0x04, 0x17
        /*002a*/ 	.short	(.L_426 - .L_425)
.L_425:
        /*002c*/ 	.word	0x00000000
        /*0030*/ 	.short	0x0003
        /*0032*/ 	.short	0x0018
        /*0034*/ 	.byte	0x00, 0xf0, 0x11, 0x00


	//----- nvinfo : EIATTR_KPARAM_INFO
	.align		4
.L_426:
        /*0038*/ 	.byte	0x04, 0x17
        /*003a*/ 	.short	(.L_428 - .L_427)
.L_427:
        /*003c*/ 	.word	0x00000000
        /*0040*/ 	.short	0x0002
        /*0042*/ 	.short	0x0010
        /*0044*/ 	.byte	0x00, 0xf0, 0x21, 0x00


	//----- nvinfo : EIATTR_KPARAM_INFO
	.align		4
.L_428:
        /*0048*/ 	.byte	0x04, 0x17
        /*004a*/ 	.short	(.L_430 - .L_429)
.L_429:
        /*004c*/ 	.word	0x00000000
        /*0050*/ 	.short	0x0001
        /*0052*/ 	.short	0x0008
        /*0054*/ 	.byte	0x00, 0xf0, 0x11, 0x00


	//----- nvinfo : EIATTR_KPARAM_INFO
	.align		4
.L_430:
        /*0058*/ 	.byte	0x04, 0x17
        /*005a*/ 	.short	(.L_432 - .L_431)
.L_431:
        /*005c*/ 	.word	0x00000000
        /*0060*/ 	.short	0x0000
        /*0062*/ 	.short	0x0000
        /*0064*/ 	.byte	0x00, 0xf5, 0x21, 0x00


	//----- nvinfo : EIATTR_SPARSE_MMA_MASK
	.align		4
.L_432:
        /*0068*/ 	.byte	0x03, 0x50
        /*006a*/ 	.short	0x0000


	//----- nvinfo : EIATTR_MAXREG_COUNT
	.align		4
        /*006c*/ 	.byte	0x03, 0x1b
        /*006e*/ 	.short	0x00ff


	//----- nvinfo : EIATTR_MERCURY_ISA_VERSION
	.align		4
        /*0070*/ 	.byte	0x03, 0x5f
        /*0072*/ 	.short	0x0101


	//----- nvinfo : EIATTR_VRC_CTA_INIT_COUNT
	.align		4
        /*0074*/ 	.byte	0x02, 0x4a
	.zero		1
	.zero		1


	//----- nvinfo : EIATTR_EXIT_INSTR_OFFSETS
	.align		4
        /*0078*/ 	.byte	0x04, 0x1c
        /*007a*/ 	.short	(.L_434 - .L_433)


	//   ....[0]....
.L_433:
        /*007c*/ 	.word	0x00000080


	//   ....[1]....
        /*0080*/ 	.word	0x00000e70


	//   ....[2]....
        /*0084*/ 	.word	0x00000eb0


	//   ....[3]....
        /*0088*/ 	.word	0x00000ef0


	//----- nvinfo : EIATTR_CRS_STACK_SIZE
	.align		4
.L_434:
        /*008c*/ 	.byte	0x04, 0x1e
        /*008e*/ 	.short	(.L_436 - .L_435)
.L_435:
        /*0090*/ 	.word	0x00000000


	//----- nvinfo : EIATTR_CBANK_PARAM_SIZE
	.align		4
.L_436:
        /*0094*/ 	.byte	0x03, 0x19
        /*0096*/ 	.short	0x002c


	//----- nvinfo : EIATTR_PARAM_CBANK
	.align		4
        /*0098*/ 	.byte	0x04, 0x0a
        /*009a*/ 	.short	(.L_438 - .L_437)
	.align		4
.L_437:
        /*009c*/ 	.word	index@(.nv.constant0._Z18calc_state_kernel2PliliS_i)
        /*00a0*/ 	.short	0x0380
        /*00a2*/ 	.short	0x002c


	//----- nvinfo : EIATTR_SW_WAR
	.align		4
.L_438:
        /*00a4*/ 	.byte	0x04, 0x36
        /*00a6*/ 	.short	(.L_440 - .L_439)
.L_439:
        /*00a8*/ 	.word	0x00000008
.L_440:


//--------------------- .nv.info._Z17calc_state_kernelPliliS_i --------------------------
	.section	.nv.info._Z17calc_state_kernelPliliS_i,"",@"SHT_CUDA_INFO"
	.sectionflags	@""
	.align	4


	//----- nvinfo : EIATTR_CUDA_API_VERSION
	.align		4
        /*0000*/ 	.byte	0x04, 0x37
        /*0002*/ 	.short	(.L_442 - .L_441)
.L_441:
        /*0004*/ 	.word	0x00000082


	//----- nvinfo : EIATTR_KPARAM_INFO
	.align		4
.L_442:
        /*0008*/ 	.byte	0x04, 0x17
        /*000a*/ 	.short	(.L_444 - .L_443)
.L_443:
        /*000c*/ 	.word	0x00000000
        /*0010*/ 	.short	0x0005
        /*0012*/ 	.short	0x0028
        /*0014*/ 	.byte	0x00, 0xf0, 0x11, 0x00


	//----- nvinfo : EIATTR_KPARAM_INFO
	.align		4
.L_444:
        /*0018*/ 	.byte	0x04, 0x17
        /*001a*/ 	.short	(.L_446 - .L_445)
.L_445:
        /*001c*/ 	.word	0x00000000
        /*0020*/ 	.short	0x0004
        /*0022*/ 	.short	0x0020
        /*0024*/ 	.byte	0x00, 0xf5, 0x21, 0x00


	//----- nvinfo : EIATTR_KPARAM_INFO
	.align		4
.L_446:
        /*0028*/ 	.byte	0x04, 0x17
        /*002a*/ 	.short	(.L_448 - .L_447)
.L_447:
        /*002c*/ 	.word	0x00000000
        /*0030*/ 	.short	0x0003
        /*0032*/ 	.short	0x0018
        /*0034*/ 	.byte	0x00, 0xf0, 0x11, 0x00


	//----- nvinfo : EIATTR_KPARAM_INFO
	.align		4
.L_448:
        /*0038*/ 	.byte	0x04, 0x17
        /*003a*/ 	.short	(.L_450 - .L_449)
.L_449:
        /*003c*/ 	.word	0x00000000
        /*0040*/ 	.short	0x0002
        /*0042*/ 	.short	0x0010
        /*0044*/ 	.byte	0x00, 0xf0, 0x21, 0x00


	//----- nvinfo : EIATTR_KPARAM_INFO
	.align		4
.L_450:
        /*0048*/ 	.byte	0x04, 0x17
        /*004a*/ 	.short	(.L_452 - .L_451)
.L_451:
        /*004c*/ 	.word	0x00000000
        /*0050*/ 	.short	0x0001
        /*0052*/ 	.short	0x0008
        /*0054*/ 	.byte	0x00, 0xf0, 0x11, 0x00


	//----- nvinfo : EIATTR_KPARAM_INFO
	.align		4
.L_452:
        /*0058*/ 	.byte	0x04, 0x17
        /*005a*/ 	.short	(.L_454 - .L_453)
.L_453:
        /*005c*/ 	.word	0x00000000
        /*0060*/ 	.short	0x0000
        /*0062*/ 	.short	0x0000
        /*0064*/ 	.byte	0x00, 0xf5, 0x21, 0x00


	//----- nvinfo : EIATTR_SPARSE_MMA_MASK
	.align		4
.L_454:
        /*0068*/ 	.byte	0x03, 0x50
        /*006a*/ 	.short	0x0000


	//----- nvinfo : EIATTR_MAXREG_COUNT
	.align		4
        /*006c*/ 	.byte	0x03, 0x1b
        /*006e*/ 	.short	0x00ff


	//----- nvinfo : EIATTR_MERCURY_ISA_VERSION
	.align		4
        /*0070*/ 	.byte	0x03, 0x5f
        /*0072*/ 	.short	0x0101


	//----- nvinfo : EIATTR_VRC_CTA_INIT_COUNT
	.align		4
        /*0074*/ 	.byte	0x02, 0x4a
	.zero		1
	.zero		1


	//----- nvinfo : EIATTR_EXIT_INSTR_OFFSETS
	.align		4
        /*0078*/ 	.byte	0x04, 0x1c
        /*007a*/ 	.short	(.L_456 - .L_455)


	//   ....[0]....
.L_455:
        /*007c*/ 	.word	0x00000070


	//   ....[1]....
        /*0080*/ 	.word	0x00000300


	//   ....[2]....
        /*0084*/ 	.word	0x00000340


	//   ....[3]....
        /*0088*/ 	.word	0x00000380


	//----- nvinfo : EIATTR_CRS_STACK_SIZE
	.align		4
.L_456:
        /*008c*/ 	.byte	0x04, 0x1e
        /*008e*/ 	.short	(.L_458 - .L_457)
.L_457:
        /*0090*/ 	.word	0x00000000


	//----- nvinfo : EIATTR_CBANK_PARAM_SIZE
	.align		4
.L_458:
        /*0094*/ 	.byte	0x03, 0x19
        /*0096*/ 	.short	0x002c


	//----- nvinfo : EIATTR_PARAM_CBANK
	.align		4
        /*0098*/ 	.byte	0x04, 0x0a
        /*009a*/ 	.short	(.L_460 - .L_459)
	.align		4
.L_459:
        /*009c*/ 	.word	index@(.nv.constant0._Z17calc_state_kernelPliliS_i)
        /*00a0*/ 	.short	0x0380
        /*00a2*/ 	.short	0x002c


	//----- nvinfo : EIATTR_SW_WAR
	.align		4
.L_460:
        /*00a4*/ 	.byte	0x04, 0x36
        /*00a6*/ 	.short	(.L_462 - .L_461)
.L_461:
        /*00a8*/ 	.word	0x00000008
.L_462:


//--------------------- .nv.callgraph             --------------------------
	.section	.nv.callgraph,"",@"SHT_CUDA_CALLGRAPH"
	.align	4
	.sectionentsize	8
	.align		4
        /*0000*/ 	.word	0x00000000
	.align		4
        /*0004*/ 	.word	0xffffffff
	.align		4
        /*0008*/ 	.word	0x00000000
	.align		4
        /*000c*/ 	.word	0xfffffffe
	.align		4
        /*0010*/ 	.word	0x00000000
	.align		4
        /*0014*/ 	.word	0xfffffffd
	.align		4
        /*0018*/ 	.word	0x00000000
	.align		4
        /*001c*/ 	.word	0xfffffffc


//--------------------- .nv.constant4             --------------------------
	.section	.nv.constant4,"a",@progbits
	.align	8
	.align		8
.nv.constant4:
        /*0000*/ 	.dword	_ZN34_INTERNAL_30539b7d_4_k_cu_ed9648cf4cuda3std3__45__cpo5beginE
	.align		8
        /*0008*/ 	.dword	_ZN34_INTERNAL_30539b7d_4_k_cu_ed9648cf4cuda3std3__45__cpo3endE
	.align		8
        /*0010*/ 	.dword	_ZN34_INTERNAL_30539b7d_4_k_cu_ed9648cf4cuda3std3__45__cpo6cbeginE
	.align		8
        /*0018*/ 	.dword	_ZN34_INTERNAL_30539b7d_4_k_cu_ed9648cf4cuda3std3__45__cpo4cendE
	.align		8
        /*0020*/ 	.dword	_ZN34_INTERNAL_30539b7d_4_k_cu_ed9648cf4cuda3std3__45__cpo6rbeginE
	.align		8
        /*0028*/ 	.dword	_ZN34_INTERNAL_30539b7d_4_k_cu_ed9648cf4cuda3std3__45__cpo4rendE
	.align		8
        /*0030*/ 	.dword	_ZN34_INTERNAL_30539b7d_4_k_cu_ed9648cf4cuda3std3__45__cpo7crbeginE
	.align		8
        /*0038*/ 	.dword	_ZN34_INTERNAL_30539b7d_4_k_cu_ed9648cf4cuda3std3__45__cpo5crendE
	.align		8
        /*0040*/ 	.dword	_ZN34_INTERNAL_30539b7d_4_k_cu_ed9648cf4cuda3std3__436_GLOBAL__N__30539b7d_4_k_cu_ed9648cf6ignoreE
	.align		8
        /*0048*/ 	.dword	_ZN34_INTERNAL_30539b7d_4_k_cu_ed9648cf4cuda3std3__419piecewise_constructE
	.align		8
        /*0050*/ 	.dword	_ZN34_INTERNAL_30539b7d_4_k_cu_ed9648cf4cuda3std3__48in_placeE
	.align		8
        /*0058*/ 	.dword	_ZN34_INTERNAL_30539b7d_4_k_cu_ed9648cf4cuda3std3__420unreachable_sentinelE
	.align		8
        /*0060*/ 	.dword	_ZN34_INTERNAL_30539b7d_4_k_cu_ed9648cf4cuda3std3__47nulloptE
	.align		8
        /*0068*/ 	.dword	_ZN34_INTERNAL_30539b7d_4_k_cu_ed9648cf4cuda3std3__48unexpectE
	.align		8
        /*0070*/ 	.dword	_ZN34_INTERNAL_30539b7d_4_k_cu_ed9648cf4cuda3std6ranges3__45__cpo4swapE
	.align		8
        /*0078*/ 	.dword	_ZN34_INTERNAL_30539b7d_4_k_cu_ed9648cf4cuda3std6ranges3__45__cpo9iter_moveE
	.align		8
        /*0080*/ 	.dword	_ZN34_INTERNAL_30539b7d_4_k_cu_ed9648cf4cuda3std6ranges3__45__cpo5beginE
	.align		8
        /*0088*/ 	.dword	_ZN34_INTERNAL_30539b7d_4_k_cu_ed9648cf4cuda3std6ranges3__45__cpo3endE
	.align		8
        /*0090*/ 	.dword	_ZN34_INTERNAL_30539b7d_4_k_cu_ed9648cf4cuda3std6ranges3__45__cpo6cbeginE
	.align		8
        /*0098*/ 	.dword	_ZN34_INTERNAL_30539b7d_4_k_cu_ed9648cf4cuda3std6ranges3__45__cpo4cendE
	.align		8
        /*00a0*/ 	.dword	_ZN34_INTERNAL_30539b7d_4_k_cu_ed9648cf4cuda3std6ranges3__45__cpo7advanceE
	.align		8
        /*00a8*/ 	.dword	_ZN34_INTERNAL_30539b7d_4_k_cu_ed9648cf4cuda3std6ranges3__45__cpo9iter_swapE
	.align		8
        /*00b0*/ 	.dword	_ZN34_INTERNAL_30539b7d_4_k_cu_ed9648cf4cuda3std6ranges3__45__cpo4nextE
	.align		8
        /*00b8*/ 	.dword	_ZN34_INTERNAL_30539b7d_4_k_cu_ed9648cf4cuda3std6ranges3__45__cpo4prevE
	.align		8
        /*00c0*/ 	.dword	_ZN34_INTERNAL_30539b7d_4_k_cu_ed9648cf4cuda3std6ranges3__45__cpo4dataE
	.align		8
        /*00c8*/ 	.dword	_ZN34_INTERNAL_30539b7d_4_k_cu_ed9648cf4cuda3std6ranges3__45__cpo5cdataE
	.align		8
        /*00d0*/ 	.dword	_ZN34_INTERNAL_30539b7d_4_k_cu_ed9648cf4cuda3std6ranges3__45__cpo4sizeE
	.align		8
        /*00d8*/ 	.dword	_ZN34_INTERNAL_30539b7d_4_k_cu_ed9648cf4cuda3std6ranges3__45__cpo5ssizeE
	.align		8
        /*00e0*/ 	.dword	_ZN34_INTERNAL_30539b7d_4_k_cu_ed9648cf4cuda3std6ranges3__45__cpo8distanceE
	.align		8
        /*00e8*/ 	.dword	_ZN34_INTERNAL_30539b7d_4_k_cu_ed9648cf6thrust24THRUST_300001_SM_1000_NS8cuda_cub3parE
	.align		8
        /*00f0*/ 	.dword	_ZN34_INTERNAL_30539b7d_4_k_cu_ed9648cf6thrust24THRUST_300001_SM_1000_NS8cuda_cub10par_nosyncE
	.align		8
        /*00f8*/ 	.dword	_ZN34_INTERNAL_30539b7d_4_k_cu_ed9648cf6thrust24THRUST_300001_SM_1000_NS6system6detail10sequential3seqE
	.align		8
        /*0100*/ 	.dword	_ZN34_INTERNAL_30539b7d_4_k_cu_ed9648cf6thrust24THRUST_300001_SM_1000_NS6system3cpp3parE
	.align		8
        /*0108*/ 	.dword	_ZN34_INTERNAL_30539b7d_4_k_cu_ed9648cf6thrust24THRUST_300001_SM_1000_NS12placeholders2_1E
	.align		8
        /*0110*/ 	.dword	_ZN34_INTERNAL_30539b7d_4_k_cu_ed9648cf6thrust24THRUST_300001_SM_1000_NS12placeholders2_2E
	.align		8
        /*0118*/ 	.dword	_ZN34_INTERNAL_30539b7d_4_k_cu_ed9648cf6thrust24THRUST_300001_SM_1000_NS12placeholders2_3E
	.align		8
        /*0120*/ 	.dword	_ZN34_INTERNAL_30539b7d_4_k_cu_ed9648cf6thrust24THRUST_300001_SM_1000_NS12placeholders2_4E
	.align		8
        /*0128*/ 	.dword	_ZN34_INTERNAL_30539b7d_4_k_cu_ed9648cf6thrust24THRUST_300001_SM_1000_NS12placeholders2_5E
	.align		8
        /*0130*/ 	.dword	_ZN34_INTERNAL_30539b7d_4_k_cu_ed9648cf6thrust24THRUST_300001_SM_1000_NS12placeholders2_6E
	.align		8
        /*0138*/ 	.dword	_ZN34_INTERNAL_30539b7d_4_k_cu_ed9648cf6thrust24THRUST_300001_SM_1000_NS12placeholders2_7E
	.align		8
        /*0140*/ 	.dword	_ZN34_INTERNAL_30539b7d_4_k_cu_ed9648cf6thrust24THRUST_300001_SM_1000_NS12placeholders2_8E
	.align		8
        /*0148*/ 	.dword	_ZN34_INTERNAL_30539b7d_4_k_cu_ed9648cf6thrust24THRUST_300001_SM_1000_NS12placeholders2_9E
	.align		8
        /*0150*/ 	.dword	_ZN34_INTERNAL_30539b7d_4_k_cu_ed9648cf6thrust24THRUST_300001_SM_1000_NS12placeholders3_10E
	.align		8
        /*0158*/ 	.dword	_ZN34_INTERNAL_30539b7d_4_k_cu_ed9648cf6thrust24THRUST_300001_SM_1000_NS3seqE
	.align		8
        /*0160*/ 	.dword	_ZN34_INTERNAL_30539b7d_4_k_cu_ed9648cf6thrust24THRUST_300001_SM_1000_NS6deviceE


//--------------------- .text._ZN3cub18CUB_300001_SM_10006detail6select23DeviceSelectSweepKernelINS2_10policy_hubIlNS0_8NullTypeEiLb0ELNS0_10SelectImplE1EE10Policy1000EN6thrust24THRUST_300001_SM_1000_NS6detail15normal_iteratorINSA_10device_ptrIlEEEEPS5_SF_PlNS0_13ScanTileStateIiLb1EEEN4cuda3std3__410__not_fn_tI7is_zeroEES5_iNS2_19streaming_context_tIlLb1EEELS6_1EEEvT0_T1_T2_T3_T4_T5_T6_T7_iT8_NS1_7vsmem_tE --------------------------
	.section	.text._ZN3cub18CUB_300001_SM_10006detail6select23DeviceSelectSweepKernelINS2_10policy_hubIlNS0_8NullTypeEiLb0ELNS0_10SelectImplE1EE10Policy1000EN6thrust24THRUST_300001_SM_1000_NS6detail15normal_iteratorINSA_10device_ptrIlEEEEPS5_SF_PlNS0_13ScanTileStateIiLb1EEEN4cuda3std3__410__not_fn_tI7is_zeroEES5_iNS2_19streaming_context_tIlLb1EEELS6_1EEEvT0_T1_T2_T3_T4_T5_T6_T7_iT8_NS1_7vsmem_tE,"ax",@progbits
	.align	128
        .global         _ZN3cub18CUB_300001_SM_10006detail6select23DeviceSelectSweepKernelINS2_10policy_hubIlNS0_8NullTypeEiLb0ELNS0_10SelectImplE1EE10Policy1000EN6thrust24THRUST_300001_SM_1000_NS6detail15normal_iteratorINSA_10device_ptrIlEEEEPS5_SF_PlNS0_13ScanTileStateIiLb1EEEN4cuda3std3__410__not_fn_tI7is_zeroEES5_iNS2_19streaming_context_tIlLb1EEELS6_1EEEvT0_T1_T2_T3_T4_T5_T6_T7_iT8_NS1_7vsmem_tE
        .type           _ZN3cub18CUB_300001_SM_10006detail6select23DeviceSelectSweepKernelINS2_10policy_hubIlNS0_8NullTypeEiLb0ELNS0_10SelectImplE1EE10Policy1000EN6thrust24THRUST_300001_SM_1000_NS6detail15normal_iteratorINSA_10device_ptrIlEEEEPS5_SF_PlNS0_13ScanTileStateIiLb1EEEN4cuda3std3__410__not_fn_tI7is_zeroEES5_iNS2_19streaming_context_tIlLb1EEELS6_1EEEvT0_T1_T2_T3_T4_T5_T6_T7_iT8_NS1_7vsmem_tE,@function
        .size           _ZN3cub18CUB_300001_SM_10006detail6select23DeviceSelectSweepKernelINS2_10policy_hubIlNS0_8NullTypeEiLb0ELNS0_10SelectImplE1EE10Policy1000EN6thrust24THRUST_300001_SM_1000_NS6detail15normal_iteratorINSA_10device_ptrIlEEEEPS5_SF_PlNS0_13ScanTileStateIiLb1EEEN4cuda3std3__410__not_fn_tI7is_zeroEES5_iNS2_19streaming_context_tIlLb1EEELS6_1EEEvT0_T1_T2_T3_T4_T5_T6_T7_iT8_NS1_7vsmem_tE,(.L_x_611 - _ZN3cub18CUB_300001_SM_10006detail6select23DeviceSelectSweepKernelINS2_10policy_hubIlNS0_8NullTypeEiLb0ELNS0_10SelectImplE1EE10Policy1000EN6thrust24THRUST_300001_SM_1000_NS6detail15normal_iteratorINSA_10device_ptrIlEEEEPS5_SF_PlNS0_13ScanTileStateIiLb1EEEN4cuda3std3__410__not_fn_tI7is_zeroEES5_iNS2_19streaming_context_tIlLb1EEELS6_1EEEvT0_T1_T2_T3_T4_T5_T6_T7_iT8_NS1_7vsmem_tE)
        .other          _ZN3cub18CUB_300001_SM_10006detail6select23DeviceSelectSweepKernelINS2_10policy_hubIlNS0_8NullTypeEiLb0ELNS0_10SelectImplE1EE10Policy1000EN6thrust24THRUST_300001_SM_1000_NS6detail15normal_iteratorINSA_10device_ptrIlEEEEPS5_SF_PlNS0_13ScanTileStateIiLb1EEEN4cuda3std3__410__not_fn_tI7is_zeroEES5_iNS2_19streaming_context_tIlLb1EEELS6_1EEEvT0_T1_T2_T3_T4_T5_T6_T7_iT8_NS1_7vsmem_tE,@"STO_CUDA_ENTRY STV_DEFAULT"
_ZN3cub18CUB_300001_SM_10006detail6select23DeviceSelectSweepKernelINS2_10policy_hubIlNS0_8NullTypeEiLb0ELNS0_10SelectImplE1EE10Policy1000EN6thrust24THRUST_300001_SM_1000_NS6detail15normal_iteratorINSA_10device_ptrIlEEEEPS5_SF_PlNS0_13ScanTileStateIiLb1EEEN4cuda3std3__410__not_fn_tI7is_zeroEES5_iNS2_19streaming_context_tIlLb1EEELS6_1EEEvT0_T1_T2_T3_T4_T5_T6_T7_iT8_NS1_7vsmem_tE:
.text._ZN3cub18CUB_300001_SM_10006detail6select23DeviceSelectSweepKernelINS2_10policy_hubIlNS0_8NullTypeEiLb0ELNS0_10SelectImplE1EE10Policy1000EN6thrust24THRUST_300001_SM_1000_NS6detail15normal_iteratorINSA_10device_ptrIlEEEEPS5_SF_PlNS0_13ScanTileStateIiLb1EEEN4cuda3std3__410__not_fn_tI7is_zeroEES5_iNS2_19streaming_context_tIlLb1EEELS6_1EEEvT0_T1_T2_T3_T4_T5_T6_T7_iT8_NS1_7vsmem_tE:
[----:B------:R-:W-:Y:S01]  /*0000*/  LDC R1, c[0x0][0x37c] ;  /* 0x0000df00ff017b82 */ /* 0x000fe20000000800 */
[----:B------:R-:W0:Y:S07]  /*0010*/  S2R R3, SR_CTAID.Y ;  /* 0x0000000000037919 */ /* 0x000e2e0000002600 */
[----:B------:R-:W0:Y:S01]  /*0020*/  S2UR UR5, SR_CTAID.X ;  /* 0x00000000000579c3 */ /* 0x000e220000002500 */
[----:B------:R-:W1:Y:S01]  /*0030*/  LDCU UR4, c[0x0][0x3b0] ;  /* 0x00007600ff0477ac */ /* 0x000e620008000800 */
[----:B------:R-:W2:Y:S06]  /*0040*/  LDCU.64 UR6, c[0x0][0x358] ;  /* 0x00006b00ff0677ac */ /* 0x000eac0008000a00 */
[----:B------:R-:W0:Y:S01]  /*0050*/  LDC R46, c[0x0][0x374] ;  /* 0x0000dd00ff2e7b82 */ /* 0x000e220000000800 */
[----:B-1----:R-:W-:Y:S01]  /*0060*/  UIADD3 UR4, UPT, UPT, UR4, -0x1, URZ ;  /* 0xffffffff04047890 */ /* 0x002fe2000fffe0ff */
[----:B0-----:R-:W-:-:S04]  /*0070*/  IMAD R46, R46, UR5, R3 ;  /* 0x000000052e2e7c24 */ /* 0x001fc8000f8e0203 */
[C---:B------:R-:W-:Y:S01]  /*0080*/  IMAD R0, R46.reuse, 0x1080, RZ ;  /* 0x000010802e007824 */ /* 0x040fe200078e02ff */
[----:B------:R-:W-:-:S13]  /*0090*/  ISETP.GE.AND P0, PT, R46, UR4, PT ;  /* 0x000000042e007c0c */ /* 0x000fda000bf06270 */
[----:B--2---:R-:W-:Y:S05]  /*00a0*/  @P0 BRA `(.L_x_0) ;  /* 0x0000004400d00947 */ /* 0x004fea0003800000 */
[----:B------:R-:W-:-:S13]  /*00b0*/  ISETP.NE.AND P0, PT, R46, RZ, PT ;  /* 0x000000ff2e00720c */ /* 0x000fda0003f05270 */
[----:B------:R-:W-:Y:S05]  /*00c0*/  @P0 BRA `(.L_x_1) ;  /* 0x0000001c00ac0947 */ /* 0x000fea0003800000 */
[----:B------:R-:W0:Y:S01]  /*00d0*/  S2R R40, SR_TID.X ;  /* 0x0000000000287919 */ /* 0x000e220000002100 */
[----:B------:R-:W1:Y:S01]  /*00e0*/  LDCU.U8 UR8, c[0x0][0x3b8] ;  /* 0x00007700ff0877ac */ /* 0x000e620008000000 */
[----:B------:R-:W2:Y:S01]  /*00f0*/  LDCU.64 UR4, c[0x0][0x3c8] ;  /* 0x00007900ff0477ac */ /* 0x000ea20008000a00 */
[----:B------:R-:W3:Y:S01]  /*0100*/  LDCU.64 UR10, c[0x0][0x380] ;  /* 0x00007000ff0a77ac */ /* 0x000ee20008000a00 */
[----:B-1----:R-:W-:-:S04]  /*0110*/  UISETP.NE.AND UP0, UPT, UR8, URZ, UPT ;  /* 0x000000ff0800728c */ /* 0x002fc8000bf05270 */
[----:B--2---:R-:W-:Y:S02]  /*0120*/  USEL UR4, UR4, URZ, !UP0 ;  /* 0x000000ff04047287 */ /* 0x004fe4000c000000 */
[----:B------:R-:W-:Y:S01]  /*0130*/  USEL UR5, UR5, URZ, !UP0 ;  /* 0x000000ff05057287 */ /* 0x000fe2000c000000 */
[C---:B0-----:R-:W-:Y:S02]  /*0140*/  LOP3.LUT R2, R40.reuse, 0x1f, RZ, 0xc0, !PT ;  /* 0x0000001f28027812 */ /* 0x041fe400078ec0ff */
[----:B------:R-:W-:-:S05]  /*0150*/  LOP3.LUT R3, R40, 0x3e0, RZ, 0xc0, !PT ;  /* 0x000003e028037812 */ /* 0x000fca00078ec0ff */
[----:B------:R-:W-:-:S05]  /*0160*/  IMAD R3, R3, 0xb, R2 ;  /* 0x0000000b03037824 */ /* 0x000fca00078e0202 */
[----:B------:R-:W-:-:S04]  /*0170*/  IADD3 R3, P0, P1, R3, UR4, R0 ;  /* 0x0000000403037c10 */ /* 0x000fc8000f91e000 */
[----:B------:R-:W-:Y:S02]  /*0180*/  IADD3.X R0, PT, PT, RZ, UR5, RZ, P0, P1 ;  /* 0x00000005ff007c10 */ /* 0x000fe400087e24ff */
[----:B---3--:R-:W-:-:S04]  /*0190*/  LEA R4, P0, R3, UR10, 0x3 ;  /* 0x0000000a03047c11 */ /* 0x008fc8000f8018ff */
[----:B------:R-:W-:-:S05]  /*01a0*/  LEA.HI.X R5, R3, UR11, R0, 0x3, P0 ;  /* 0x0000000b03057c11 */ /* 0x000fca00080f1c00 */
[----:B------:R-:W2:Y:S04]  /*01b0*/  LDG.E.64 R6, desc[UR6][R4.64] ;  /* 0x0000000604067981 */ /* 0x000ea8000c1e1b00 */
[----:B------:R-:W3:Y:S04]  /*01c0*/  LDG.E.64 R8, desc[UR6][R4.64+0x100] ;  /* 0x0001000604087981 */ /* 0x000ee8000c1e1b00 */
[----:B------:R-:W4:Y:S04]  /*01d0*/  LDG.E.64 R10, desc[UR6][R4.64+0x200] ;  /* 0x00020006040a7981 */ /* 0x000f28000c1e1b00 */
[----:B------:R-:W5:Y:S04]  /*01e0*/  LDG.E.64 R12, desc[UR6][R4.64+0x300] ;  /* 0x00030006040c7981 */ /* 0x000f68000c1e1b00 */
[----:B------:R-:W5:Y:S04]  /*01f0*/  LDG.E.64 R14, desc[UR6][R4.64+0x400] ;  /* 0x00040006040e7981 */ /* 0x000f68000c1e1b00 */
[----:B------:R-:W5:Y:S04]  /*0200*/  LDG.E.64 R16, desc[UR6][R4.64+0x500] ;  /* 0x0005000604107981 */ /* 0x000f68000c1e1b00 */
[----:B------:R-:W5:Y:S04]  /*0210*/  LDG.E.64 R18, desc[UR6][R4.64+0x600] ;  /* 0x0006000604127981 */ /* 0x000f68000c1e1b00 */
[----:B------:R-:W5:Y:S04]  /*0220*/  LDG.E.64 R20, desc[UR6][R4.64+0x700] ;  /* 0x0007000604147981 */ /* 0x000f68000c1e1b00 */
[----:B------:R-:W5:Y:S04]  /*0230*/  LDG.E.64 R22, desc[UR6][R4.64+0x800] ;  /* 0x0008000604167981 */ /* 0x000f68000c1e1b00 */
[----:B------:R-:W5:Y:S04]  /*0240*/  LDG.E.64 R38, desc[UR6][R4.64+0x900] ;  /* 0x0009000604267981 */ /* 0x000f68000c1e1b00 */
[----:B------:R0:W5:Y:S01]  /*0250*/  LDG.E.64 R42, desc[UR6][R4.64+0xa00] ;  /* 0x000a0006042a7981 */ /* 0x000162000c1e1b00 */
[----:B------:R-:W1:Y:S01]  /*0260*/  S2UR UR5, SR_CgaCtaId ;  /* 0x00000000000579c3 */ /* 0x000e620000008800 */
[----:B------:R-:W-:Y:S01]  /*0270*/  SHF.R.U32.HI R2, RZ, 0x5, R40 ;  /* 0x00000005ff027819 */ /* 0x000fe20000011628 */
[----:B------:R-:W-:Y:S01]  /*0280*/  UMOV UR4, 0x400 ;  /* 0x0000040000047882 */ /* 0x000fe20000000000 */
[----:B------:R-:W0:Y:S02]  /*0290*/  S2R R3, SR_LANEID ;  /* 0x0000000000037919 */ /* 0x000e240000000000 */
[----:B------:R-:W-:-:S02]  /*02a0*/  ISETP.NE.AND P4, PT, R2, 0x6, PT ;  /* 0x000000060200780c */ /* 0x000fc40003f85270 */
[C---:B------:R-:W-:Y:S02]  /*02b0*/  ISETP.NE.AND P5, PT, R2.reuse, 0x7, PT ;  /* 0x000000070200780c */ /* 0x040fe40003fa5270 */
[C---:B------:R-:W-:Y:S01]  /*02c0*/  ISETP.NE.AND P6, PT, R2.reuse, 0xb, PT ;  /* 0x0000000b0200780c */ /* 0x040fe20003fc5270 */
[----:B-1----:R-:W-:Y:S01]  /*02d0*/  ULEA UR4, UR5, UR4, 0x18 ;  /* 0x0000000405047291 */ /* 0x002fe2000f8ec0ff */
[----:B0-----:R-:W-:-:S05]  /*02e0*/  IMAD R0, R2, 0x160, R3 ;  /* 0x0000016002007824 */ /* 0x001fca00078e0203 */
[----:B------:R-:W-:-:S05]  /*02f0*/  LEA R41, R0, UR4, 0x3 ;  /* 0x0000000400297c11 */ /* 0x000fca000f8e18ff */
[----:B------:R-:W-:Y:S01]  /*0300*/  IMAD R4, R3, 0x50, R41 ;  /* 0x0000005003047824 */ /* 0x000fe200078e0229 */
[----:B--2---:R-:W-:Y:S04]  /*0310*/  STS.64 [R41], R6 ;  /* 0x0000000629007388 */ /* 0x004fe80000000a00 */
[----:B---3--:R-:W-:Y:S04]  /*0320*/  STS.64 [R41+0x100], R8 ;  /* 0x0001000829007388 */ /* 0x008fe80000000a00 */
[----:B----4-:R-:W-:Y:S04]  /*0330*/  STS.64 [R41+0x200], R10 ;  /* 0x0002000a29007388 */ /* 0x010fe80000000a00 */
[----:B-----5:R-:W-:Y:S04]  /*0340*/  STS.64 [R41+0x300], R12 ;  /* 0x0003000c29007388 */ /* 0x020fe80000000a00 */
[----:B------:R-:W-:Y:S04]  /*0350*/  STS.64 [R41+0x400], R14 ;  /* 0x0004000e29007388 */ /* 0x000fe80000000a00 */
[----:B------:R-:W-:Y:S04]  /*0360*/  STS.64 [R41+0x500], R16 ;  /* 0x0005001029007388 */ /* 0x000fe80000000a00 */
[----:B------:R-:W-:Y:S04]  /*0370*/  STS.64 [R41+0x600], R18 ;  /* 0x0006001229007388 */ /* 0x000fe80000000a00 */
[----:B------:R-:W-:Y:S04]  /*0380*/  STS.64 [R41+0x700], R20 ;  /* 0x0007001429007388 */ /* 0x000fe80000000a00 */
[----:B------:R-:W-:Y:S04]  /*0390*/  STS.64 [R41+0x800], R22 ;  /* 0x0008001629007388 */ /* 0x000fe80000000a00 */
[----:B------:R-:W-:Y:S04]  /*03a0*/  STS.64 [R41+0x900], R38 ;  /* 0x0009002629007388 */ /* 0x000fe80000000a00 */
[----:B------:R-:W-:Y:S01]  /*03b0*/  STS.64 [R41+0xa00], R42 ;  /* 0x000a002a29007388 */ /* 0x000fe20000000a00 */
[----:B------:R-:W-:-:S03]  /*03c0*/  NOP ;  /* 0x0000000000007918 */ /* 0x000fc60000000000 */
[----:B------:R-:W0:Y:S04]  /*03d0*/  LDS.64 R36, [R4+0x8] ;  /* 0x0000080004247984 */ /* 0x000e280000000a00 */
[----:B------:R-:W1:Y:S04]  /*03e0*/  LDS.64 R34, [R4] ;  /* 0x0000000004227984 */ /* 0x000e680000000a00 */
[----:B------:R-:W2:Y:S04]  /*03f0*/  LDS.64 R32, [R4+0x10] ;  /* 0x0000100004207984 */ /* 0x000ea80000000a00 */
[----:B------:R-:W3:Y:S04]  /*0400*/  LDS.64 R30, [R4+0x18] ;  /* 0x00001800041e7984 */ /* 0x000ee80000000a00 */
[----:B------:R-:W4:Y:S04]  /*0410*/  LDS.64 R28, [R4+0x20] ;  /* 0x00002000041c7984 */ /* 0x000f280000000a00 */
[----:B------:R-:W5:Y:S04]  /*0420*/  LDS.64 R26, [R4+0x28] ;  /* 0x00002800041a7984 */ /* 0x000f680000000a00 */
[----:B------:R-:W5:Y:S04]  /*0430*/  LDS.64 R24, [R4+0x30] ;  /* 0x0000300004187984 */ /* 0x000f680000000a00 */
[----:B------:R-:W5:Y:S04]  /*0440*/  LDS.64 R22, [R4+0x38] ;  /* 0x0000380004167984 */ /* 0x000f680000000a00 */
[----:B------:R-:W5:Y:S04]  /*0450*/  LDS.64 R20, [R4+0x40] ;  /* 0x0000400004147984 */ /* 0x000f680000000a00 */
[----:B------:R-:W5:Y:S01]  /*0460*/  LDS.64 R18, [R4+0x48] ;  /* 0x0000480004127984 */ /* 0x000f620000000a00 */
[----:B0-----:R-:W-:-:S03]  /*0470*/  ISETP.NE.U32.AND P1, PT, R36, RZ, PT ;  /* 0x000000ff2400720c */ /* 0x001fc60003f25070 */
[----:B------:R-:W0:Y:S01]  /*0480*/  LDS.64 R16, [R4+0x50] ;  /* 0x0000500004107984 */ /* 0x000e220000000a00 */
[----:B------:R-:W-:Y:S01]  /*0490*/  BAR.SYNC.DEFER_BLOCKING 0x0 ;  /* 0x0000000000007b1d */ /* 0x000fe20000010000 */
[----:B-1----:R-:W-:Y:S02]  /*04a0*/  ISETP.NE.U32.AND P0, PT, R34, RZ, PT ;  /* 0x000000ff2200720c */ /* 0x002fe40003f05070 */
[----:B------:R-:W-:Y:S02]  /*04b0*/  ISETP.NE.AND.EX P1, PT, R37, RZ, PT, P1 ;  /* 0x000000ff2500720c */ /* 0x000fe40003f25310 */
[----:B--2---:R-:W-:Y:S02]  /*04c0*/  ISETP.NE.U32.AND P2, PT, R32, RZ, PT ;  /* 0x000000ff2000720c */ /* 0x004fe40003f45070 */
[----:B------:R-:W-:Y:S02]  /*04d0*/  ISETP.NE.AND.EX P0, PT, R35, RZ, PT, P0 ;  /* 0x000000ff2300720c */ /* 0x000fe40003f05300 */
[----:B------:R-:W-:-:S02]  /*04e0*/  ISETP.NE.AND.EX P2, PT, R33, RZ, PT, P2 ;  /* 0x000000ff2100720c */ /* 0x000fc40003f45320 */
[----:B------:R-:W-:Y:S02]  /*04f0*/  SEL R0, RZ, 0x1, !P0 ;  /* 0x00000001ff007807 */ /* 0x000fe40004000000 */
[----:B---3--:R-:W-:-:S03]  /*0500*/  ISETP.NE.U32.AND P3, PT, R30, RZ, PT ;  /* 0x000000ff1e00720c */ /* 0x008fc60003f65070 */
[----:B------:R-:W-:Y:S02]  /*0510*/  VIADD R52, R0, 0x1 ;  /* 0x0000000100347836 */ /* 0x000fe40000000000 */
[----:B------:R-:W-:Y:S01]  /*0520*/  @!P1 IMAD.MOV R52, RZ, RZ, R0 ;  /* 0x000000ffff349224 */ /* 0x000fe200078e0200 */
[----:B------:R-:W-:Y:S02]  /*0530*/  ISETP.NE.AND.EX P1, PT, R31, RZ, PT, P3 ;  /* 0x000000ff1f00720c */ /* 0x000fe40003f25330 */
[----:B----4-:R-:W-:Y:S01]  /*0540*/  ISETP.NE.U32.AND P3, PT, R28, RZ, PT ;  /* 0x000000ff1c00720c */ /* 0x010fe20003f65070 */
[----:B------:R-:W-:Y:S02]  /*0550*/  VIADD R46, R52, 0x1 ;  /* 0x00000001342e7836 */ /* 0x000fe40000000000 */
[----:B------:R-:W-:Y:S01]  /*0560*/  @!P2 IMAD.MOV R46, RZ, RZ, R52 ;  /* 0x000000ffff2ea224 */ /* 0x000fe200078e0234 */
[----:B------:R-:W-:Y:S02]  /*0570*/  ISETP.NE.AND.EX P2, PT, R29, RZ, PT, P3 ;  /* 0x000000ff1d00720c */ /* 0x000fe40003f45330 */
[----:B-----5:R-:W-:Y:S01]  /*0580*/  ISETP.NE.U32.AND P3, PT, R26, RZ, PT ;  /* 0x000000ff1a00720c */ /* 0x020fe20003f65070 */
[----:B------:R-:W-:-:S04]  /*0590*/  VIADD R50, R46, 0x1 ;  /* 0x000000012e327836 */ /* 0x000fc80000000000 */
[----:B------:R-:W-:Y:S01]  /*05a0*/  @!P1 IMAD.MOV R50, RZ, RZ, R46 ;  /* 0x000000ffff329224 */ /* 0x000fe200078e022e */
[----:B------:R-:W-:Y:S02]  /*05b0*/  ISETP.NE.AND.EX P1, PT, R27, RZ, PT, P3 ;  /* 0x000000ff1b00720c */ /* 0x000fe40003f25330 */
[----:B------:R-:W-:Y:S01]  /*05c0*/  ISETP.NE.U32.AND P3, PT, R24, RZ, PT ;  /* 0x000000ff1800720c */ /* 0x000fe20003f65070 */
[----:B------:R-:W-:Y:S02]  /*05d0*/  VIADD R48, R50, 0x1 ;  /* 0x0000000132307836 */ /* 0x000fe40000000000 */
[----:B------:R-:W-:Y:S01]  /*05e0*/  @!P2 IMAD.MOV R48, RZ, RZ, R50 ;  /* 0x000000ffff30a224 */ /* 0x000fe200078e0232 */
[----:B------:R-:W-:Y:S02]  /*05f0*/  ISETP.NE.AND.EX P2, PT, R25, RZ, PT, P3 ;  /* 0x000000ff1900720c */ /* 0x000fe40003f45330 */
[----:B------:R-:W-:Y:S01]  /*0600*/  ISETP.NE.U32.AND P3, PT, R22, RZ, PT ;  /* 0x000000ff1600720c */ /* 0x000fe20003f65070 */
        /* <DEDUP_REMOVED lines=11> */
[----:B0-----:R-:W-:Y:S01]  /*06c0*/  ISETP.NE.U32.AND P3, PT, R16, RZ, PT ;  /* 0x000000ff1000720c */ /* 0x001fe20003f65070 */
[----:B------:R-:W-:Y:S02]  /*06d0*/  VIADD R43, R42, 0x1 ;  /* 0x000000012a2b7836 */ /* 0x000fe40000000000 */
[----:B------:R-:W-:Y:S01]  /*06e0*/  @!P2 IMAD.MOV R43, RZ, RZ, R42 ;  /* 0x000000ffff2ba224 */ /* 0x000fe200078e022a */
[----:B------:R-:W-:Y:S02]  /*06f0*/  ISETP.NE.AND.EX P2, PT, R17, RZ, PT, P3 ;  /* 0x000000ff1100720c */ /* 0x000fe40003f45330 */
[----:B------:R-:W-:Y:S01]  /*0700*/  ISETP.NE.AND P3, PT, R2, 0x3, PT ;  /* 0x000000030200780c */ /* 0x000fe20003f65270 */
[----:B------:R-:W-:-:S04]  /*0710*/  VIADD R44, R43, 0x1 ;  /* 0x000000012b2c7836 */ /* 0x000fc80000000000 */
[----:B------:R-:W-:-:S04]  /*0720*/  @!P1 IMAD.MOV R44, RZ, RZ, R43 ;  /* 0x000000ffff2c9224 */ /* 0x000fc800078e022b */
[----:B------:R-:W-:Y:S02]  /*0730*/  VIADD R45, R44, 0x1 ;  /* 0x000000012c2d7836 */ /* 0x000fe40000000000 */
[----:B------:R-:W-:Y:S01]  /*0740*/  @!P2 IMAD.MOV R45, RZ, RZ, R44 ;  /* 0x000000ffff2da224 */ /* 0x000fe200078e022c */
[----:B------:R-:W-:-:S04]  /*0750*/  ISETP.NE.AND P2, PT, R3, 0x1f, PT ;  /* 0x0000001f0300780c */ /* 0x000fc80003f45270 */
[----:B------:R-:W0:Y:S09]  /*0760*/  SHFL.UP P1, R4, R45, 0x1, RZ ;  /* 0x042000002d047989 */ /* 0x000e3200000200ff */
[----:B------:R-:W-:Y:S01]  /*0770*/  @!P2 LEA R39, R2, UR4, 0x2 ;  /* 0x000000040227ac11 */ /* 0x000fe2000f8e10ff */
[----:B0-----:R-:W-:-:S05]  /*0780*/  @P1 IMAD.IADD R4, R4, 0x1, R45 ;  /* 0x0000000104041824 */ /* 0x001fca00078e022d */
[----:B------:R-:W0:Y:S02]  /*0790*/  SHFL.UP P1, R5, R4, 0x2, RZ ;  /* 0x0440000004057989 */ /* 0x000e2400000200ff */
[----:B0-----:R-:W-:-:S05]  /*07a0*/  @P1 IMAD.IADD R5, R4, 0x1, R5 ;  /* 0x0000000104051824 */ /* 0x001fca00078e0205 */
[----:B------:R-:W0:Y:S02]  /*07b0*/  SHFL.UP P1, R12, R5, 0x4, RZ ;  /* 0x04800000050c7989 */ /* 0x000e2400000200ff */
[----:B0-----:R-:W-:-:S05]  /*07c0*/  @P1 IMAD.IADD R12, R5, 0x1, R12 ;  /* 0x00000001050c1824 */ /* 0x001fca00078e020c */
[----:B------:R-:W0:Y:S02]  /*07d0*/  SHFL.UP P1, R38, R12, 0x8, RZ ;  /* 0x050000000c267989 */ /* 0x000e2400000200ff */
[----:B0-----:R-:W-:-:S05]  /*07e0*/  @P1 IMAD.IADD R38, R12, 0x1, R38 ;  /* 0x000000010c261824 */ /* 0x001fca00078e0226 */
[----:B------:R-:W0:Y:S02]  /*07f0*/  SHFL.UP P1, R47, R38, 0x10, RZ ;  /* 0x06000000262f7989 */ /* 0x000e2400000200ff */
[----:B0-----:R-:W-:Y:S01]  /*0800*/  @P1 IMAD.IADD R47, R38, 0x1, R47 ;  /* 0x00000001262f1824 */ /* 0x001fe200078e022f */
[----:B------:R-:W-:-:S04]  /*0810*/  ISETP.NE.AND P1, PT, R3, RZ, PT ;  /* 0x000000ff0300720c */ /* 0x000fc80003f25270 */
[----:B------:R0:W-:Y:S01]  /*0820*/  @!P2 STS [R39], R47 ;  /* 0x0000002f2700a388 */ /* 0x0001e20000000800 */
[----:B------:R-:W-:Y:S01]  /*0830*/  BAR.SYNC.DEFER_BLOCKING 0x0 ;  /* 0x0000000000007b1d */ /* 0x000fe20000010000 */
[----:B------:R-:W-:Y:S01]  /*0840*/  ISETP.NE.AND P2, PT, R2, 0x2, PT ;  /* 0x000000020200780c */ /* 0x000fe20003f45270 */
[----:B0-----:R-:W-:-:S05]  /*0850*/  IMAD.IADD R47, R47, 0x1, -R45 ;  /* 0x000000012f2f7824 */ /* 0x001fca00078e0a2d */
[----:B------:R-:W-:Y:S01]  /*0860*/  SEL R47, R47, RZ, P1 ;  /* 0x000000ff2f2f7207 */ /* 0x000fe20000800000 */
[----:B------:R-:W0:Y:S04]  /*0870*/  LDS.128 R4, [UR4] ;  /* 0x00000004ff047984 */ /* 0x000e280008000c00 */
[----:B------:R-:W1:Y:S04]  /*0880*/  LDS.128 R8, [UR4+0x10] ;  /* 0x00001004ff087984 */ /* 0x000e680008000c00 */
[----:B------:R-:W2:Y:S01]  /*0890*/  LDS.128 R12, [UR4+0x20] ;  /* 0x00002004ff0c7984 */ /* 0x000ea20008000c00 */
[----:B0-----:R-:W-:-:S05]  /*08a0*/  IMAD.IADD R3, R4, 0x1, R5 ;  /* 0x0000000104037824 */ /* 0x001fca00078e0205 */
[----:B------:R-:W-:Y:S01]  /*08b0*/  SEL R38, R3, R4, !P2 ;  /* 0x0000000403267207 */ /* 0x000fe20005000000 */
[----:B------:R-:W-:Y:S01]  /*08c0*/  IMAD.IADD R3, R6, 0x1, R3 ;  /* 0x0000000106037824 */ /* 0x000fe200078e0203 */
[----:B------:R-:W-:-:S04]  /*08d0*/  ISETP.NE.AND P2, PT, R2, 0x4, PT ;  /* 0x000000040200780c */ /* 0x000fc80003f45270 */
[----:B------:R-:W-:Y:S01]  /*08e0*/  SEL R38, R3, R38, !P3 ;  /* 0x0000002603267207 */ /* 0x000fe20005800000 */
[----:B------:R-:W-:Y:S01]  /*08f0*/  IMAD.IADD R3, R7, 0x1, R3 ;  /* 0x0000000107037824 */ /* 0x000fe200078e0203 */
[----:B------:R-:W-:-:S04]  /*0900*/  ISETP.NE.AND P3, PT, R2, 0x5, PT ;  /* 0x000000050200780c */ /* 0x000fc80003f65270 */
[C---:B------:R-:W-:Y:S01]  /*0910*/  SEL R38, R3.reuse, R38, !P2 ;  /* 0x0000002603267207 */ /* 0x040fe20005000000 */
[----:B-1----:R-:W-:Y:S01]  /*0920*/  IMAD.IADD R3, R3, 0x1, R8 ;  /* 0x0000000103037824 */ /* 0x002fe200078e0208 */
[----:B------:R-:W-:-:S04]  /*0930*/  ISETP.NE.AND P2, PT, R40, RZ, PT ;  /* 0x000000ff2800720c */ /* 0x000fc80003f45270 */
[----:B------:R-:W-:Y:S01]  /*0940*/  SEL R38, R3, R38, !P3 ;  /* 0x0000002603267207 */ /* 0x000fe20005800000 */
[----:B------:R-:W-:Y:S01]  /*0950*/  IMAD.IADD R3, R9, 0x1, R3 ;  /* 0x0000000109037824 */ /* 0x000fe200078e0203 */
[----:B------:R-:W-:-:S04]  /*0960*/  ISETP.NE.AND P3, PT, R2, 0x8, PT ;  /* 0x000000080200780c */ /* 0x000fc80003f65270 */
[----:B------:R-:W-:Y:S01]  /*0970*/  SEL R38, R3, R38, !P4 ;  /* 0x0000002603267207 */ /* 0x000fe20006000000 */
[----:B------:R-:W-:Y:S01]  /*0980*/  IMAD.IADD R3, R10, 0x1, R3 ;  /* 0x000000010a037824 */ /* 0x000fe200078e0203 */
[----:B------:R-:W-:-:S04]  /*0990*/  ISETP.NE.AND P4, PT, R2, 0x9, PT ;  /* 0x000000090200780c */ /* 0x000fc80003f85270 */
[----:B------:R-:W-:Y:S01]  /*09a0*/  SEL R38, R3, R38, !P5 ;  /* 0x0000002603267207 */ /* 0x000fe20006800000 */
[----:B------:R-:W-:Y:S01]  /*09b0*/  IMAD.IADD R3, R11, 0x1, R3 ;  /* 0x000000010b037824 */ /* 0x000fe200078e0203 */
[----:B------:R-:W-:-:S04]  /*09c0*/  ISETP.NE.AND P5, PT, R2, 0xa, PT ;  /* 0x0000000a0200780c */ /* 0x000fc80003fa5270 */
[C---:B------:R-:W-:Y:S01]  /*09d0*/  SEL R2, R3.reuse, R38, !P3 ;  /* 0x0000002603027207 */ /* 0x040fe20005800000 */
[----:B--2---:R-:W-:Y:S01]  /*09e0*/  IMAD.IADD R3, R3, 0x1, R12 ;  /* 0x0000000103037824 */ /* 0x004fe200078e020c */
[----:B------:R-:W0:Y:S04]  /*09f0*/  @!P2 LDC.64 R38, c[0x0][0x3a0] ;  /* 0x0000e800ff26ab82 */ /* 0x000e280000000a00 */
[----:B------:R-:W-:Y:S01]  /*0a00*/  SEL R2, R3, R2, !P4 ;  /* 0x0000000203027207 */ /* 0x000fe20006000000 */
[----:B------:R-:W-:-:S05]  /*0a10*/  IMAD.IADD R3, R13, 0x1, R3 ;  /* 0x000000010d037824 */ /* 0x000fca00078e0203 */
[----:B------:R-:W-:Y:S01]  /*0a20*/  SEL R2, R3, R2, !P5 ;  /* 0x0000000203027207 */ /* 0x000fe20006800000 */
[----:B------:R-:W-:-:S05]  /*0a30*/  IMAD.IADD R3, R14, 0x1, R3 ;  /* 0x000000010e037824 */ /* 0x000fca00078e0203 */
[----:B------:R-:W-:Y:S01]  /*0a40*/  SEL R45, R3, R2, !P6 ;  /* 0x00000002032d7207 */ /* 0x000fe20007000000 */
[----:B------:R-:W-:Y:S02]  /*0a50*/  IMAD.IADD R3, R15, 0x1, R3 ;  /* 0x000000010f037824 */ /* 0x000fe400078e0203 */
[----:B------:R-:W-:-:S03]  /*0a60*/  @!P2 IMAD.MOV.U32 R2, RZ, RZ, 0x65 ;  /* 0x00000065ff02a424 */ /* 0x000fc600078e00ff */
[----:B------:R-:W-:Y:S02]  /*0a70*/  ISETP.GT.AND P1, PT, R3, 0x180, PT ;  /* 0x000001800300780c */ /* 0x000fe40003f24270 */
[----:B0-----:R0:W-:Y:S01]  /*0a80*/  @!P2 ST.E.64.STRONG.GPU desc[UR6][R38.64+0x100], R2 ;  /* 0x000100022600a985 */ /* 0x0011e2000c10fb06 */
[----:B------:R-:W-:-:S04]  /*0a90*/  ISETP.GE.U32.AND P2, PT, R40, 0x20, PT ;  /* 0x000000202800780c */ /* 0x000fc80003f46070 */
[----:B------:R-:W-:-:S05]  /*0aa0*/  SEL R45, R45, RZ, P2 ;  /* 0x000000ff2d2d7207 */ /* 0x000fca0001000000 */
[----:B------:R-:W-:Y:S01]  /*0ab0*/  IMAD.IADD R47, R45, 0x1, R47 ;  /* 0x000000012d2f7824 */ /* 0x000fe200078e022f */
[----:B0-----:R-:W-:-:S03]  /*0ac0*/  SEL R2, RZ, 0x1, !P0 ;  /* 0x00000001ff027807 */ /* 0x001fc60004000000 */
[--C-:B------:R-:W-:Y:S02]  /*0ad0*/  IMAD.IADD R45, R52, 0x1, R47.reuse ;  /* 0x00000001342d7824 */ /* 0x100fe400078e022f */
[--C-:B------:R-:W-:Y:S02]  /*0ae0*/  IMAD.IADD R46, R46, 0x1, R47.reuse ;  /* 0x000000012e2e7824 */ /* 0x100fe400078e022f */
[--C-:B------:R-:W-:Y:S02]  /*0af0*/  IMAD.IADD R50, R50, 0x1, R47.reuse ;  /* 0x0000000132327824 */ /* 0x100fe400078e022f */
[--C-:B------:R-:W-:Y:S02]  /*0b00*/  IMAD.IADD R48, R48, 0x1, R47.reuse ;  /* 0x0000000130307824 */ /* 0x100fe400078e022f */
[--C-:B------:R-:W-:Y:S02]  /*0b10*/  IMAD.IADD R0, R0, 0x1, R47.reuse ;  /* 0x0000000100007824 */ /* 0x100fe400078e022f */
[----:B------:R-:W-:-:S02]  /*0b20*/  IMAD.IADD R41, R41, 0x1, R47 ;  /* 0x0000000129297824 */ /* 0x000fc400078e022f */
[--C-:B------:R-:W-:Y:S02]  /*0b30*/  IMAD.IADD R42, R42, 0x1, R47.reuse ;  /* 0x000000012a2a7824 */ /* 0x100fe400078e022f */
[--C-:B------:R-:W-:Y:S02]  /*0b40*/  IMAD.IADD R43, R43, 0x1, R47.reuse ;  /* 0x000000012b2b7824 */ /* 0x100fe400078e022f */
[--C-:B------:R-:W-:Y:S02]  /*0b50*/  IMAD.IADD R44, R44, 0x1, R47.reuse ;  /* 0x000000012c2c7824 */ /* 0x100fe400078e022f */
[----:B------:R-:W-:Y:S01]  /*0b60*/  IMAD.IADD R2, R2, 0x1, R47 ;  /* 0x0000000102027824 */ /* 0x000fe200078e022f */
[----:B------:R-:W-:Y:S06]  /*0b70*/  @P1 BRA `(.L_x_2) ;  /* 0x0000000800b41947 */ /* 0x000fec0003800000 */
[----:B------:R-:W-:Y:S04]  /*0b80*/  BSSY.RECONVERGENT B0, `(.L_x_3) ;  /* 0x000000d000007945 */ /* 0x000fe80003800200 */
[----:B------:R-:W-:Y:S05]  /*0b90*/  @!P0 BRA `(.L_x_4) ;  /* 0x00000000002c8947 */ /* 0x000fea0003800000 */
[----:B------:R-:W-:Y:S01]  /*0ba0*/  UISETP.NE.AND UP0, UPT, UR8, URZ, UPT ;  /* 0x000000ff0800728c */ /* 0x000fe2000bf05270 */
[----:B------:R-:W-:Y:S01]  /*0bb0*/  CS2R R4, SRZ ;  /* 0x0000000000047805 */ /* 0x000fe2000001ff00 */
[----:B------:R-:W0:Y:S07]  /*0bc0*/  LDCU.64 UR4, c[0x0][0x390] ;  /* 0x00007200ff0477ac */ /* 0x000e2e0008000a00 */
[----:B------:R-:W-:Y:S05]  /*0bd0*/  BRA.U UP0, `(.L_x_5) ;  /* 0x0000000100087547 */ /* 0x000fea000b800000 */
[----:B------:R-:W1:Y:S02]  /*0be0*/  LDC.64 R4, c[0x0][0x3d0] ;  /* 0x0000f400ff047b82 */ /* 0x000e640000000a00 */
[----:B-1----:R-:W5:Y:S02]  /*0bf0*/  LDG.E.64 R4, desc[UR6][R4.64] ;  /* 0x0000000604047981 */ /* 0x002f64000c1e1b00 */
.L_x_5:
[----:B-----5:R-:W-:-:S04]  /*0c00*/  IADD3 R3, P0, PT, R47, R4, RZ ;  /* 0x000000042f037210 */ /* 0x020fc80007f1e0ff */
[----:B------:R-:W-:Y:S02]  /*0c10*/  LEA.HI.X.SX32 R6, R47, R5, 0x1, P0 ;  /* 0x000000052f067211 */ /* 0x000fe400000f0eff */
[----:B0-----:R-:W-:-:S04]  /*0c20*/  LEA R4, P0, R3, UR4, 0x3 ;  /* 0x0000000403047c11 */ /* 0x001fc8000f8018ff */
[----:B------:R-:W-:-:S05]  /*0c30*/  LEA.HI.X R5, R3, UR5, R6, 0x3, P0 ;  /* 0x0000000503057c11 */ /* 0x000fca00080f1c06 */
[----:B------:R0:W-:Y:S04]  /*0c40*/  STG.E.64 desc[UR6][R4.64], R34 ;  /* 0x0000002204007986 */ /* 0x0001e8000c101b06 */
.L_x_4:
[----:B------:R-:W-:Y:S05]  /*0c50*/  BSYNC.RECONVERGENT B0 ;  /* 0x0000000000007941 */ /* 0x000fea0003800200 */
.L_x_3:
[----:B------:R-:W-:Y:S01]  /*0c60*/  ISETP.NE.U32.AND P0, PT, R36, RZ, PT ;  /* 0x000000ff2400720c */ /* 0x000fe20003f05070 */
[----:B------:R-:W-:Y:S03]  /*0c70*/  BSSY.RECONVERGENT B0, `(.L_x_6) ;  /* 0x000000e000007945 */ /* 0x000fe60003800200 */
[----:B------:R-:W-:-:S13]  /*0c80*/  ISETP.NE.AND.EX P0, PT, R37, RZ, PT, P0 ;  /* 0x000000ff2500720c */ /* 0x000fda0003f05300 */
[----:B------:R-:W-:Y:S05]  /*0c90*/  @!P0 BRA `(.L_x_7) ;  /* 0x00000000002c8947 */ /* 0x000fea0003800000 */
[----:B------:R-:W-:Y:S01]  /*0ca0*/  UISETP.NE.AND UP0, UPT, UR8, URZ, UPT ;  /* 0x000000ff0800728c */ /* 0x000fe2000bf05270 */
[----:B0-----:R-:W-:Y:S01]  /*0cb0*/  CS2R R4, SRZ ;  /* 0x0000000000047805 */ /* 0x001fe2000001ff00 */
[----:B------:R-:W0:Y:S07]  /*0cc0*/  LDCU.64 UR4, c[0x0][0x390] ;  /* 0x00007200ff0477ac */ /* 0x000e2e0008000a00 */
[----:B------:R-:W-:Y:S05]  /*0cd0*/  BRA.U UP0, `(.L_x_8) ;  /* 0x0000000100087547 */ /* 0x000fea000b800000 */
[----:B------:R-:W1:Y:S02]  /*0ce0*/  LDC.64 R4, c[0x0][0x3d0] ;  /* 0x0000f400ff047b82 */ /* 0x000e640000000a00 */
[----:B-1----:R-:W5:Y:S02]  /*0cf0*/  LDG.E.64 R4, desc[UR6][R4.64] ;  /* 0x0000000604047981 */ /* 0x002f64000c1e1b00 */
.L_x_8:
[----:B-----5:R-:W-:-:S04]  /*0d00*/  IADD3 R3, P0, PT, R2, R4, RZ ;  /* 0x0000000402037210 */ /* 0x020fc80007f1e0ff */
[----:B------:R-:W-:Y:S02]  /*0d10*/  LEA.HI.X.SX32 R4, R2, R5, 0x1, P0 ;  /* 0x0000000502047211 */ /* 0x000fe400000f0eff */
[----:B0-----:R-:W-:-:S04]  /*0d20*/  LEA R2, P0, R3, UR4, 0x3 ;  /* 0x0000000403027c11 */ /* 0x001fc8000f8018ff */
[----:B------:R-:W-:-:S05]  /*0d30*/  LEA.HI.X R3, R3, UR5, R4, 0x3, P0 ;  /* 0x0000000503037c11 */ /* 0x000fca00080f1c04 */
[----:B------:R1:W-:Y:S04]  /*0d40*/  STG.E.64 desc[UR6][R2.64], R36 ;  /* 0x0000002402007986 */ /* 0x0003e8000c101b06 */
.L_x_7:
[----:B------:R-:W-:Y:S05]  /*0d50*/  BSYNC.RECONVERGENT B0 ;  /* 0x0000000000007941 */ /* 0x000fea0003800200 */
.L_x_6:
[----:B------:R-:W-:Y:S01]  /*0d60*/  ISETP.NE.U32.AND P0, PT, R32, RZ, PT ;  /* 0x000000ff2000720c */ /* 0x000fe20003f05070 */
[----:B------:R-:W-:Y:S03]  /*0d70*/  BSSY.RECONVERGENT B0, `(.L_x_9) ;  /* 0x000000e000007945 */ /* 0x000fe60003800200 */
[----:B------:R-:W-:-:S13]  /*0d80*/  ISETP.NE.AND.EX P0, PT, R33, RZ, PT, P0 ;  /* 0x000000ff2100720c */ /* 0x000fda0003f05300 */
[----:B------:R-:W-:Y:S05]  /*0d90*/  @!P0 BRA `(.L_x_10) ;  /* 0x00000000002c8947 */ /* 0x000fea0003800000 */
[----:B------:R-:W-:Y:S01]  /*0da0*/  UISETP.NE.AND UP0, UPT, UR8, URZ, UPT ;  /* 0x000000ff0800728c */ /* 0x000fe2000bf05270 */
[----:B-1----:R-:W-:Y:S01]  /*0db0*/  CS2R R2, SRZ ;  /* 0x0000000000027805 */ /* 0x002fe2000001ff00 */
[----:B------:R-:W1:Y:S07]  /*0dc0*/  LDCU.64 UR4, c[0x0][0x390] ;  /* 0x00007200ff0477ac */ /* 0x000e6e0008000a00 */
[----:B------:R-:W-:Y:S05]  /*0dd0*/  BRA.U UP0, `(.L_x_11) ;  /* 0x0000000100087547 */ /* 0x000fea000b800000 */
[----:B------:R-:W2:Y:S02]  /*0de0*/  LDC.64 R2, c[0x0][0x3d0] ;  /* 0x0000f400ff027b82 */ /* 0x000ea40000000a00 */
[----:B--2---:R-:W5:Y:S02]  /*0df0*/  LDG.E.64 R2, desc[UR6][R2.64] ;  /* 0x0000000602027981 */ /* 0x004f64000c1e1b00 */
.L_x_11:
[----:B0----5:R-:W-:-:S04]  /*0e00*/  IADD3 R4, P0, PT, R45, R2, RZ ;  /* 0x000000022d047210 */ /* 0x021fc80007f1e0ff */
[----:B------:R-:W-:Y:S02]  /*0e10*/  LEA.HI.X.SX32 R3, R45, R3, 0x1, P0 ;  /* 0x000000032d037211 */ /* 0x000fe400000f0eff */
[----:B-1----:R-:W-:-:S04]  /*0e20*/  LEA R2, P0, R4, UR4, 0x3 ;  /* 0x0000000404027c11 */ /* 0x002fc8000f8018ff */
[----:B------:R-:W-:-:S05]  /*0e30*/  LEA.HI.X R3, R4, UR5, R3, 0x3, P0 ;  /* 0x0000000504037c11 */ /* 0x000fca00080f1c03 */
[----:B------:R2:W-:Y:S04]  /*0e40*/  STG.E.64 desc[UR6][R2.64], R32 ;  /* 0x0000002002007986 */ /* 0x0005e8000c101b06 */
.L_x_10:
[----:B------:R-:W-:Y:S05]  /*0e50*/  BSYNC.RECONVERGENT B0 ;  /* 0x0000000000007941 */ /* 0x000fea0003800200 */
.L_x_9:
[----:B------:R-:W-:Y:S01]  /*0e60*/  ISETP.NE.U32.AND P0, PT, R30, RZ, PT ;  /* 0x000000ff1e00720c */ /* 0x000fe20003f05070 */
[----:B------:R-:W-:Y:S03]  /*0e70*/  BSSY.RECONVERGENT B0, `(.L_x_12) ;  /* 0x000000e000007945 */ /* 0x000fe60003800200 */
[----:B------:R-:W-:-:S13]  /*0e80*/  ISETP.NE.AND.EX P0, PT, R31, RZ, PT, P0 ;  /* 0x000000ff1f00720c */ /* 0x000fda0003f05300 */
[----:B------:R-:W-:Y:S05]  /*0e90*/  @!P0 BRA `(.L_x_13) ;  /* 0x00000000002c8947 */ /* 0x000fea0003800000 */
[----:B------:R-:W-:Y:S01]  /*0ea0*/  UISETP.NE.AND UP0, UPT, UR8, URZ, UPT ;  /* 0x000000ff0800728c */ /* 0x000fe2000bf05270 */
[----:B-12---:R-:W-:Y:S01]  /*0eb0*/  CS2R R2, SRZ ;  /* 0x0000000000027805 */ /* 0x006fe2000001ff00 */
[----:B------:R-:W1:Y:S07]  /*0ec0*/  LDCU.64 UR4, c[0x0][0x390] ;  /* 0x00007200ff0477ac */ /* 0x000e6e0008000a00 */
[----:B------:R-:W-:Y:S05]  /*0ed0*/  BRA.U UP0, `(.L_x_14) ;  /* 0x0000000100087547 */ /* 0x000fea000b800000 */
[----:B------:R-:W2:Y:S02]  /*0ee0*/  LDC.64 R2, c[0x0][0x3d0] ;  /* 0x0000f400ff027b82 */ /* 0x000ea40000000a00 */
[----:B--2---:R-:W5:Y:S02]  /*0ef0*/  LDG.E.64 R2, desc[UR6][R2.64] ;  /* 0x0000000602027981 */ /* 0x004f64000c1e1b00 */
.L_x_14:
[----:B0----5:R-:W-:-:S04]  /*0f00*/  IADD3 R4, P0, PT, R46, R2, RZ ;  /* 0x000000022e047210 */ /* 0x021fc80007f1e0ff */
[----:B------:R-:W-:Y:S02]  /*0f10*/  LEA.HI.X.SX32 R3, R46, R3, 0x1, P0 ;  /* 0x000000032e037211 */ /* 0x000fe400000f0eff */
[----:B-1----:R-:W-:-:S04]  /*0f20*/  LEA R2, P0, R4, UR4, 0x3 ;  /* 0x0000000404027c11 */ /* 0x002fc8000f8018ff */
[----:B------:R-:W-:-:S05]  /*0f30*/  LEA.HI.X R3, R4, UR5, R3, 0x3, P0 ;  /* 0x0000000504037c11 */ /* 0x000fca00080f1c03 */
[----:B------:R3:W-:Y:S04]  /*0f40*/  STG.E.64 desc[UR6][R2.64], R30 ;  /* 0x0000001e02007986 */ /* 0x0007e8000c101b06 */
.L_x_13:
[----:B------:R-:W-:Y:S05]  /*0f50*/  BSYNC.RECONVERGENT B0 ;  /* 0x0000000000007941 */ /* 0x000fea0003800200 */
.L_x_12:
[----:B------:R-:W-:Y:S01]  /*0f60*/  ISETP.NE.U32.AND P0, PT, R28, RZ, PT ;  /* 0x000000ff1c00720c */ /* 0x000fe20003f05070 */
[----:B------:R-:W-:Y:S03]  /*0f70*/  BSSY.RECONVERGENT B0, `(.L_x_15) ;  /* 0x000000e000007945 */ /* 0x000fe60003800200 */
[----:B------:R-:W-:-:S13]  /*0f80*/  ISETP.NE.AND.EX P0, PT, R29, RZ, PT, P0 ;  /* 0x000000ff1d00720c */ /* 0x000fda0003f05300 */
[----:B------:R-:W-:Y:S05]  /*0f90*/  @!P0 BRA `(.L_x_16) ;  /* 0x00000000002c8947 */ /* 0x000fea0003800000 */
[----:B------:R-:W-:Y:S01]  /*0fa0*/  UISETP.NE.AND UP0, UPT, UR8, URZ, UPT ;  /* 0x000000ff0800728c */ /* 0x000fe2000bf05270 */
[----:B-123--:R-:W-:Y:S01]  /*0fb0*/  CS2R R2, SRZ ;  /* 0x0000000000027805 */ /* 0x00efe2000001ff00 */
[----:B------:R-:W1:Y:S07]  /*0fc0*/  LDCU.64 UR4, c[0x0][0x390] ;  /* 0x00007200ff0477ac */ /* 0x000e6e0008000a00 */
[----:B------:R-:W-:Y:S05]  /*0fd0*/  BRA.U UP0, `(.L_x_17) ;  /* 0x0000000100087547 */ /* 0x000fea000b800000 */
[----:B------:R-:W2:Y:S02]  /*0fe0*/  LDC.64 R2, c[0x0][0x3d0] ;  /* 0x0000f400ff027b82 */ /* 0x000ea40000000a00 */
[----:B--2---:R-:W5:Y:S02]  /*0ff0*/  LDG.E.64 R2, desc[UR6][R2.64] ;  /* 0x0000000602027981 */ /* 0x004f64000c1e1b00 */
.L_x_17:
[----:B0----5:R-:W-:-:S04]  /*1000*/  IADD3 R4, P0, PT, R50, R2, RZ ;  /* 0x0000000232047210 */ /* 0x021fc80007f1e0ff */
[----:B------:R-:W-:Y:S02]  /*1010*/  LEA.HI.X.SX32 R3, R50, R3, 0x1, P0 ;  /* 0x0000000332037211 */ /* 0x000fe400000f0eff */
[----:B-1----:R-:W-:-:S04]  /*1020*/  LEA R2, P0, R4, UR4, 0x3 ;  /* 0x0000000404027c11 */ /* 0x002fc8000f8018ff */
[----:B------:R-:W-:-:S05]  /*1030*/  LEA.HI.X R3, R4, UR5, R3, 0x3, P0 ;  /* 0x0000000504037c11 */ /* 0x000fca00080f1c03 */
[----:B------:R4:W-:Y:S04]  /*1040*/  STG.E.64 desc[UR6][R2.64], R28 ;  /* 0x0000001c02007986 */ /* 0x0009e8000c101b06 */
.L_x_16:
[----:B------:R-:W-:Y:S05]  /*1050*/  BSYNC.RECONVERGENT B0 ;  /* 0x0000000000007941 */ /* 0x000fea0003800200 */
.L_x_15:
[----:B------:R-:W-:Y:S01]  /*1060*/  ISETP.NE.U32.AND P0, PT, R26, RZ, PT ;  /* 0x000000ff1a00720c */ /* 0x000fe20003f05070 */
[----:B------:R-:W-:Y:S03]  /*1070*/  BSSY.RECONVERGENT B0, `(.L_x_18) ;  /* 0x000000e000007945 */ /* 0x000fe60003800200 */
[----:B------:R-:W-:-:S13]  /*1080*/  ISETP.NE.AND.EX P0, PT, R27, RZ, PT, P0 ;  /* 0x000000ff1b00720c */ /* 0x000fda0003f05300 */
[----:B------:R-:W-:Y:S05]  /*1090*/  @!P0 BRA `(.L_x_19) ;  /* 0x00000000002c8947 */ /* 0x000fea0003800000 */
[----:B------:R-:W-:Y:S01]  /*10a0*/  UISETP.NE.AND UP0, UPT, UR8, URZ, UPT ;  /* 0x000000ff0800728c */ /* 0x000fe2000bf05270 */
[----:B-1234-:R-:W-:Y:S01]  /*10b0*/  CS2R R2, SRZ ;  /* 0x0000000000027805 */ /* 0x01efe2000001ff00 */
[----:B------:R-:W1:Y:S07]  /*10c0*/  LDCU.64 UR4, c[0x0][0x390] ;  /* 0x00007200ff0477ac */ /* 0x000e6e0008000a00 */
[----:B------:R-:W-:Y:S05]  /*10d0*/  BRA.U UP0, `(.L_x_20) ;  /* 0x0000000100087547 */ /* 0x000fea000b800000 */
[----:B------:R-:W2:Y:S02]  /*10e0*/  LDC.64 R2, c[0x0][0x3d0] ;  /* 0x0000f400ff027b82 */ /* 0x000ea40000000a00 */
[----:B--2---:R-:W5:Y:S02]  /*10f0*/  LDG.E.64 R2, desc[UR6][R2.64] ;  /* 0x0000000602027981 */ /* 0x004f64000c1e1b00 */
.L_x_20:
[----:B0----5:R-:W-:-:S04]  /*1100*/  IADD3 R4, P0, PT, R48, R2, RZ ;  /* 0x0000000230047210 */ /* 0x021fc80007f1e0ff */
[----:B------:R-:W-:Y:S02]  /*1110*/  LEA.HI.X.SX32 R3, R48, R3, 0x1, P0 ;  /* 0x0000000330037211 */ /* 0x000fe400000f0eff */
[----:B-1----:R-:W-:-:S04]  /*1120*/  LEA R2, P0, R4, UR4, 0x3 ;  /* 0x0000000404027c11 */ /* 0x002fc8000f8018ff */
[----:B------:R-:W-:-:S05]  /*1130*/  LEA.HI.X R3, R4, UR5, R3, 0x3, P0 ;  /* 0x0000000504037c11 */ /* 0x000fca00080f1c03 */
[----:B------:R0:W-:Y:S04]  /*1140*/  STG.E.64 desc[UR6][R2.64], R26 ;  /* 0x0000001a02007986 */ /* 0x0001e8000c101b06 */
.L_x_19:
[----:B------:R-:W-:Y:S05]  /*1150*/  BSYNC.RECONVERGENT B0 ;  /* 0x0000000000007941 */ /* 0x000fea0003800200 */
.L_x_18:
[----:B------:R-:W-:Y:S01]  /*1160*/  ISETP.NE.U32.AND P0, PT, R24, RZ, PT ;  /* 0x000000ff1800720c */ /* 0x000fe20003f05070 */
[----:B------:R-:W-:Y:S03]  /*1170*/  BSSY.RECONVERGENT B0, `(.L_x_21) ;  /* 0x000000e000007945 */ /* 0x000fe60003800200 */
[----:B------:R-:W-:-:S13]  /*1180*/  ISETP.NE.AND.EX P0, PT, R25, RZ, PT, P0 ;  /* 0x000000ff1900720c */ /* 0x000fda0003f05300 */
[----:B------:R-:W-:Y:S05]  /*1190*/  @!P0 BRA `(.L_x_22) ;  /* 0x00000000002c8947 */ /* 0x000fea0003800000 */
[----:B------:R-:W-:Y:S01]  /*11a0*/  UISETP.NE.AND UP0, UPT, UR8, URZ, UPT ;  /* 0x000000ff0800728c */ /* 0x000fe2000bf05270 */
[----:B01234-:R-:W-:Y:S01]  /*11b0*/  CS2R R2, SRZ ;  /* 0x0000000000027805 */ /* 0x01ffe2000001ff00 */
[----:B------:R-:W0:Y:S07]  /*11c0*/  LDCU.64 UR4, c[0x0][0x390] ;  /* 0x00007200ff0477ac */ /* 0x000e2e0008000a00 */
[----:B------:R-:W-:Y:S05]  /*11d0*/  BRA.U UP0, `(.L_x_23) ;  /* 0x0000000100087547 */ /* 0x000fea000b800000 */
[----:B------:R-:W1:Y:S02]  /*11e0*/  LDC.64 R2, c[0x0][0x3d0] ;  /* 0x0000f400ff027b82 */ /* 0x000e640000000a00 */
[----:B-1----:R-:W5:Y:S02]  /*11f0*/  LDG.E.64 R2, desc[UR6][R2.64] ;  /* 0x0000000602027981 */ /* 0x002f64000c1e1b00 */
.L_x_23:
[----:B-----5:R-:W-:-:S04]  /*1200*/  IADD3 R4, P0, PT, R0, R2, RZ ;  /* 0x0000000200047210 */ /* 0x020fc80007f1e0ff */
[----:B------:R-:W-:Y:S02]  /*1210*/  LEA.HI.X.SX32 R3, R0, R3, 0x1, P0 ;  /* 0x0000000300037211 */ /* 0x000fe400000f0eff */
[----:B0-----:R-:W-:-:S04]  /*1220*/  LEA R2, P0, R4, UR4, 0x3 ;  /* 0x0000000404027c11 */ /* 0x001fc8000f8018ff */
[----:B------:R-:W-:-:S05]  /*1230*/  LEA.HI.X R3, R4, UR5, R3, 0x3, P0 ;  /* 0x0000000504037c11 */ /* 0x000fca00080f1c03 */
[----:B------:R0:W-:Y:S04]  /*1240*/  STG.E.64 desc[UR6][R2.64], R24 ;  /* 0x0000001802007986 */ /* 0x0001e8000c101b06 */
.L_x_22:
[----:B------:R-:W-:Y:S05]  /*1250*/  BSYNC.RECONVERGENT B0 ;  /* 0x0000000000007941 */ /* 0x000fea0003800200 */
.L_x_21:
        /* <DEDUP_REMOVED lines=10> */
.L_x_26:
[----:B-----5:R-:W-:-:S04]  /*1300*/  IADD3 R0, P0, PT, R41, R2, RZ ;  /* 0x0000000229007210 */ /* 0x020fc80007f1e0ff */
[----:B------:R-:W-:Y:S02]  /*1310*/  LEA.HI.X.SX32 R3, R41, R3, 0x1, P0 ;  /* 0x0000000329037211 */ /* 0x000fe400000f0eff */
[----:B0-----:R-:W-:-:S04]  /*1320*/  LEA R2, P0, R0, UR4, 0x3 ;  /* 0x0000000400027c11 */ /* 0x001fc8000f8018ff */
[----:B------:R-:W-:-:S05]  /*1330*/  LEA.HI.X R3, R0, UR5, R3, 0x3, P0 ;  /* 0x0000000500037c11 */ /* 0x000fca00080f1c03 */
[----:B------:R0:W-:Y:S04]  /*1340*/  STG.E.64 desc[UR6][R2.64], R22 ;  /* 0x0000001602007986 */ /* 0x0001e8000c101b06 */
.L_x_25:
[----:B------:R-:W-:Y:S05]  /*1350*/  BSYNC.RECONVERGENT B0 ;  /* 0x0000000000007941 */ /* 0x000fea0003800200 */
.L_x_24:
        /* <DEDUP_REMOVED lines=10> */
.L_x_29:
[----:B-----5:R-:W-:-:S04]  /*1400*/  IADD3 R0, P0, PT, R42, R2, RZ ;  /* 0x000000022a007210 */ /* 0x020fc80007f1e0ff */
[----:B------:R-:W-:Y:S02]  /*1410*/  LEA.HI.X.SX32 R3, R42, R3, 0x1, P0 ;  /* 0x000000032a037211 */ /* 0x000fe400000f0eff */
[----:B0-----:R-:W-:-:S04]  /*1420*/  LEA R2, P0, R0, UR4, 0x3 ;  /* 0x0000000400027c11 */ /* 0x001fc8000f8018ff */
[----:B------:R-:W-:-:S05]  /*1430*/  LEA.HI.X R3, R0, UR5, R3, 0x3, P0 ;  /* 0x0000000500037c11 */ /* 0x000fca00080f1c03 */
[----:B------:R0:W-:Y:S04]  /*1440*/  STG.E.64 desc[UR6][R2.64], R20 ;  /* 0x0000001402007986 */ /* 0x0001e8000c101b06 */
.L_x_28:
[----:B------:R-:W-:Y:S05]  /*1450*/  BSYNC.RECONVERGENT B0 ;  /* 0x0000000000007941 */ /* 0x000fea0003800200 */
.L_x_27:
        /* <DEDUP_REMOVED lines=10> */
.L_x_32:
[----:B-----5:R-:W-:-:S04]  /*1500*/  IADD3 R0, P0, PT, R43, R2, RZ ;  /* 0x000000022b007210 */ /* 0x020fc80007f1e0ff */
[----:B------:R-:W-:Y:S02]  /*1510*/  LEA.HI.X.SX32 R3, R43, R3, 0x1, P0 ;  /* 0x000000032b037211 */ /* 0x000fe400000f0eff */
[----:B0-----:R-:W-:-:S04]  /*1520*/  LEA R2, P0, R0, UR4, 0x3 ;  /* 0x0000000400027c11 */ /* 0x001fc8000f8018ff */
[----:B------:R-:W-:-:S05]  /*1530*/  LEA.HI.X R3, R0, UR5, R3, 0x3, P0 ;  /* 0x0000000500037c11 */ /* 0x000fca00080f1c03 */
[----:B------:R0:W-:Y:S04]  /*1540*/  STG.E.64 desc[UR6][R2.64], R18 ;  /* 0x0000001202007986 */ /* 0x0001e8000c101b06 */
.L_x_31:
[----:B------:R-:W-:Y:S05]  /*1550*/  BSYNC.RECONVERGENT B0 ;  /* 0x0000000000007941 */ /* 0x000fea0003800200 */
.L_x_30:
[----:B------:R-:W-:-:S04]  /*1560*/  ISETP.NE.U32.AND P0, PT, R16, RZ, PT ;  /* 0x000000ff1000720c */ /* 0x000fc80003f05070 */
[----:B------:R-:W-:-:S13]  /*1570*/  ISETP.NE.AND.EX P0, PT, R17, RZ, PT, P0 ;  /* 0x000000ff1100720c */ /* 0x000fda0003f05300 */
[----:B------:R-:W-:Y:S05]  /*1580*/  @!P0 EXIT ;  /* 0x000000000000894d */ /* 0x000fea0003800000 */
[----:B------:R-:W-:Y:S01]  /*1590*/  UISETP.NE.AND UP0, UPT, UR8, URZ, UPT ;  /* 0x000000ff0800728c */ /* 0x000fe2000bf05270 */
[----:B01234-:R-:W-:-:S08]  /*15a0*/  CS2R R2, SRZ ;  /* 0x0000000000027805 */ /* 0x01ffd0000001ff00 */
[----:B------:R-:W-:Y:S05]  /*15b0*/  BRA.U UP0, `(.L_x_33) ;  /* 0x0000000100087547 */ /* 0x000fea000b800000 */
[----:B------:R-:W0:Y:S02]  /*15c0*/  LDC.64 R2, c[0x0][0x3d0] ;  /* 0x0000f400ff027b82 */ /* 0x000e240000000a00 */
[----:B0-----:R-:W5:Y:S02]  /*15d0*/  LDG.E.64 R2, desc[UR6][R2.64] ;  /* 0x0000000602027981 */ /* 0x001f64000c1e1b00 */
.L_x_33:
[----:B------:R-:W0:Y:S01]  /*15e0*/  LDCU.64 UR4, c[0x0][0x390] ;  /* 0x00007200ff0477ac */ /* 0x000e220008000a00 */
[----:B-----5:R-:W-:-:S04]  /*15f0*/  IADD3 R0, P0, PT, R44, R2, RZ ;  /* 0x000000022c007210 */ /* 0x020fc80007f1e0ff */
[----:B------:R-:W-:Y:S02]  /*1600*/  LEA.HI.X.SX32 R3, R44, R3, 0x1, P0 ;  /* 0x000000032c037211 */ /* 0x000fe400000f0eff */
[----:B0-----:R-:W-:-:S04]  /*1610*/  LEA R2, P0, R0, UR4, 0x3 ;  /* 0x0000000400027c11 */ /* 0x001fc8000f8018ff */
[----:B------:R-:W-:-:S05]  /*1620*/  LEA.HI.X R3, R0, UR5, R3, 0x3, P0 ;  /* 0x0000000500037c11 */ /* 0x000fca00080f1c03 */
[----:B------:R-:W-:Y:S01]  /*1630*/  STG.E.64 desc[UR6][R2.64], R16 ;  /* 0x0000001002007986 */ /* 0x000fe2000c101b06 */
[----:B------:R-:W-:Y:S05]  /*1640*/  EXIT ;  /* 0x000000000000794d */ /* 0x000fea0003800000 */
.L_x_2:
[----:B------:R-:W0:Y:S08]  /*1650*/  S2UR UR5, SR_CgaCtaId ;  /* 0x00000000000579c3 */ /* 0x000e300000008800 */
[----:B------:R-:W-:Y:S01]  /*1660*/  BAR.SYNC.DEFER_BLOCKING 0x0 ;  /* 0x0000000000007b1d */ /* 0x000fe20000010000 */
[----:B------:R-:W-:Y:S02]  /*1670*/  ISETP.NE.U32.AND P1, PT, R34, RZ, PT ;  /* 0x000000ff2200720c */ /* 0x000fe40003f25070 */
[----:B------:R-:W-:-:S02]  /*1680*/  ISETP.NE.U32.AND P0, PT, R36, RZ, PT ;  /* 0x000000ff2400720c */ /* 0x000fc40003f05070 */
[----:B------:R-:W-:Y:S01]  /*1690*/  ISETP.NE.AND.EX P1, PT, R35, RZ, PT, P1 ;  /* 0x000000ff2300720c */ /* 0x000fe20003f25310 */
[----:B------:R-:W-:Y:S01]  /*16a0*/  UMOV UR4, 0x400 ;  /* 0x0000040000047882 */ /* 0x000fe20000000000 */
[----:B------:R-:W-:Y:S02]  /*16b0*/  ISETP.NE.U32.AND P2, PT, R32, RZ, PT ;  /* 0x000000ff2000720c */ /* 0x000fe40003f45070 */
[----:B------:R-:W-:Y:S02]  /*16c0*/  ISETP.NE.AND.EX P0, PT, R37, RZ, PT, P0 ;  /* 0x000000ff2500720c */ /* 0x000fe40003f05300 */
[----:B------:R-:W-:Y:S02]  /*16d0*/  ISETP.NE.U32.AND P4, PT, R30, RZ, PT ;  /* 0x000000ff1e00720c */ /* 0x000fe40003f85070 */
[----:B------:R-:W-:Y:S02]  /*16e0*/  ISETP.NE.AND.EX P3, PT, R33, RZ, PT, P2 ;  /* 0x000000ff2100720c */ /* 0x000fe40003f65320 */
[----:B------:R-:W-:-:S02]  /*16f0*/  ISETP.NE.AND.EX P2, PT, R31, RZ, PT, P4 ;  /* 0x000000ff1f00720c */ /* 0x000fc40003f45340 */
[----:B------:R-:W-:Y:S02]  /*1700*/  ISETP.NE.U32.AND P4, PT, R26, RZ, PT ;  /* 0x000000ff1a00720c */ /* 0x000fe40003f85070 */
[----:B------:R-:W-:Y:S02]  /*1710*/  ISETP.NE.U32.AND P5, PT, R22, RZ, PT ;  /* 0x000000ff1600720c */ /* 0x000fe40003fa5070 */
[----:B------:R-:W-:Y:S01]  /*1720*/  ISETP.NE.U32.AND P6, PT, R20, RZ, PT ;  /* 0x000000ff1400720c */ /* 0x000fe20003fc5070 */
[----:B0-----:R-:W-:Y:S01]  /*1730*/  ULEA UR4, UR5, UR4, 0x18 ;  /* 0x0000000405047291 */ /* 0x001fe2000f8ec0ff */
[----:B------:R-:W-:Y:S02]  /*1740*/  ISETP.NE.AND.EX P5, PT, R23, RZ, PT, P5 ;  /* 0x000000ff1700720c */ /* 0x000fe40003fa5350 */
[----:B------:R-:W-:-:S03]  /*1750*/  ISETP.NE.AND.EX P6, PT, R21, RZ, PT, P6 ;  /* 0x000000ff1500720c */ /* 0x000fc60003fc5360 */
[----:B------:R-:W-:Y:S02]  /*1760*/  @P1 LEA R47, R47, UR4, 0x3 ;  /* 0x000000042f2f1c11 */ /* 0x000fe4000f8e18ff */
[----:B------:R-:W-:Y:S02]  /*1770*/  @P0 LEA R39, R2, UR4, 0x3 ;  /* 0x0000000402270c11 */ /* 0x000fe4000f8e18ff */
[----:B------:R-:W-:Y:S01]  /*1780*/  @P3 LEA R45, R45, UR4, 0x3 ;  /* 0x000000042d2d3c11 */ /* 0x000fe2000f8e18ff */
[----:B------:R-:W-:Y:S01]  /*1790*/  @P1 STS.64 [R47], R34 ;  /* 0x000000222f001388 */ /* 0x000fe20000000a00 */
[----:B------:R-:W-:Y:S02]  /*17a0*/  ISETP.NE.U32.AND P1, PT, R28, RZ, PT ;  /* 0x000000ff1c00720c */ /* 0x000fe40003f25070 */
[----:B------:R-:W-:Y:S01]  /*17b0*/  @P2 LEA R49, R46, UR4, 0x3 ;  /* 0x000000042e312c11 */ /* 0x000fe2000f8e18ff */
[----:B------:R-:W-:Y:S01]  /*17c0*/  @P0 STS.64 [R39], R36 ;  /* 0x0000002427000388 */ /* 0x000fe20000000a00 */
[----:B------:R-:W-:-:S02]  /*17d0*/  ISETP.NE.AND.EX P0, PT, R29, RZ, PT, P1 ;  /* 0x000000ff1d00720c */ /* 0x000fc40003f05310 */
[----:B------:R-:W-:Y:S01]  /*17e0*/  ISETP.NE.AND.EX P1, PT, R27, RZ, PT, P4 ;  /* 0x000000ff1b00720c */ /* 0x000fe20003f25340 */
[----:B------:R0:W-:Y:S01]  /*17f0*/  @P3 STS.64 [R45], R32 ;  /* 0x000000202d003388 */ /* 0x0001e20000000a00 */
[----:B------:R-:W-:Y:S02]  /*1800*/  ISETP.NE.U32.AND P4, PT, R24, RZ, PT ;  /* 0x000000ff1800720c */ /* 0x000fe40003f85070 */
[----:B------:R-:W-:Y:S01]  /*1810*/  ISETP.NE.U32.AND P3, PT, R16, RZ, PT ;  /* 0x000000ff1000720c */ /* 0x000fe20003f65070 */
[----:B------:R1:W-:Y:S01]  /*1820*/  @P2 STS.64 [R49], R30 ;  /* 0x0000001e31002388 */ /* 0x0003e20000000a00 */
[----:B------:R-:W-:Y:S02]  /*1830*/  ISETP.NE.U32.AND P2, PT, R18, RZ, PT ;  /* 0x000000ff1200720c */ /* 0x000fe40003f45070 */
[----:B------:R-:W-:Y:S02]  /*1840*/  ISETP.NE.AND.EX P4, PT, R25, RZ, PT, P4 ;  /* 0x000000ff1900720c */ /* 0x000fe40003f85340 */
[----:B------:R-:W-:-:S02]  /*1850*/  ISETP.NE.AND.EX P2, PT, R19, RZ, PT, P2 ;  /* 0x000000ff1300720c */ /* 0x000fc40003f45320 */
[----:B------:R-:W-:Y:S02]  /*1860*/  ISETP.NE.AND.EX P3, PT, R17, RZ, PT, P3 ;  /* 0x000000ff1100720c */ /* 0x000fe40003f65330 */
[----:B0-----:R-:W-:Y:S02]  /*1870*/  @P1 LEA R33, R48, UR4, 0x3 ;  /* 0x0000000430211c11 */ /* 0x001fe4000f8e18ff */
[----:B------:R-:W-:Y:S02]  /*1880*/  @P5 LEA R41, R41, UR4, 0x3 ;  /* 0x0000000429295c11 */ /* 0x000fe4000f8e18ff */
[----:B-1----:R-:W-:Y:S02]  /*1890*/  @P0 LEA R31, R50, UR4, 0x3 ;  /* 0x00000004321f0c11 */ /* 0x002fe4000f8e18ff */
[----:B------:R-:W-:Y:S02]  /*18a0*/  @P6 LEA R37, R42, UR4, 0x3 ;  /* 0x000000042a256c11 */ /* 0x000fe4000f8e18ff */
[----:B------:R-:W-:Y:S01]  /*18b0*/  @P4 LEA R35, R0, UR4, 0x3 ;  /* 0x0000000400234c11 */ /* 0x000fe2000f8e18ff */
[----:B------:R0:W-:Y:S01]  /*18c0*/  @P0 STS.64 [R31], R28 ;  /* 0x0000001c1f000388 */ /* 0x0001e20000000a00 */
[----:B------:R-:W-:-:S02]  /*18d0*/  @P2 LEA R43, R43, UR4, 0x3 ;  /* 0x000000042b2b2c11 */ /* 0x000fc4000f8e18ff */
[----:B------:R-:W-:Y:S01]  /*18e0*/  @P3 LEA R39, R44, UR4, 0x3 ;  /* 0x000000042c273c11 */ /* 0x000fe2000f8e18ff */
[----:B------:R0:W-:Y:S01]  /*18f0*/  @P1 STS.64 [R33], R26 ;  /* 0x0000001a21001388 */ /* 0x0001e20000000a00 */
[----:B------:R-:W-:-:S03]  /*1900*/  ISETP.GE.U32.AND P0, PT, R40, R3, PT ;  /* 0x000000032800720c */ /* 0x000fc60003f06070 */
[----:B------:R0:W-:Y:S04]  /*1910*/  @P4 STS.64 [R35], R24 ;  /* 0x0000001823004388 */ /* 0x0001e80000000a00 */
[----:B------:R0:W-:Y:S04]  /*1920*/  @P5 STS.64 [R41], R22 ;  /* 0x0000001629005388 */ /* 0x0001e80000000a00 */
[----:B------:R0:W-:Y:S04]  /*1930*/  @P6 STS.64 [R37], R20 ;  /* 0x0000001425006388 */ /* 0x0001e80000000a00 */
[----:B------:R0:W-:Y:S04]  /*1940*/  @P2 STS.64 [R43], R18 ;  /* 0x000000122b002388 */ /* 0x0001e80000000a00 */
[----:B------:R0:W-:Y:S01]  /*1950*/  @P3 STS.64 [R39], R16 ;  /* 0x0000001027003388 */ /* 0x0001e20000000a00 */
[----:B------:R-:W-:Y:S06]  /*1960*/  BAR.SYNC.DEFER_BLOCKING 0x0 ;  /* 0x0000000000007b1d */ /* 0x000fec0000010000 */
[----:B------:R-:W-:Y:S05]  /*1970*/  @P0 EXIT ;  /* 0x000000000000094d */ /* 0x000fea0003800000 */
[----:B------:R-:W-:Y:S01]  /*1980*/  IADD3 R5, PT, PT, R7, R5, R6 ;  /* 0x0000000507057210 */ /* 0x000fe20007ffe006 */
[----:B------:R-:W1:Y:S01]  /*1990*/  LDCU.64 UR10, c[0x0][0x390] ;  /* 0x00007200ff0a77ac */ /* 0x000e620008000a00 */
[----:B------:R-:W-:Y:S01]  /*19a0*/  LOP3.LUT R0, RZ, R40, RZ, 0x33, !PT ;  /* 0x00000028ff007212 */ /* 0x000fe200078e33ff */
[----:B------:R-:W-:Y:S01]  /*19b0*/  BSSY.RECONVERGENT B0, `(.L_x_34) ;  /* 0x0000022000007945 */ /* 0x000fe20003800200 */
[----:B------:R-:W-:-:S04]  /*19c0*/  IADD3 R5, PT, PT, R9, R5, R8 ;  /* 0x0000000509057210 */ /* 0x000fc80007ffe008 */
[----:B------:R-:W-:-:S04]  /*19d0*/  IADD3 R5, PT, PT, R11, R5, R10 ;  /* 0x000000050b057210 */ /* 0x000fc80007ffe00a */
[----:B------:R-:W-:-:S04]  /*19e0*/  IADD3 R5, PT, PT, R13, R5, R12 ;  /* 0x000000050d057210 */ /* 0x000fc80007ffe00c */
[----:B------:R-:W-:-:S04]  /*19f0*/  IADD3 R5, PT, PT, R15, R5, R14 ;  /* 0x000000050f057210 */ /* 0x000fc80007ffe00e */
[----:B------:R-:W-:-:S05]  /*1a00*/  IADD3 R12, PT, PT, R0, R5, R4 ;  /* 0x00000005000c7210 */ /* 0x000fca0007ffe004 */
[----:B------:R-:W-:-:S05]  /*1a10*/  IMAD.HI.U32 R0, R12, -0x55555555, RZ ;  /* 0xaaaaaaab0c007827 */ /* 0x000fca00078e00ff */
[----:B------:R-:W-:-:S04]  /*1a20*/  SHF.R.U32.HI R0, RZ, 0x8, R0 ;  /* 0x00000008ff007819 */ /* 0x000fc80000011600 */
[----:B------:R-:W-:-:S04]  /*1a30*/  LOP3.LUT R2, R0, 0x3, RZ, 0xc0, !PT ;  /* 0x0000000300027812 */ /* 0x000fc800078ec0ff */
[----:B------:R-:W-:-:S13]  /*1a40*/  ISETP.NE.AND P0, PT, R2, 0x3, PT ;  /* 0x000000030200780c */ /* 0x000fda0003f05270 */
[----:B-1----:R-:W-:Y:S05]  /*1a50*/  @!P0 BRA `(.L_x_35) ;  /* 0x00000000005c8947 */ /* 0x002fea0003800000 */
[----:B------:R-:W-:Y:S01]  /*1a60*/  VIADD R0, R0, 0x1 ;  /* 0x0000000100007836 */ /* 0x000fe20000000000 */
[----:B------:R-:W-:Y:S01]  /*1a70*/  BSSY.RECONVERGENT B1, `(.L_x_35) ;  /* 0x0000015000017945 */ /* 0x000fe20003800200 */
[----:B------:R-:W-:Y:S01]  /*1a80*/  ISETP.NE.AND P2, PT, RZ, UR8, PT ;  /* 0x00000008ff007c0c */ /* 0x000fe2000bf45270 */
[----:B------:R-:W-:Y:S01]  /*1a90*/  IMAD.MOV.U32 R11, RZ, RZ, RZ ;  /* 0x000000ffff0b7224 */ /* 0x000fe200078e00ff */
[----:B------:R-:W-:Y:S02]  /*1aa0*/  LEA R2, R40, UR4, 0x3 ;  /* 0x0000000428027c11 */ /* 0x000fe4000f8e18ff */
[----:B------:R-:W-:-:S05]  /*1ab0*/  LOP3.LUT R0, R0, 0x3, RZ, 0xc0, !PT ;  /* 0x0000000300007812 */ /* 0x000fca00078ec0ff */
[----:B------:R-:W-:-:S07]  /*1ac0*/  IMAD.MOV R0, RZ, RZ, -R0 ;  /* 0x000000ffff007224 */ /* 0x000fce00078e0a00 */
.L_x_36:
[----:B-1----:R-:W1:Y:S01]  /*1ad0*/  @!P2 LDC.64 R8, c[0x0][0x3d0] ;  /* 0x0000f400ff08ab82 */ /* 0x002e620000000a00 */
[----:B------:R-:W-:Y:S01]  /*1ae0*/  CS2R R4, SRZ ;  /* 0x0000000000047805 */ /* 0x000fe2000001ff00 */
[----:B------:R2:W3:Y:S05]  /*1af0*/  LDS.64 R6, [R2] ;  /* 0x0000000002067984 */ /* 0x0004ea0000000a00 */
[----:B-1----:R-:W4:Y:S01]  /*1b00*/  @!P2 LDG.E.64 R4, desc[UR6][R8.64] ;  /* 0x000000060804a981 */ /* 0x002f22000c1e1b00 */
[----:B------:R-:W-:Y:S02]  /*1b10*/  VIADD R0, R0, 0x1 ;  /* 0x0000000100007836 */ /* 0x000fe40000000000 */
[----:B--2---:R-:W-:Y:S01]  /*1b20*/  VIADD R2, R2, 0xc00 ;  /* 0x00000c0002027836 */ /* 0x004fe20000000000 */
[----:B----4-:R-:W-:-:S02]  /*1b30*/  IADD3 R10, P0, PT, R40, R4, RZ ;  /* 0x00000004280a7210 */ /* 0x010fc40007f1e0ff */
[----:B------:R-:W-:-:S03]  /*1b40*/  IADD3 R40, P1, PT, R40, 0x180, RZ ;  /* 0x0000018028287810 */ /* 0x000fc60007f3e0ff */
[----:B------:R-:W-:Y:S01]  /*1b50*/  IMAD.X R5, R11, 0x1, R5, P0 ;  /* 0x000000010b057824 */ /* 0x000fe200000e0605 */
[----:B------:R-:W-:Y:S01]  /*1b60*/  LEA R4, P0, R10, UR10, 0x3 ;  /* 0x0000000a0a047c11 */ /* 0x000fe2000f8018ff */
[----:B------:R-:W-:-:S03]  /*1b70*/  IMAD.X R11, RZ, RZ, R11, P1 ;  /* 0x000000ffff0b7224 */ /* 0x000fc600008e060b */
[----:B------:R-:W-:Y:S02]  /*1b80*/  LEA.HI.X R5, R10, UR11, R5, 0x3, P0 ;  /* 0x0000000b0a057c11 */ /* 0x000fe400080f1c05 */
[----:B------:R-:W-:-:S03]  /*1b90*/  ISETP.NE.AND P0, PT, R0, RZ, PT ;  /* 0x000000ff0000720c */ /* 0x000fc60003f05270 */
[----:B---3--:R1:W-:Y:S10]  /*1ba0*/  STG.E.64 desc[UR6][R4.64], R6 ;  /* 0x0000000604007986 */ /* 0x0083f4000c101b06 */
[----:B------:R-:W-:Y:S05]  /*1bb0*/  @P0 BRA `(.L_x_36) ;  /* 0xfffffffc00c40947 */ /* 0x000fea000383ffff */
[----:B------:R-:W-:Y:S05]  /*1bc0*/  BSYNC.RECONVERGENT B1 ;  /* 0x0000000000017941 */ /* 0x000fea0003800200 */
.L_x_35:
[----:B------:R-:W-:Y:S05]  /*1bd0*/  BSYNC.RECONVERGENT B0 ;  /* 0x0000000000007941 */ /* 0x000fea0003800200 */
.L_x_34:
[----:B------:R-:W-:-:S13]  /*1be0*/  ISETP.GE.U32.AND P0, PT, R12, 0x480, PT ;  /* 0x000004800c00780c */ /* 0x000fda0003f06070 */
[----:B------:R-:W-:Y:S05]  /*1bf0*/  @!P0 EXIT ;  /* 0x000000000000894d */ /* 0x000fea0003800000 */
[----:B------:R-:W2:Y:S01]  /*1c00*/  S2UR UR5, SR_CgaCtaId ;  /* 0x00000000000579c3 */ /* 0x000ea20000008800 */
[----:B------:R-:W-:Y:S01]  /*1c10*/  UMOV UR4, 0x400 ;  /* 0x0000040000047882 */ /* 0x000fe20000000000 */
[----:B------:R-:W-:Y:S01]  /*1c20*/  UISETP.NE.AND UP0, UPT, UR8, URZ, UPT ;  /* 0x000000ff0800728c */ /* 0x000fe2000bf05270 */
[----:B0-----:R-:W-:Y:S02]  /*1c30*/  IMAD.MOV.U32 R21, RZ, RZ, RZ ;  /* 0x000000ffff157224 */ /* 0x001fe400078e00ff */
[----:B------:R-:W-:-:S03]  /*1c40*/  IMAD.MOV.U32 R23, RZ, RZ, RZ ;  /* 0x000000ffff177224 */ /* 0x000fc600078e00ff */
[----:B-1----:R-:W0:Y:S01]  /*1c50*/  LDC.64 R4, c[0x0][0x390] ;  /* 0x0000e400ff047b82 */ /* 0x002e220000000a00 */
[----:B------:R-:W-:Y:S01]  /*1c60*/  PLOP3.LUT P0, PT, PT, PT, UP0, 0x80, 0x8 ;  /* 0x000000000008781c */ /* 0x000fe20003f0f008 */
[----:B------:R-:W-:Y:S02]  /*1c70*/  UISETP.NE.AND UP0, UPT, UR8, URZ, UPT ;  /* 0x000000ff0800728c */ /* 0x000fe4000bf05270 */
[----:B--2---:R-:W-:-:S06]  /*1c80*/  ULEA UR4, UR5, UR4, 0x18 ;  /* 0x0000000405047291 */ /* 0x004fcc000f8ec0ff */
[C---:B------:R-:W-:Y:S01]  /*1c90*/  LEA R0, R40.reuse, UR4, 0x3 ;  /* 0x0000000428007c11 */ /* 0x040fe2000f8e18ff */
[----:B0-----:R-:W-:-:S04]  /*1ca0*/  IMAD.WIDE.U32 R4, R40, 0x8, R4 ;  /* 0x0000000828047825 */ /* 0x001fc800078e0004 */
[----:B------:R-:W-:-:S07]  /*1cb0*/  VIADD R0, R0, 0x1800 ;  /* 0x0000180000007836 */ /* 0x000fce0000000000 */
.L_x_37:
[----:B-1----:R-:W0:Y:S01]  /*1cc0*/  @!P0 LDC.64 R10, c[0x0][0x3d0] ;  /* 0x0000f400ff0a8b82 */ /* 0x002e220000000a00 */
[----:B------:R-:W-:Y:S01]  /*1cd0*/  CS2R R6, SRZ ;  /* 0x0000000000067805 */ /* 0x000fe2000001ff00 */
[----:B------:R-:W1:Y:S05]  /*1ce0*/  LDS.64 R8, [R0+-0x1800] ;  /* 0xffe8000000087984 */ /* 0x000e6a0000000a00 */
[----:B0-----:R0:W2:Y:S01]  /*1cf0*/  @!P0 LDG.E.64 R6, desc[UR6][R10.64] ;  /* 0x000000060a068981 */ /* 0x0010a2000c1e1b00 */
[----:B------:R-:W-:-:S03]  /*1d00*/  PLOP3.LUT P0, PT, PT, PT, UP0, 0x80, 0x8 ;  /* 0x000000000008781c */ /* 0x000fc60003f0f008 */
[----:B0-----:R-:W0:Y:S10]  /*1d10*/  LDS.64 R10, [R0+-0xc00] ;  /* 0xfff40000000a7984 */ /* 0x001e340000000a00 */
[----:B------:R-:W3:Y:S01]  /*1d20*/  @!P0 LDC.64 R16, c[0x0][0x3d0] ;  /* 0x0000f400ff108b82 */ /* 0x000ee20000000a00 */
[----:B--2---:R-:W-:-:S04]  /*1d30*/  LEA R13, P1, R6, R21, 0x3 ;  /* 0x00000015060d7211 */ /* 0x004fc800078218ff */
[----:B------:R-:W-:Y:S02]  /*1d40*/  LEA.HI.X R7, R6, R23, R7, 0x3, P1 ;  /* 0x0000001706077211 */ /* 0x000fe400008f1c07 */
[----:B------:R-:W-:-:S05]  /*1d50*/  IADD3 R12, P1, PT, R4, R13, RZ ;  /* 0x0000000d040c7210 */ /* 0x000fca0007f3e0ff */
[----:B------:R-:W-:Y:S01]  /*1d60*/  IMAD.X R13, R5, 0x1, R7, P1 ;  /* 0x00000001050d7824 */ /* 0x000fe200008e0607 */
[----:B------:R-:W-:-:S04]  /*1d70*/  CS2R R6, SRZ ;  /* 0x0000000000067805 */ /* 0x000fc8000001ff00 */
[----:B-1----:R1:W-:Y:S04]  /*1d80*/  STG.E.64 desc[UR6][R12.64], R8 ;  /* 0x000000080c007986 */ /* 0x0023e8000c101b06 */
[----:B---3--:R-:W2:Y:S01]  /*1d90*/  @!P0 LDG.E.64 R6, desc[UR6][R16.64] ;  /* 0x0000000610068981 */ /* 0x008ea2000c1e1b00 */
[----:B------:R-:W3:Y:S03]  /*1da0*/  @!P0 LDC.64 R18, c[0x0][0x3d0] ;  /* 0x0000f400ff128b82 */ /* 0x000ee60000000a00 */
[----:B------:R-:W4:Y:S01]  /*1db0*/  LDS.64 R8, [R0] ;  /* 0x0000000000087984 */ /* 0x000f220000000a00 */
[----:B--2---:R-:W-:-:S04]  /*1dc0*/  LEA R15, P1, R6, R21, 0x3 ;  /* 0x00000015060f7211 */ /* 0x004fc800078218ff */
[----:B------:R-:W-:Y:S02]  /*1dd0*/  LEA.HI.X R7, R6, R23, R7, 0x3, P1 ;  /* 0x0000001706077211 */ /* 0x000fe400008f1c07 */
[----:B------:R-:W-:-:S05]  /*1de0*/  IADD3 R14, P1, PT, R4, R15, RZ ;  /* 0x0000000f040e7210 */ /* 0x000fca0007f3e0ff */
[----:B------:R-:W-:Y:S01]  /*1df0*/  IMAD.X R15, R5, 0x1, R7, P1 ;  /* 0x00000001050f7824 */ /* 0x000fe200008e0607 */
[----:B------:R-:W-:-:S04]  /*1e00*/  CS2R R6, SRZ ;  /* 0x0000000000067805 */ /* 0x000fc8000001ff00 */
[----:B0-----:R-:W-:Y:S04]  /*1e10*/  STG.E.64 desc[UR6][R14.64+0xc00], R10 ;  /* 0x000c000a0e007986 */ /* 0x001fe8000c101b06 */
[----:B---3--:R-:W1:Y:S01]  /*1e20*/  @!P0 LDG.E.64 R6, desc[UR6][R18.64] ;  /* 0x0000000612068981 */ /* 0x008e62000c1e1b00 */
[----:B------:R-:W0:Y:S03]  /*1e30*/  @!P0 LDC.64 R16, c[0x0][0x3d0] ;  /* 0x0000f400ff108b82 */ /* 0x000e260000000a00 */
[----:B------:R2:W3:Y:S01]  /*1e40*/  LDS.64 R10, [R0+0xc00] ;  /* 0x000c0000000a7984 */ /* 0x0004e20000000a00 */
[----:B-1----:R-:W-:-:S04]  /*1e50*/  LEA R13, P1, R6, R21, 0x3 ;  /* 0x00000015060d7211 */ /* 0x002fc800078218ff */
[----:B------:R-:W-:Y:S02]  /*1e60*/  LEA.HI.X R7, R6, R23, R7, 0x3, P1 ;  /* 0x0000001706077211 */ /* 0x000fe400008f1c07 */
[----:B------:R-:W-:-:S05]  /*1e70*/  IADD3 R12, P1, PT, R4, R13, RZ ;  /* 0x0000000d040c7210 */ /* 0x000fca0007f3e0ff */
[----:B------:R-:W-:Y:S01]  /*1e80*/  IMAD.X R13, R5, 0x1, R7, P1 ;  /* 0x00000001050d7824 */ /* 0x000fe200008e0607 */
[----:B------:R-:W-:-:S04]  /*1e90*/  CS2R R6, SRZ ;  /* 0x0000000000067805 */ /* 0x000fc8000001ff00 */
[----:B----4-:R1:W-:Y:S04]  /*1ea0*/  STG.E.64 desc[UR6][R12.64+0x1800], R8 ;  /* 0x001800080c007986 */ /* 0x0103e8000c101b06 */
[----:B0-----:R-:W4:Y:S01]  /*1eb0*/  @!P0 LDG.E.64 R6, desc[UR6][R16.64] ;  /* 0x0000000610068981 */ /* 0x001f22000c1e1b00 */
[----:B------:R-:W-:Y:S02]  /*1ec0*/  VIADD R40, R40, 0x600 ;  /* 0x0000060028287836 */ /* 0x000fe40000000000 */
[----:B--2---:R-:W-:Y:S01]  /*1ed0*/  VIADD R0, R0, 0x3000 ;  /* 0x0000300000007836 */ /* 0x004fe20000000000 */
[----:B----4-:R-:W-:Y:S02]  /*1ee0*/  LEA R15, P1, R6, R21, 0x3 ;  /* 0x00000015060f7211 */ /* 0x010fe400078218ff */
[----:B------:R-:W-:-:S02]  /*1ef0*/  IADD3 R21, P2, PT, R21, 0x3000, RZ ;  /* 0x0000300015157810 */ /* 0x000fc40007f5e0ff */
[----:B------:R-:W-:Y:S02]  /*1f00*/  LEA.HI.X R7, R6, R23, R7, 0x3, P1 ;  /* 0x0000001706077211 */ /* 0x000fe400008f1c07 */
[----:B------:R-:W-:Y:S01]  /*1f10*/  IADD3 R6, P1, PT, R4, R15, RZ ;  /* 0x0000000f04067210 */ /* 0x000fe20007f3e0ff */
[----:B------:R-:W-:-:S04]  /*1f20*/  IMAD.X R23, RZ, RZ, R23, P2 ;  /* 0x000000ffff177224 */ /* 0x000fc800010e0617 */
[----:B------:R-:W-:Y:S01]  /*1f30*/  IMAD.X R7, R5, 0x1, R7, P1 ;  /* 0x0000000105077824 */ /* 0x000fe200008e0607 */
[----:B------:R-:W-:-:S04]  /*1f40*/  ISETP.GE.AND P1, PT, R40, R3, PT ;  /* 0x000000032800720c */ /* 0x000fc80003f26270 */
[----:B---3--:R1:W-:Y:S09]  /*1f50*/  STG.E.64 desc[UR6][R6.64+0x2400], R10 ;  /* 0x0024000a06007986 */ /* 0x0083f2000c101b06 */
[----:B------:R-:W-:Y:S05]  /*1f60*/  @!P1 BRA `(.L_x_37) ;  /* 0xfffffffc00549947 */ /* 0x000fea000383ffff */
[----:B------:R-:W-:Y:S05]  /*1f70*/  EXIT ;  /* 0x000000000000794d */ /* 0x000fea0003800000 */
.L_x_1:
        /* <DEDUP_REMOVED lines=10> */
[--C-:B------:R-:W-:Y:S02]  /*2020*/  IADD3 R3, P0, P1, R3, UR4, R0.reuse ;  /* 0x0000000403037c10 */ /* 0x100fe4000f91e000 */
[----:B------:R-:W-:-:S04]  /*2030*/  SHF.R.S32.HI R0, RZ, 0x1f, R0 ;  /* 0x0000001fff007819 */ /* 0x000fc80000011400 */
[----:B------:R-:W-:Y:S02]  /*2040*/  IADD3.X R0, PT, PT, RZ, UR5, R0, P0, P1 ;  /* 0x00000005ff007c10 */ /* 0x000fe400087e2400 */
        /* <DEDUP_REMOVED lines=12> */
[----:B------:R-:W5:Y:S01]  /*2110*/  LDG.E.64 R38, desc[UR6][R2.64+0xa00] ;  /* 0x000a000602267981 */ /* 0x000f62000c1e1b00 */
[----:B------:R-:W0:Y:S01]  /*2120*/  S2UR UR5, SR_CgaCtaId ;  /* 0x00000000000579c3 */ /* 0x000e220000008800 */
[----:B------:R-:W-:Y:S01]  /*2130*/  SHF.R.U32.HI R48, RZ, 0x5, R45 ;  /* 0x00000005ff307819 */ /* 0x000fe2000001162d */
[----:B------:R-:W-:Y:S01]  /*2140*/  UMOV UR4, 0x400 ;  /* 0x0000040000047882 */ /* 0x000fe20000000000 */
[----:B------:R-:W1:Y:S01]  /*2150*/  S2R R53, SR_LANEID ;  /* 0x0000000000357919 */ /* 0x000e620000000000 */
[----:B0-----:R-:W-:-:S02]  /*2160*/  ULEA UR4, UR5, UR4, 0x18 ;  /* 0x0000000405047291 */ /* 0x001fc4000f8ec0ff */
[----:B-1----:R-:W-:-:S05]  /*2170*/  IMAD R0, R48, 0x160, R53 ;  /* 0x0000016030007824 */ /* 0x002fca00078e0235 */
        /* <DEDUP_REMOVED lines=29> */
[----:B------:R-:W-:Y:S02]  /*2350*/  ISETP.NE.AND.EX P0, PT, R35, RZ, PT, P0 ;  /* 0x000000ff2300720c */ /* 0x000fe40003f05300 */
[----:B--2---:R-:W-:Y:S02]  /*2360*/  ISETP.NE.U32.AND P2, PT, R32, RZ, PT ;  /* 0x000000ff2000720c */ /* 0x004fe40003f45070 */
[----:B------:R-:W-:-:S02]  /*2370*/  SEL R44, RZ, 0x1, !P0 ;  /* 0x00000001ff2c7807 */ /* 0x000fc40004000000 */
[----:B------:R-:W-:Y:S02]  /*2380*/  ISETP.NE.AND.EX P0, PT, R33, RZ, PT, P2 ;  /* 0x000000ff2100720c */ /* 0x000fe40003f05320 */
[----:B---3--:R-:W-:Y:S01]  /*2390*/  ISETP.NE.U32.AND P2, PT, R30, RZ, PT ;  /* 0x000000ff1e00720c */ /* 0x008fe20003f45070 */
[----:B------:R-:W-:Y:S02]  /*23a0*/  VIADD R9, R44, 0x1 ;  /* 0x000000012c097836 */ /* 0x000fe40000000000 */
[----:B------:R-:W-:Y:S01]  /*23b0*/  @!P1 IMAD.MOV R9, RZ, RZ, R44 ;  /* 0x000000ffff099224 */ /* 0x000fe200078e022c */
[----:B------:R-:W-:Y:S02]  /*23c0*/  ISETP.NE.AND.EX P1, PT, R31, RZ, PT, P2 ;  /* 0x000000ff1f00720c */ /* 0x000fe40003f25320 */
[----:B----4-:R-:W-:Y:S01]  /*23d0*/  ISETP.NE.U32.AND P2, PT, R28, RZ, PT ;  /* 0x000000ff1c00720c */ /* 0x010fe20003f45070 */
[----:B------:R-:W-:-:S04]  /*23e0*/  VIADD R8, R9, 0x1 ;  /* 0x0000000109087836 */ /* 0x000fc80000000000 */
[----:B------:R-:W-:Y:S01]  /*23f0*/  @!P0 IMAD.MOV R8, RZ, RZ, R9 ;  /* 0x000000ffff088224 */ /* 0x000fe200078e0209 */
[----:B------:R-:W-:Y:S02]  /*2400*/  ISETP.NE.AND.EX P0, PT, R29, RZ, PT, P2 ;  /* 0x000000ff1d00720c */ /* 0x000fe40003f05320 */
[----:B-----5:R-:W-:Y:S01]  /*2410*/  ISETP.NE.U32.AND P2, PT, R26, RZ, PT ;  /* 0x000000ff1a00720c */ /* 0x020fe20003f45070 */
        /* <DEDUP_REMOVED lines=19> */
[----:B0-----:R-:W-:Y:S01]  /*2550*/  ISETP.NE.U32.AND P2, PT, R42, RZ, PT ;  /* 0x000000ff2a00720c */ /* 0x001fe20003f45070 */
[----:B------:R-:W-:-:S04]  /*2560*/  VIADD R2, R3, 0x1 ;  /* 0x0000000103027836 */ /* 0x000fc80000000000 */
[----:B------:R-:W-:Y:S01]  /*2570*/  @!P0 IMAD.MOV R2, RZ, RZ, R3 ;  /* 0x000000ffff028224 */ /* 0x000fe200078e0203 */
[----:B------:R-:W-:Y:S02]  /*2580*/  ISETP.NE.AND.EX P0, PT, R43, RZ, PT, P2 ;  /* 0x000000ff2b00720c */ /* 0x000fe40003f05320 */
[C---:B------:R-:W-:Y:S01]  /*2590*/  ISETP.NE.AND P2, PT, R53.reuse, RZ, PT ;  /* 0x000000ff3500720c */ /* 0x040fe20003f45270 */
[----:B------:R-:W-:Y:S02]  /*25a0*/  VIADD R0, R2, 0x1 ;  /* 0x0000000102007836 */ /* 0x000fe40000000000 */
[----:B------:R-:W-:Y:S01]  /*25b0*/  @!P1 IMAD.MOV R0, RZ, RZ, R2 ;  /* 0x000000ffff009224 */ /* 0x000fe200078e0202 */
[----:B------:R-:W-:-:S03]  /*25c0*/  ISETP.NE.AND P1, PT, R53, 0x1f, PT ;  /* 0x0000001f3500780c */ /* 0x000fc60003f25270 */
[----:B------:R-:W-:-:S04]  /*25d0*/  VIADD R47, R0, 0x1 ;  /* 0x00000001002f7836 */ /* 0x000fc80000000000 */
[----:B------:R-:W-:-:S05]  /*25e0*/  @!P0 IMAD.MOV R47, RZ, RZ, R0 ;  /* 0x000000ffff2f8224 */ /* 0x000fca00078e0200 */
[----:B------:R-:W0:Y:S01]  /*25f0*/  SHFL.UP P0, R12, R47, 0x1, RZ ;  /* 0x042000002f0c7989 */ /* 0x000e2200000000ff */
        /* <DEDUP_REMOVED lines=10> */
[----:B------:R-:W-:-:S03]  /*26a0*/  ISETP.NE.AND P0, PT, R48, 0x2, PT ;  /* 0x000000023000780c */ /* 0x000fc60003f05270 */
[----:B------:R-:W-:Y:S01]  /*26b0*/  IMAD.IADD R47, R50, 0x1, -R47 ;  /* 0x00000001322f7824 */ /* 0x000fe200078e0a2f */
[----:B------:R-:W-:Y:S01]  /*26c0*/  @!P1 STS [R49], R50 ;  /* 0x0000003231009388 */ /* 0x000fe20000000800 */
[----:B------:R-:W-:Y:S01]  /*26d0*/  BAR.SYNC.DEFER_BLOCKING 0x0 ;  /* 0x0000000000007b1d */ /* 0x000fe20000010000 */
[----:B------:R-:W-:-:S05]  /*26e0*/  ISETP.NE.AND P1, PT, R48, 0x9, PT ;  /* 0x000000093000780c */ /* 0x000fca0003f25270 */
[----:B------:R-:W0:Y:S04]  /*26f0*/  LDS.128 R12, [UR4] ;  /* 0x00000004ff0c7984 */ /* 0x000e280008000c00 */
[----:B------:R-:W1:Y:S04]  /*2700*/  LDS.128 R16, [UR4+0x10] ;  /* 0x00001004ff107984 */ /* 0x000e680008000c00 */
[----:B------:R-:W2:Y:S01]  /*2710*/  LDS.128 R20, [UR4+0x20] ;  /* 0x00002004ff147984 */ /* 0x000ea20008000c00 */
[----:B0-----:R-:W-:-:S04]  /*2720*/  IMAD.IADD R13, R12, 0x1, R13 ;  /* 0x000000010c0d7824 */ /* 0x001fc800078e020d */
[----:B------:R-:W-:Y:S01]  /*2730*/  IMAD.IADD R14, R14, 0x1, R13 ;  /* 0x000000010e0e7824 */ /* 0x000fe200078e020d */
[----:B------:R-:W-:Y:S02]  /*2740*/  SEL R12, R13, R12, !P0 ;  /* 0x0000000c0d0c7207 */ /* 0x000fe40004000000 */
[----:B------:R-:W-:Y:S01]  /*2750*/  ISETP.NE.AND P0, PT, R48, 0x3, PT ;  /* 0x000000033000780c */ /* 0x000fe20003f05270 */
[----:B------:R-:W-:Y:S01]  /*2760*/  IMAD.IADD R15, R15, 0x1, R14 ;  /* 0x000000010f0f7824 */ /* 0x000fe200078e020e */
[----:B------:R-:W-:Y:S02]  /*2770*/  SEL R13, R47, RZ, P2 ;  /* 0x000000ff2f0d7207 */ /* 0x000fe40001000000 */
[----:B------:R-:W-:Y:S01]  /*2780*/  SEL R12, R14, R12, !P0 ;  /* 0x0000000c0e0c7207 */ /* 0x000fe20004000000 */
[----:B-1----:R-:W-:Y:S01]  /*2790*/  IMAD.IADD R16, R15, 0x1, R16 ;  /* 0x000000010f107824 */ /* 0x002fe200078e0210 */
[----:B------:R-:W-:-:S03]  /*27a0*/  ISETP.NE.AND P0, PT, R48, 0x4, PT ;  /* 0x000000043000780c */ /* 0x000fc60003f05270 */
[----:B------:R-:W-:Y:S01]  /*27b0*/  IMAD.IADD R17, R17, 0x1, R16 ;  /* 0x0000000111117824 */ /* 0x000fe200078e0210 */
[----:B------:R-:W-:Y:S02]  /*27c0*/  SEL R12, R15, R12, !P0 ;  /* 0x0000000c0f0c7207 */ /* 0x000fe40004000000 */
[----:B------:R-:W-:Y:S01]  /*27d0*/  ISETP.NE.AND P0, PT, R48, 0x5, PT ;  /* 0x000000053000780c */ /* 0x000fe20003f05270 */
[----:B------:R-:W-:-:S03]  /*27e0*/  IMAD.IADD R18, R18, 0x1, R17 ;  /* 0x0000000112127824 */ /* 0x000fc600078e0211 */
[----:B------:R-:W-:Y:S01]  /*27f0*/  SEL R12, R16, R12, !P0 ;  /* 0x0000000c100c7207 */ /* 0x000fe20004000000 */
[----:B------:R-:W-:Y:S01]  /*2800*/  IMAD.IADD R19, R19, 0x1, R18 ;  /* 0x0000000113137824 */ /* 0x000fe200078e0212 */
[----:B------:R-:W-:-:S03]  /*2810*/  ISETP.NE.AND P0, PT, R48, 0x6, PT ;  /* 0x000000063000780c */ /* 0x000fc60003f05270 */
[----:B--2---:R-:W-:Y:S01]  /*2820*/  IMAD.IADD R20, R19, 0x1, R20 ;  /* 0x0000000113147824 */ /* 0x004fe200078e0214 */
[----:B------:R-:W-:Y:S02]  /*2830*/  SEL R12, R17, R12, !P0 ;  /* 0x0000000c110c7207 */ /* 0x000fe40004000000 */
[----:B------:R-:W-:Y:S01]  /*2840*/  ISETP.NE.AND P0, PT, R48, 0x7, PT ;  /* 0x000000073000780c */ /* 0x000fe20003f05270 */
[----:B------:R-:W-:-:S03]  /*2850*/  IMAD.IADD R21, R21, 0x1, R20 ;  /* 0x0000000115157824 */ /* 0x000fc600078e0214 */
[----:B------:R-:W-:Y:S01]  /*2860*/  SEL R12, R18, R12, !P0 ;  /* 0x0000000c120c7207 */ /* 0x000fe20004000000 */
[----:B------:R-:W-:Y:S01]  /*2870*/  IMAD.IADD R22, R22, 0x1, R21 ;  /* 0x0000000116167824 */ /* 0x000fe200078e0215 */
[----:B------:R-:W-:-:S03]  /*2880*/  ISETP.NE.AND P0, PT, R48, 0x8, PT ;  /* 0x000000083000780c */ /* 0x000fc60003f05270 */
[----:B------:R-:W-:Y:S01]  /*2890*/  IMAD.IADD R23, R23, 0x1, R22 ;  /* 0x0000000117177824 */ /* 0x000fe200078e0216 */
[----:B------:R-:W-:Y:S02]  /*28a0*/  SEL R12, R19, R12, !P0 ;  /* 0x0000000c130c7207 */ /* 0x000fe40004000000 */
[----:B------:R-:W-:Y:S02]  /*28b0*/  ISETP.NE.AND P0, PT, R48, 0xa, PT ;  /* 0x0000000a3000780c */ /* 0x000fe40003f05270 */
[----:B------:R-:W-:Y:S02]  /*28c0*/  SEL R12, R20, R12, !P1 ;  /* 0x0000000c140c7207 */ /* 0x000fe40004800000 */
[----:B------:R-:W-:Y:S02]  /*28d0*/  ISETP.NE.AND P1, PT, R48, 0xb, PT ;  /* 0x0000000b3000780c */ /* 0x000fe40003f25270 */
[----:B------:R-:W-:Y:S02]  /*28e0*/  SEL R12, R21, R12, !P0 ;  /* 0x0000000c150c7207 */ /* 0x000fe40004000000 */
[----:B------:R-:W-:-:S02]  /*28f0*/  ISETP.GE.U32.AND P0, PT, R45, 0x20, PT ;  /* 0x000000202d00780c */ /* 0x000fc40003f06070 */
[----:B------:R-:W-:Y:S02]  /*2900*/  SEL R12, R22, R12, !P1 ;  /* 0x0000000c160c7207 */ /* 0x000fe40004800000 */
[----:B------:R-:W-:-:S03]  /*2910*/  ISETP.GT.U32.AND P1, PT, R45, 0x1f, PT ;  /* 0x0000001f2d00780c */ /* 0x000fc60003f24070 */
[----:B------:R-:W-:-:S05]  /*2920*/  IMAD.IADD R14, R12, 0x1, R13 ;  /* 0x000000010c0e7824 */ /* 0x000fca00078e020d */
[----:B------:R-:W-:-:S05]  /*2930*/  SEL R52, R47, R14, !P0 ;  /* 0x0000000e2f347207 */ /* 0x000fca0004000000 */
[----:B------:R-:W-:Y:S05]  /*2940*/  @P1 BRA `(.L_x_38) ;  /* 0x0000000800401947 */ /* 0x000fea0003800000 */
[----:B------:R-:W0:Y:S01]  /*2950*/  LDC.64 R16, c[0x0][0x3a0] ;  /* 0x0000e800ff107b82 */ /* 0x000e220000000a00 */
[----:B------:R-:W-:Y:S02]  /*2960*/  ISETP.NE.AND P0, PT, R45, RZ, PT ;  /* 0x000000ff2d00720c */ /* 0x000fe40003f05270 */
[----:B------:R-:W-:-:S05]  /*2970*/  LOP3.LUT R13, RZ, R45, RZ, 0x33, !PT ;  /* 0x0000002dff0d7212 */ /* 0x000fca00078e33ff */
[----:B------:R-:W1:Y:S06]  /*2980*/  LDC R12, c[0x0][0x370] ;  /* 0x0000dc00ff0c7b82 */ /* 0x000e6c0000000800 */
[----:B------:R-:W-:Y:S01]  /*2990*/  @!P0 IMAD.MOV.U32 R22, RZ, RZ, 0x64 ;  /* 0x00000064ff168424 */ /* 0x000fe200078e00ff */
[----:B------:R2:W-:Y:S01]  /*29a0*/  @!P0 STS [UR4+0x4c], R23 ;  /* 0x00004c17ff008988 */ /* 0x0005e20008000804 */
[----:B0-----:R-:W-:-:S05]  /*29b0*/  IMAD.WIDE R48, R46, 0x8, R16 ;  /* 0x000000082e307825 */ /* 0x001fca00078e0210 */
[----:B------:R2:W-:Y:S01]  /*29c0*/  @!P0 ST.E.64.STRONG.GPU desc[UR6][R48.64+0x100], R22 ;  /* 0x0001001630008985 */ /* 0x0005e2000c10fb06 */
[----:B-1----:R-:W-:Y:S01]  /*29d0*/  ISETP.GT.U32.AND P0, PT, R12, 0x1f3, PT ;  /* 0x000001f30c00780c */ /* 0x002fe20003f04070 */
[----:B------:R-:W-:-:S12]  /*29e0*/  IMAD.IADD R12, R46, 0x1, R13 ;  /* 0x000000012e0c7824 */ /* 0x000fd800078e020d */
[----:B--2---:R-:W-:Y:S05]  /*29f0*/  @P0 BRA `(.L_x_39) ;  /* 0x0000000000080947 */ /* 0x004fea0003800000 */
[----:B------:R0:W-:Y:S06]  /*2a00*/  MEMBAR.SC.CTA ;  /* 0x0000000000007992 */ /* 0x0001ec0000000000 */
[----:B0-----:R-:W-:Y:S05]  /*2a10*/  BRA `(.L_x_40) ;  /* 0x0000000000087947 */ /* 0x001fea0003800000 */
.L_x_39:
[----:B------:R-:W-:Y:S05]  /*2a20*/  NANOSLEEP 0x474 ;  /* 0x000004740000795d */ /* 0x000fea0003800000 */
[----:B------:R-:W-:Y:S01]  /*2a30*/  NOP ;  /* 0x0000000000007918 */ /* 0x000fe20000000000 */
.L_x_40:
[----:B------:R-:W-:-:S05]  /*2a40*/  IMAD.WIDE R16, R12, 0x8, R16 ;  /* 0x000000080c107825 */ /* 0x000fca00078e0210 */
[----:B------:R-:W2:Y:S01]  /*2a50*/  LD.E.64.STRONG.GPU R14, desc[UR6][R16.64+0x100] ;  /* 0x00010006100e7980 */ /* 0x000ea2000c10fb00 */
[----:B------:R-:W-:Y:S01]  /*2a60*/  UMOV UR5, 0xffffffff ;  /* 0xffffffff00057882 */ /* 0x000fe20000000000 */
[----:B--2---:R-:W-:Y:S02]  /*2a70*/  ISETP.NE.AND P6, PT, R14, 0x63, PT ;  /* 0x000000630e00780c */ /* 0x004fe40003fc5270 */
[----:B------:R-:W-:Y:S11]  /*2a80*/  BRA.DIV UR5, `(.L_x_41) ;  /* 0x0000006e05447947 */ /* 0x000ff6000b800000 */
[----:B------:R-:W-:-:S13]  /*2a90*/  VOTE.ANY P6, !P6 ;  /* 0x0000000000ff7806 */ /* 0x000fda00070c0100 */
.L_x_194:
[----:B------:R-:W-:Y:S05]  /*2aa0*/  @!P6 BRA `(.L_x_42) ;  /* 0x000000000030e947 */ /* 0x000fea0003800000 */
.L_x_46:
[----:B------:R-:W-:Y:S05]  /*2ab0*/  YIELD ;  /* 0x0000000000007946 */ /* 0x000fea0003800000 */
[----:B------:R-:W-:Y:S05]  /*2ac0*/  @P0 BRA `(.L_x_43) ;  /* 0x0000000000080947 */ /* 0x000fea0003800000 */
[----:B------:R0:W-:Y:S06]  /*2ad0*/  MEMBAR.SC.CTA ;  /* 0x0000000000007992 */ /* 0x0001ec0000000000 */
[----:B0-----:R-:W-:Y:S05]  /*2ae0*/  BRA `(.L_x_44) ;  /* 0x0000000000087947 */ /* 0x001fea0003800000 */
.L_x_43:
[----:B------:R-:W-:Y:S05]  /*2af0*/  NANOSLEEP 0x17c ;  /* 0x0000017c0000795d */ /* 0x000fea0003800000 */
[----:B------:R-:W-:Y:S01]  /*2b00*/  NOP ;  /* 0x0000000000007918 */ /* 0x000fe20000000000 */
.L_x_44:
[----:B------:R-:W2:Y:S01]  /*2b10*/  LD.E.64.STRONG.GPU R14, desc[UR6][R16.64+0x100] ;  /* 0x00010006100e7980 */ /* 0x000ea2000c10fb00 */
[----:B------:R-:W-:Y:S01]  /*2b20*/  UMOV UR5, 0xffffffff ;  /* 0xffffffff00057882 */ /* 0x000fe20000000000 */
[----:B--2---:R-:W-:Y:S02]  /*2b30*/  ISETP.NE.AND P6, PT, R14, 0x63, PT ;  /* 0x000000630e00780c */ /* 0x004fe40003fc5270 */
[----:B------:R-:W-:Y:S11]  /*2b40*/  BRA.DIV UR5, `(.L_x_45) ;  /* 0x0000006e05347947 */ /* 0x000ff6000b800000 */
[----:B------:R-:W-:-:S13]  /*2b50*/  VOTE.ANY P6, !P6 ;  /* 0x0000000000ff7806 */ /* 0x000fda00070c0100 */
.L_x_197:
[----:B------:R-:W-:Y:S05]  /*2b60*/  @P6 BRA `(.L_x_46) ;  /* 0xfffffffc00d06947 */ /* 0x000fea000383ffff */
.L_x_42:
[----:B------:R-:W-:Y:S01]  /*2b70*/  UMOV UR5, 0xffffffff ;  /* 0xffffffff00057882 */ /* 0x000fe20000000000 */
[----:B------:R-:W-:Y:S02]  /*2b80*/  ISETP.NE.AND P5, PT, R14, 0x65, PT ;  /* 0x000000650e00780c */ /* 0x000fe40003fa5270 */
[----:B------:R-:W-:Y:S11]  /*2b90*/  BRA.DIV UR5, `(.L_x_47) ;  /* 0x0000006e05407947 */ /* 0x000ff6000b800000 */
[----:B------:R-:W0:Y:S01]  /*2ba0*/  S2R R13, SR_GEMASK ;  /* 0x00000000000d7919 */ /* 0x000e220000003c00 */
[----:B------:R-:W-:Y:S01]  /*2bb0*/  VOTE.ANY R20, PT, !P5 ;  /* 0x0000000000147806 */ /* 0x000fe200068e0100 */
[C---:B------:R-:W-:Y:S02]  /*2bc0*/  VIADD R19, R53.reuse, 0x2 ;  /* 0x0000000235137836 */ /* 0x040fe40000000000 */
[----:B------:R-:W-:Y:S01]  /*2bd0*/  VIADD R18, R53, 0x4 ;  /* 0x0000000435127836 */ /* 0x000fe20000000000 */
[----:B0-----:R-:W-:-:S05]  /*2be0*/  LOP3.LUT R20, R20, 0x80000000, R13, 0xec, !PT ;  /* 0x8000000014147812 */ /* 0x001fca00078eec0d */
[----:B------:R-:W-:-:S05]  /*2bf0*/  VIADD R13, R20, 0xffffffff ;  /* 0xffffffff140d7836 */ /* 0x000fca0000000000 */
[----:B------:R-:W-:-:S04]  /*2c00*/  LOP3.LUT R13, R20, R13, RZ, 0xc, !PT ;  /* 0x0000000d140d7212 */ /* 0x000fc800078e0cff */
[----:B------:R0:W1:Y:S02]  /*2c10*/  POPC R22, R13 ;  /* 0x0000000d00167309 */ /* 0x0000640000000000 */
[C---:B0-----:R-:W-:Y:S01]  /*2c20*/  VIADD R13, R53.reuse, 0x8 ;  /* 0x00000008350d7836 */ /* 0x041fe20000000000 */
[----:B-1----:R-:W0:Y:S01]  /*2c30*/  SHFL.DOWN PT, R51, R15, 0x1, R22 ;  /* 0x082000000f337989 */ /* 0x002e2200000e0016 */
[----:B------:R-:W-:-:S04]  /*2c40*/  ISETP.GE.AND P1, PT, R53, R22, PT ;  /* 0x000000163500720c */ /* 0x000fc80003f26270 */
[----:B0-----:R-:W-:Y:S02]  /*2c50*/  SEL R16, R51, RZ, !P1 ;  /* 0x000000ff33107207 */ /* 0x001fe40004800000 */
[----:B------:R-:W-:-:S03]  /*2c60*/  ISETP.GT.AND P1, PT, R19, R22, PT ;  /* 0x000000161300720c */ /* 0x000fc60003f24270 */
[----:B------:R-:W-:-:S05]  /*2c70*/  IMAD.IADD R21, R16, 0x1, R15 ;  /* 0x0000000110157824 */ /* 0x000fca00078e020f */
[----:B------:R-:W0:Y:S02]  /*2c80*/  SHFL.DOWN PT, R51, R21, 0x2, R22 ;  /* 0x0840000015337989 */ /* 0x000e2400000e0016 */
[----:B0-----:R-:W-:Y:S02]  /*2c90*/  SEL R16, R51, RZ, !P1 ;  /* 0x000000ff33107207 */ /* 0x001fe40004800000 */
[----:B------:R-:W-:-:S03]  /*2ca0*/  ISETP.GT.AND P1, PT, R18, R22, PT ;  /* 0x000000161200720c */ /* 0x000fc60003f24270 */
[----:B------:R-:W-:Y:S02]  /*2cb0*/  IMAD.IADD R47, R21, 0x1, R16 ;  /* 0x00000001152f7824 */ /* 0x000fe400078e0210 */
[----:B------:R-:W-:-:S03]  /*2cc0*/  VIADD R21, R53, 0x10 ;  /* 0x0000001035157836 */ /* 0x000fc60000000000 */
[----:B------:R-:W0:Y:S02]  /*2cd0*/  SHFL.DOWN PT, R51, R47, 0x4, R22 ;  /* 0x088000002f337989 */ /* 0x000e2400000e0016 */
[-C--:B------:R-:W-:Y:S02]  /*2ce0*/  ISETP.GT.AND P2, PT, R21, R22.reuse, PT ;  /* 0x000000161500720c */ /* 0x080fe40003f44270 */
[----:B0-----:R-:W-:Y:S02]  /*2cf0*/  SEL R16, R51, RZ, !P1 ;  /* 0x000000ff33107207 */ /* 0x001fe40004800000 */
[----:B------:R-:W-:-:S03]  /*2d00*/  ISETP.GT.AND P1, PT, R13, R22, PT ;  /* 0x000000160d00720c */ /* 0x000fc60003f24270 */
[----:B------:R-:W-:Y:S02]  /*2d10*/  IMAD.IADD R46, R47, 0x1, R16 ;  /* 0x000000012f2e7824 */ /* 0x000fe400078e0210 */
[----:B------:R-:W0:Y:S03]  /*2d20*/  LDC.64 R16, c[0x0][0x3a0] ;  /* 0x0000e800ff107b82 */ /* 0x000e260000000a00 */
[----:B------:R-:W1:Y:S02]  /*2d30*/  SHFL.DOWN PT, R51, R46, 0x8, R22 ;  /* 0x090000002e337989 */ /* 0x000e6400000e0016 */
[----:B-1----:R-:W-:Y:S02]  /*2d40*/  SEL R15, R51, RZ, !P1 ;  /* 0x000000ff330f7207 */ /* 0x002fe40004800000 */
[----:B------:R-:W-:-:S03]  /*2d50*/  ISETP.NE.AND P1, PT, R14, 0x65, PT ;  /* 0x000000650e00780c */ /* 0x000fc60003f25270 */
[----:B------:R-:W-:-:S05]  /*2d60*/  IMAD.IADD R15, R46, 0x1, R15 ;  /* 0x000000012e0f7824 */ /* 0x000fca00078e020f */
[----:B------:R-:W1:Y:S05]  /*2d70*/  SHFL.DOWN PT, R51, R15, 0x10, R22 ;  /* 0x0a0000000f337989 */ /* 0x000e6a00000e0016 */
[----:B------:R-:W-:Y:S02]  /*2d80*/  VOTE.ALL P5, P1 ;  /* 0x0000000000ff7806 */ /* 0x000fe400008a0000 */
[----:B0-----:R-:W-:-:S05]  /*2d90*/  IADD3 R46, P1, PT, R16, 0x100, RZ ;  /* 0x00000100102e7810 */ /* 0x001fca0007f3e0ff */
[----:B------:R-:W-:Y:S01]  /*2da0*/  IMAD.X R47, RZ, RZ, R17, P1 ;  /* 0x000000ffff2f7224 */ /* 0x000fe200008e0611 */
[----:B-1----:R-:W-:-:S05]  /*2db0*/  SEL R14, R51, RZ, !P2 ;  /* 0x000000ff330e7207 */ /* 0x002fca0005000000 */
[----:B------:R-:W-:-:S07]  /*2dc0*/  IMAD.IADD R22, R15, 0x1, R14 ;  /* 0x000000010f167824 */ /* 0x000fce00078e020e */
.L_x_206:
[----:B------:R-:W-:Y:S05]  /*2dd0*/  @!P5 BRA `(.L_x_48) ;  /* 0x0000000000dcd947 */ /* 0x000fea0003800000 */
.L_x_56:
[----:B------:R-:W-:Y:S02]  /*2de0*/  IMAD.MOV.U32 R14, RZ, RZ, R46 ;  /* 0x000000ffff0e7224 */ /* 0x000fe400078e002e */
[----:B------:R-:W-:Y:S02]  /*2df0*/  IMAD.MOV.U32 R15, RZ, RZ, R47 ;  /* 0x000000ffff0f7224 */ /* 0x000fe400078e002f */
[----:B------:R-:W-:-:S05]  /*2e00*/  IMAD.WIDE R14, R12, 0x8, R14 ;  /* 0x000000080c0e7825 */ /* 0x000fca00078e020e */
[----:B------:R-:W2:Y:S01]  /*2e10*/  LD.E.64.STRONG.GPU R16, desc[UR6][R14.64+-0x100] ;  /* 0xffff00060e107980 */ /* 0x000ea2000c10fb00 */
[----:B------:R-:W-:Y:S05]  /*2e20*/  YIELD ;  /* 0x0000000000007946 */ /* 0x000fea0003800000 */
[----:B------:R-:W-:Y:S01]  /*2e30*/  UMOV UR5, 0xffffffff ;  /* 0xffffffff00057882 */ /* 0x000fe20000000000 */
[----:B--2---:R-:W-:Y:S02]  /*2e40*/  ISETP.NE.AND P6, PT, R16, 0x63, PT ;  /* 0x000000631000780c */ /* 0x004fe40003fc5270 */
[----:B------:R-:W-:Y:S11]  /*2e50*/  BRA.DIV UR5, `(.L_x_49) ;  /* 0x0000006e059c7947 */ /* 0x000ff6000b800000 */
[----:B------:R-:W-:-:S13]  /*2e60*/  VOTE.ANY P6, !P6 ;  /* 0x0000000000ff7806 */ /* 0x000fda00070c0100 */
.L_x_209:
[----:B------:R-:W-:Y:S05]  /*2e70*/  @!P6 BRA `(.L_x_50) ;  /* 0x000000000030e947 */ /* 0x000fea0003800000 */
.L_x_54:
[----:B------:R-:W-:Y:S05]  /*2e80*/  YIELD ;  /* 0x0000000000007946 */ /* 0x000fea0003800000 */
[----:B------:R-:W-:Y:S05]  /*2e90*/  @P0 BRA `(.L_x_51) ;  /* 0x0000000000080947 */ /* 0x000fea0003800000 */
[----:B------:R0:W-:Y:S06]  /*2ea0*/  MEMBAR.SC.CTA ;  /* 0x0000000000007992 */ /* 0x0001ec0000000000 */
[----:B0-----:R-:W-:Y:S05]  /*2eb0*/  BRA `(.L_x_52) ;  /* 0x0000000000087947 */ /* 0x001fea0003800000 */
.L_x_51:
[----:B------:R-:W-:Y:S05]  /*2ec0*/  NANOSLEEP 0x17c ;  /* 0x0000017c0000795d */ /* 0x000fea0003800000 */
[----:B------:R-:W-:Y:S01]  /*2ed0*/  NOP ;  /* 0x0000000000007918 */ /* 0x000fe20000000000 */
.L_x_52:
[----:B------:R-:W2:Y:S01]  /*2ee0*/  LD.E.64.STRONG.GPU R16, desc[UR6][R14.64+-0x100] ;  /* 0xffff00060e107980 */ /* 0x000ea2000c10fb00 */
[----:B------:R-:W-:Y:S01]  /*2ef0*/  UMOV UR5, 0xffffffff ;  /* 0xffffffff00057882 */ /* 0x000fe20000000000 */
[----:B--2---:R-:W-:Y:S02]  /*2f00*/  ISETP.NE.AND P6, PT, R16, 0x63, PT ;  /* 0x000000631000780c */ /* 0x004fe40003fc5270 */
[----:B------:R-:W-:Y:S11]  /*2f10*/  BRA.DIV UR5, `(.L_x_53) ;  /* 0x0000006e058c7947 */ /* 0x000ff6000b800000 */
[----:B------:R-:W-:-:S13]  /*2f20*/  VOTE.ANY P6, !P6 ;  /* 0x0000000000ff7806 */ /* 0x000fda00070c0100 */
.L_x_212:
[----:B------:R-:W-:Y:S05]  /*2f30*/  @P6 BRA `(.L_x_54) ;  /* 0xfffffffc00d06947 */ /* 0x000fea000383ffff */
.L_x_50:
[----:B------:R-:W-:Y:S01]  /*2f40*/  UMOV UR5, 0xffffffff ;  /* 0xffffffff00057882 */ /* 0x000fe20000000000 */
[----:B------:R-:W-:Y:S02]  /*2f50*/  ISETP.NE.AND P5, PT, R16, 0x65, PT ;  /* 0x000000651000780c */ /* 0x000fe40003fa5270 */
[----:B------:R-:W-:Y:S11]  /*2f60*/  BRA.DIV UR5, `(.L_x_55) ;  /* 0x0000006e05987947 */ /* 0x000ff6000b800000 */
[----:B------:R-:W0:Y:S01]  /*2f70*/  S2R R14, SR_GEMASK ;  /* 0x00000000000e7919 */ /* 0x000e220000003c00 */
[----:B------:R-:W-:Y:S01]  /*2f80*/  VOTE.ANY R20, PT, !P5 ;  /* 0x0000000000147806 */ /* 0x000fe200068e0100 */
[----:B------:R-:W-:Y:S01]  /*2f90*/  VIADD R12, R12, 0xffffffe0 ;  /* 0xffffffe00c0c7836 */ /* 0x000fe20000000000 */
[----:B------:R-:W-:-:S13]  /*2fa0*/  ISETP.NE.AND P5, PT, R16, 0x65, PT ;  /* 0x000000651000780c */ /* 0x000fda0003fa5270 */
[----:B------:R-:W-:Y:S02]  /*2fb0*/  VOTE.ALL P5, P5 ;  /* 0x0000000000ff7806 */ /* 0x000fe400028a0000 */
[----:B0-----:R-:W-:-:S05]  /*2fc0*/  LOP3.LUT R20, R20, 0x80000000, R14, 0xec, !PT ;  /* 0x8000000014147812 */ /* 0x001fca00078eec0e */
[----:B------:R-:W-:-:S05]  /*2fd0*/  VIADD R15, R20, 0xffffffff ;  /* 0xffffffff140f7836 */ /* 0x000fca0000000000 */
[----:B------:R-:W-:-:S04]  /*2fe0*/  LOP3.LUT R15, R20, R15, RZ, 0xc, !PT ;  /* 0x0000000f140f7212 */ /* 0x000fc800078e0cff */
[----:B------:R-:W0:Y:S02]  /*2ff0*/  POPC R14, R15 ;  /* 0x0000000f000e7309 */ /* 0x000e240000000000 */
[----:B0-----:R-:W0:Y:S01]  /*3000*/  SHFL.DOWN PT, R51, R17, 0x1, R14 ;  /* 0x0820000011337989 */ /* 0x001e2200000e000e */
[----:B------:R-:W-:-:S04]  /*3010*/  ISETP.GE.AND P1, PT, R53, R14, PT ;  /* 0x0000000e3500720c */ /* 0x000fc80003f26270 */
[----:B0-----:R-:W-:Y:S02]  /*3020*/  SEL R20, R51, RZ, !P1 ;  /* 0x000000ff33147207 */ /* 0x001fe40004800000 */
[----:B------:R-:W-:-:S03]  /*3030*/  ISETP.GT.AND P1, PT, R19, R14, PT ;  /* 0x0000000e1300720c */ /* 0x000fc60003f24270 */
[----:B------:R-:W-:-:S05]  /*3040*/  IMAD.IADD R17, R20, 0x1, R17 ;  /* 0x0000000114117824 */ /* 0x000fca00078e0211 */
[----:B------:R-:W0:Y:S02]  /*3050*/  SHFL.DOWN PT, R51, R17, 0x2, R14 ;  /* 0x0840000011337989 */ /* 0x000e2400000e000e */
        /* <DEDUP_REMOVED lines=12> */
[----:B0-----:R-:W-:-:S04]  /*3120*/  SEL R51, R51, RZ, !P1 ;  /* 0x000000ff33337207 */ /* 0x001fc80004800000 */
[----:B------:R-:W-:-:S07]  /*3130*/  IADD3 R22, PT, PT, R17, R51, R22 ;  /* 0x0000003311167210 */ /* 0x000fce0007ffe016 */
.L_x_221:
[----:B------:R-:W-:Y:S05]  /*3140*/  @P5 BRA `(.L_x_56) ;  /* 0xfffffffc00245947 */ /* 0x000fea000383ffff */
.L_x_48:
[----:B------:R-:W-:Y:S02]  /*3150*/  ISETP.NE.AND P1, PT, R45, RZ, PT ;  /* 0x000000ff2d00720c */ /* 0x000fe40003f25270 */
[----:B------:R-:W-:-:S11]  /*3160*/  ISETP.NE.AND P0, PT, R53, RZ, PT ;  /* 0x000000ff3500720c */ /* 0x000fd60003f05270 */
[----:B------:R-:W0:Y:S01]  /*3170*/  @!P1 S2R R15, SR_CgaCtaId ;  /* 0x00000000000f9919 */ /* 0x000e220000008800 */
[----:B------:R-:W-:Y:S01]  /*3180*/  @!P1 MOV R14, 0x400 ;  /* 0x00000400000e9802 */ /* 0x000fe20000000f00 */
[----:B------:R-:W-:Y:S01]  /*3190*/  @!P1 IMAD.IADD R13, R23, 0x1, R22 ;  /* 0x00000001170d9824 */ /* 0x000fe200078e0216 */
[----:B------:R-:W-:Y:S01]  /*31a0*/  @!P0 MOV R16, 0x400 ;  /* 0x0000040000108802 */ /* 0x000fe20000000f00 */
[----:B------:R-:W1:Y:S01]  /*31b0*/  @!P0 S2R R17, SR_CgaCtaId ;  /* 0x0000000000118919 */ /* 0x000e620000008800 */
[----:B------:R-:W-:-:S05]  /*31c0*/  @!P1 IMAD.MOV.U32 R12, RZ, RZ, 0x65 ;  /* 0x00000065ff0c9424 */ /* 0x000fca00078e00ff */
[----:B------:R2:W-:Y:S01]  /*31d0*/  @!P1 ST.E.64.STRONG.GPU desc[UR6][R48.64+0x100], R12 ;  /* 0x0001000c30009985 */ /* 0x0005e2000c10fb06 */
[----:B0-----:R-:W-:Y:S01]  /*31e0*/  @!P1 LEA R15, R15, R14, 0x18 ;  /* 0x0000000e0f0f9211 */ /* 0x001fe200078ec0ff */
[----:B------:R-:W-:Y:S02]  /*31f0*/  IMAD.MOV.U32 R14, RZ, RZ, R52 ;  /* 0x000000ffff0e7224 */ /* 0x000fe400078e0034 */
[----:B------:R-:W-:Y:S01]  /*3200*/  @!P0 IMAD.MOV.U32 R14, RZ, RZ, R22 ;  /* 0x000000ffff0e8224 */ /* 0x000fe200078e0016 */
[----:B-1----:R-:W-:Y:S01]  /*3210*/  @!P0 LEA R17, R17, R16, 0x18 ;  /* 0x0000001011118211 */ /* 0x002fe200078ec0ff */
[----:B------:R2:W-:Y:S04]  /*3220*/  @!P1 STS [R15+0x48], R13 ;  /* 0x0000480d0f009388 */ /* 0x0005e80000000800 */
[----:B------:R2:W-:Y:S04]  /*3230*/  @!P1 STS [R15+0x44], R22 ;  /* 0x000044160f009388 */ /* 0x0005e80000000800 */
[----:B------:R2:W-:Y:S02]  /*3240*/  @!P0 STS [R17+0x3c], R22 ;  /* 0x00003c1611008388 */ /* 0x0005e40000000800 */
.L_x_38:
[----:B------:R-:W-:Y:S05]  /*3250*/  WARPSYNC.ALL ;  /* 0x0000000000007948 */ /* 0x000fea0003800000 */
[----:B------:R-:W0:Y:S08]  /*3260*/  S2UR UR5, SR_CgaCtaId ;  /* 0x00000000000579c3 */ /* 0x000e300000008800 */
[----:B------:R-:W-:Y:S01]  /*3270*/  BAR.SYNC.DEFER_BLOCKING 0x0 ;  /* 0x0000000000007b1d */ /* 0x000fe20000010000 */
[----:B------:R-:W-:-:S05]  /*3280*/  ISETP.NE.AND P0, PT, R45, RZ, PT ;  /* 0x000000ff2d00720c */ /* 0x000fca0003f05270 */
[----:B------:R-:W-:Y:S02]  /*3290*/  UMOV UR4, 0x400 ;  /* 0x0000040000047882 */ /* 0x000fe40000000000 */
[----:B0-----:R-:W-:-:S09]  /*32a0*/  ULEA UR4, UR5, UR4, 0x18 ;  /* 0x0000000405047291 */ /* 0x001fd2000f8ec0ff */
[----:B--2---:R-:W0:Y:S04]  /*32b0*/  LDS R15, [UR4+0x3c] ;  /* 0x00003c04ff0f7984 */ /* 0x004e280008000800 */
[----:B------:R-:W1:Y:S04]  /*32c0*/  LDS R12, [UR4+0x4c] ;  /* 0x00004c04ff0c7984 */ /* 0x000e680008000800 */
[----:B------:R-:W2:Y:S01]  /*32d0*/  LDS R13, [UR4+0x44] ;  /* 0x00004404ff0d7984 */ /* 0x000ea20008000800 */
[----:B0-----:R-:W-:Y:S02]  /*32e0*/  SEL R15, R15, RZ, P0 ;  /* 0x000000ff0f0f7207 */ /* 0x001fe40000000000 */
[----:B-1----:R-:W-:-:S03]  /*32f0*/  ISETP.GT.AND P0, PT, R12, 0x180, PT ;  /* 0x000001800c00780c */ /* 0x002fc60003f04270 */
[----:B------:R-:W-:-:S04]  /*3300*/  IMAD.IADD R15, R15, 0x1, R14 ;  /* 0x000000010f0f7824 */ /* 0x000fc800078e020e */
        /* <DEDUP_REMOVED lines=10> */
[----:B--2---:R-:W-:Y:S06]  /*33b0*/  @P0 BRA `(.L_x_57) ;  /* 0x0000000800c00947 */ /* 0x004fec0003800000 */
[----:B------:R-:W-:Y:S01]  /*33c0*/  ISETP.NE.U32.AND P0, PT, R34, RZ, PT ;  /* 0x000000ff2200720c */ /* 0x000fe20003f05070 */
[----:B------:R-:W0:Y:S01]  /*33d0*/  LDCU.U8 UR4, c[0x0][0x3b8] ;  /* 0x00007700ff0477ac */ /* 0x000e220008000000 */
[----:B------:R-:W-:Y:S02]  /*33e0*/  BSSY.RECONVERGENT B0, `(.L_x_58) ;  /* 0x000000e000007945 */ /* 0x000fe40003800200 */
[----:B------:R-:W-:-:S13]  /*33f0*/  ISETP.NE.AND.EX P0, PT, R35, RZ, PT, P0 ;  /* 0x000000ff2300720c */ /* 0x000fda0003f05300 */
[----:B------:R-:W-:Y:S05]  /*3400*/  @!P0 BRA `(.L_x_59) ;  /* 0x00000000002c8947 */ /* 0x000fea0003800000 */
[----:B0-----:R-:W-:Y:S01]  /*3410*/  UISETP.NE.AND UP0, UPT, UR4, URZ, UPT ;  /* 0x000000ff0400728c */ /* 0x001fe2000bf05270 */
[----:B------:R-:W-:Y:S01]  /*3420*/  CS2R R12, SRZ ;  /* 0x00000000000c7805 */ /* 0x000fe2000001ff00 */
[----:B------:R-:W0:Y:S07]  /*3430*/  LDCU.64 UR8, c[0x0][0x390] ;  /* 0x00007200ff0877ac */ /* 0x000e2e0008000a00 */
[----:B------:R-:W-:Y:S05]  /*3440*/  BRA.U UP0, `(.L_x_60) ;  /* 0x0000000100087547 */ /* 0x000fea000b800000 */
[----:B------:R-:W1:Y:S02]  /*3450*/  LDC.64 R12, c[0x0][0x3d0] ;  /* 0x0000f400ff0c7b82 */ /* 0x000e640000000a00 */
[----:B-1----:R-:W5:Y:S02]  /*3460*/  LDG.E.64 R12, desc[UR6][R12.64] ;  /* 0x000000060c0c7981 */ /* 0x002f64000c1e1b00 */
.L_x_60:
[----:B-----5:R-:W-:-:S04]  /*3470*/  IADD3 R14, P0, PT, R15, R12, RZ ;  /* 0x0000000c0f0e7210 */ /* 0x020fc80007f1e0ff */
[----:B------:R-:W-:Y:S02]  /*3480*/  LEA.HI.X.SX32 R13, R15, R13, 0x1, P0 ;  /* 0x0000000d0f0d7211 */ /* 0x000fe400000f0eff */
[----:B0-----:R-:W-:-:S04]  /*3490*/  LEA R12, P0, R14, UR8, 0x3 ;  /* 0x000000080e0c7c11 */ /* 0x001fc8000f8018ff */
[----:B------:R-:W-:-:S05]  /*34a0*/  LEA.HI.X R13, R14, UR9, R13, 0x3, P0 ;  /* 0x000000090e0d7c11 */ /* 0x000fca00080f1c0d */
[----:B------:R1:W-:Y:S04]  /*34b0*/  STG.E.64 desc[UR6][R12.64], R34 ;  /* 0x000000220c007986 */ /* 0x0003e8000c101b06 */
.L_x_59:
[----:B0-----:R-:W-:Y:S05]  /*34c0*/  BSYNC.RECONVERGENT B0 ;  /* 0x0000000000007941 */ /* 0x001fea0003800200 */
.L_x_58:
[----:B------:R-:W-:Y:S01]  /*34d0*/  ISETP.NE.U32.AND P0, PT, R36, RZ, PT ;  /* 0x000000ff2400720c */ /* 0x000fe20003f05070 */
[----:B------:R-:W-:Y:S03]  /*34e0*/  BSSY.RECONVERGENT B0, `(.L_x_61) ;  /* 0x000000e000007945 */ /* 0x000fe60003800200 */
[----:B------:R-:W-:-:S13]  /*34f0*/  ISETP.NE.AND.EX P0, PT, R37, RZ, PT, P0 ;  /* 0x000000ff2500720c */ /* 0x000fda0003f05300 */
[----:B------:R-:W-:Y:S05]  /*3500*/  @!P0 BRA `(.L_x_62) ;  /* 0x00000000002c8947 */ /* 0x000fea0003800000 */
[----:B------:R-:W-:Y:S01]  /*3510*/  UISETP.NE.AND UP0, UPT, UR4, URZ, UPT ;  /* 0x000000ff0400728c */ /* 0x000fe2000bf05270 */
[----:B-1----:R-:W-:Y:S01]  /*3520*/  CS2R R12, SRZ ;  /* 0x00000000000c7805 */ /* 0x002fe2000001ff00 */
[----:B------:R-:W0:Y:S07]  /*3530*/  LDCU.64 UR8, c[0x0][0x390] ;  /* 0x00007200ff0877ac */ /* 0x000e2e0008000a00 */
[----:B------:R-:W-:Y:S05]  /*3540*/  BRA.U UP0, `(.L_x_63) ;  /* 0x0000000100087547 */ /* 0x000fea000b800000 */
[----:B------:R-:W1:Y:S02]  /*3550*/  LDC.64 R12, c[0x0][0x3d0] ;  /* 0x0000f400ff0c7b82 */ /* 0x000e640000000a00 */
[----:B-1----:R-:W5:Y:S02]  /*3560*/  LDG.E.64 R12, desc[UR6][R12.64] ;  /* 0x000000060c0c7981 */ /* 0x002f64000c1e1b00 */
.L_x_63:
[----:B-----5:R-:W-:-:S04]  /*3570*/  IADD3 R14, P0, PT, R44, R12, RZ ;  /* 0x0000000c2c0e7210 */ /* 0x020fc80007f1e0ff */
[----:B------:R-:W-:Y:S02]  /*3580*/  LEA.HI.X.SX32 R13, R44, R13, 0x1, P0 ;  /* 0x0000000d2c0d7211 */ /* 0x000fe400000f0eff */
[----:B0-----:R-:W-:-:S04]  /*3590*/  LEA R12, P0, R14, UR8, 0x3 ;  /* 0x000000080e0c7c11 */ /* 0x001fc8000f8018ff */
[----:B------:R-:W-:-:S05]  /*35a0*/  LEA.HI.X R13, R14, UR9, R13, 0x3, P0 ;  /* 0x000000090e0d7c11 */ /* 0x000fca00080f1c0d */
[----:B------:R0:W-:Y:S04]  /*35b0*/  STG.E.64 desc[UR6][R12.64], R36 ;  /* 0x000000240c007986 */ /* 0x0001e8000c101b06 */
.L_x_62:
[----:B------:R-:W-:Y:S05]  /*35c0*/  BSYNC.RECONVERGENT B0 ;  /* 0x0000000000007941 */ /* 0x000fea0003800200 */
.L_x_61:
[----:B------:R-:W-:Y:S01]  /*35d0*/  ISETP.NE.U32.AND P0, PT, R32, RZ, PT ;  /* 0x000000ff2000720c */ /* 0x000fe20003f05070 */
[----:B------:R-:W-:Y:S03]  /*35e0*/  BSSY.RECONVERGENT B0, `(.L_x_64) ;  /* 0x000000e000007945 */ /* 0x000fe60003800200 */
[----:B------:R-:W-:-:S13]  /*35f0*/  ISETP.NE.AND.EX P0, PT, R33, RZ, PT, P0 ;  /* 0x000000ff2100720c */ /* 0x000fda0003f05300 */
[----:B------:R-:W-:Y:S05]  /*3600*/  @!P0 BRA `(.L_x_65) ;  /* 0x00000000002c8947 */ /* 0x000fea0003800000 */
[----:B------:R-:W-:Y:S01]  /*3610*/  UISETP.NE.AND UP0, UPT, UR4, URZ, UPT ;  /* 0x000000ff0400728c */ /* 0x000fe2000bf05270 */
[----:B01----:R-:W-:Y:S01]  /*3620*/  CS2R R12, SRZ ;  /* 0x00000000000c7805 */ /* 0x003fe2000001ff00 */
[----:B------:R-:W0:Y:S07]  /*3630*/  LDCU.64 UR8, c[0x0][0x390] ;  /* 0x00007200ff0877ac */ /* 0x000e2e0008000a00 */
[----:B------:R-:W-:Y:S05]  /*3640*/  BRA.U UP0, `(.L_x_66) ;  /* 0x0000000100087547 */ /* 0x000fea000b800000 */
[----:B------:R-:W1:Y:S02]  /*3650*/  LDC.64 R12, c[0x0][0x3d0] ;  /* 0x0000f400ff0c7b82 */ /* 0x000e640000000a00 */
[----:B-1----:R-:W5:Y:S02]  /*3660*/  LDG.E.64 R12, desc[UR6][R12.64] ;  /* 0x000000060c0c7981 */ /* 0x002f64000c1e1b00 */
.L_x_66:
[----:B-----5:R-:W-:-:S04]  /*3670*/  IADD3 R14, P0, PT, R9, R12, RZ ;  /* 0x0000000c090e7210 */ /* 0x020fc80007f1e0ff */
[----:B------:R-:W-:Y:S02]  /*3680*/  LEA.HI.X.SX32 R9, R9, R13, 0x1, P0 ;  /* 0x0000000d09097211 */ /* 0x000fe400000f0eff */
[----:B0-----:R-:W-:-:S04]  /*3690*/  LEA R12, P0, R14, UR8, 0x3 ;  /* 0x000000080e0c7c11 */ /* 0x001fc8000f8018ff */
[----:B------:R-:W-:-:S05]  /*36a0*/  LEA.HI.X R13, R14, UR9, R9, 0x3, P0 ;  /* 0x000000090e0d7c11 */ /* 0x000fca00080f1c09 */
[----:B------:R2:W-:Y:S04]  /*36b0*/  STG.E.64 desc[UR6][R12.64], R32 ;  /* 0x000000200c007986 */ /* 0x0005e8000c101b06 */
.L_x_65:
[----:B------:R-:W-:Y:S05]  /*36c0*/  BSYNC.RECONVERGENT B0 ;  /* 0x0000000000007941 */ /* 0x000fea0003800200 */
.L_x_64:
[----:B------:R-:W-:Y:S01]  /*36d0*/  ISETP.NE.U32.AND P0, PT, R30, RZ, PT ;  /* 0x000000ff1e00720c */ /* 0x000fe20003f05070 */
[----:B------:R-:W-:Y:S03]  /*36e0*/  BSSY.RECONVERGENT B0, `(.L_x_67) ;  /* 0x000000e000007945 */ /* 0x000fe60003800200 */
[----:B------:R-:W-:-:S13]  /*36f0*/  ISETP.NE.AND.EX P0, PT, R31, RZ, PT, P0 ;  /* 0x000000ff1f00720c */ /* 0x000fda0003f05300 */
[----:B------:R-:W-:Y:S05]  /*3700*/  @!P0 BRA `(.L_x_68) ;  /* 0x00000000002c8947 */ /* 0x000fea0003800000 */
[----:B------:R-:W-:Y:S01]  /*3710*/  UISETP.NE.AND UP0, UPT, UR4, URZ, UPT ;  /* 0x000000ff0400728c */ /* 0x000fe2000bf05270 */
[----:B012---:R-:W-:Y:S01]  /*3720*/  CS2R R12, SRZ ;  /* 0x00000000000c7805 */ /* 0x007fe2000001ff00 */
[----:B------:R-:W0:Y:S07]  /*3730*/  LDCU.64 UR8, c[0x0][0x390] ;  /* 0x00007200ff0877ac */ /* 0x000e2e0008000a00 */
[----:B------:R-:W-:Y:S05]  /*3740*/  BRA.U UP0, `(.L_x_69) ;  /* 0x0000000100087547 */ /* 0x000fea000b800000 */
[----:B------:R-:W1:Y:S02]  /*3750*/  LDC.64 R12, c[0x0][0x3d0] ;  /* 0x0000f400ff0c7b82 */ /* 0x000e640000000a00 */
[----:B-1----:R-:W5:Y:S02]  /*3760*/  LDG.E.64 R12, desc[UR6][R12.64] ;  /* 0x000000060c0c7981 */ /* 0x002f64000c1e1b00 */
.L_x_69:
[----:B-----5:R-:W-:-:S04]  /*3770*/  IADD3 R9, P0, PT, R8, R12, RZ ;  /* 0x0000000c08097210 */ /* 0x020fc80007f1e0ff */
[----:B------:R-:W-:Y:S02]  /*3780*/  LEA.HI.X.SX32 R12, R8, R13, 0x1, P0 ;  /* 0x0000000d080c7211 */ /* 0x000fe400000f0eff */
[----:B0-----:R-:W-:-:S04]  /*3790*/  LEA R8, P0, R9, UR8, 0x3 ;  /* 0x0000000809087c11 */ /* 0x001fc8000f8018ff */
[----:B------:R-:W-:-:S05]  /*37a0*/  LEA.HI.X R9, R9, UR9, R12, 0x3, P0 ;  /* 0x0000000909097c11 */ /* 0x000fca00080f1c0c */
[----:B------:R3:W-:Y:S04]  /*37b0*/  STG.E.64 desc[UR6][R8.64], R30 ;  /* 0x0000001e08007986 */ /* 0x0007e8000c101b06 */
.L_x_68:
[----:B------:R-:W-:Y:S05]  /*37c0*/  BSYNC.RECONVERGENT B0 ;  /* 0x0000000000007941 */ /* 0x000fea0003800200 */
.L_x_67:
[----:B------:R-:W-:Y:S01]  /*37d0*/  ISETP.NE.U32.AND P0, PT, R28, RZ, PT ;  /* 0x000000ff1c00720c */ /* 0x000fe20003f05070 */
[----:B------:R-:W-:Y:S03]  /*37e0*/  BSSY.RECONVERGENT B0, `(.L_x_70) ;  /* 0x000000e000007945 */ /* 0x000fe60003800200 */
[----:B------:R-:W-:-:S13]  /*37f0*/  ISETP.NE.AND.EX P0, PT, R29, RZ, PT, P0 ;  /* 0x000000ff1d00720c */ /* 0x000fda0003f05300 */
[----:B------:R-:W-:Y:S05]  /*3800*/  @!P0 BRA `(.L_x_71) ;  /* 0x00000000002c8947 */ /* 0x000fea0003800000 */
[----:B------:R-:W-:Y:S01]  /*3810*/  UISETP.NE.AND UP0, UPT, UR4, URZ, UPT ;  /* 0x000000ff0400728c */ /* 0x000fe2000bf05270 */
[----:B---3--:R-:W-:Y:S01]  /*3820*/  CS2R R8, SRZ ;  /* 0x0000000000087805 */ /* 0x008fe2000001ff00 */
[----:B------:R-:W3:Y:S07]  /*3830*/  LDCU.64 UR8, c[0x0][0x390] ;  /* 0x00007200ff0877ac */ /* 0x000eee0008000a00 */
[----:B------:R-:W-:Y:S05]  /*3840*/  BRA.U UP0, `(.L_x_72) ;  /* 0x0000000100087547 */ /* 0x000fea000b800000 */
[----:B------:R-:W4:Y:S02]  /*3850*/  LDC.64 R8, c[0x0][0x3d0] ;  /* 0x0000f400ff087b82 */ /* 0x000f240000000a00 */
[----:B----4-:R-:W5:Y:S02]  /*3860*/  LDG.E.64 R8, desc[UR6][R8.64] ;  /* 0x0000000608087981 */ /* 0x010f64000c1e1b00 */
.L_x_72:
[----:B012--5:R-:W-:-:S04]  /*3870*/  IADD3 R12, P0, PT, R7, R8, RZ ;  /* 0x00000008070c7210 */ /* 0x027fc80007f1e0ff */
[----:B------:R-:W-:Y:S02]  /*3880*/  LEA.HI.X.SX32 R7, R7, R9, 0x1, P0 ;  /* 0x0000000907077211 */ /* 0x000fe400000f0eff */
[----:B---3--:R-:W-:-:S04]  /*3890*/  LEA R8, P0, R12, UR8, 0x3 ;  /* 0x000000080c087c11 */ /* 0x008fc8000f8018ff */
[----:B------:R-:W-:-:S05]  /*38a0*/  LEA.HI.X R9, R12, UR9, R7, 0x3, P0 ;  /* 0x000000090c097c11 */ /* 0x000fca00080f1c07 */
[----:B------:R4:W-:Y:S04]  /*38b0*/  STG.E.64 desc[UR6][R8.64], R28 ;  /* 0x0000001c08007986 */ /* 0x0009e8000c101b06 */
.L_x_71:
[----:B------:R-:W-:Y:S05]  /*38c0*/  BSYNC.RECONVERGENT B0 ;  /* 0x0000000000007941 */ /* 0x000fea0003800200 */
.L_x_70:
[----:B------:R-:W-:Y:S01]  /*38d0*/  ISETP.NE.U32.AND P0, PT, R26, RZ, PT ;  /* 0x000000ff1a00720c */ /* 0x000fe20003f05070 */
[----:B------:R-:W-:Y:S03]  /*38e0*/  BSSY.RECONVERGENT B0, `(.L_x_73) ;  /* 0x000000e000007945 */ /* 0x000fe60003800200 */
[----:B------:R-:W-:-:S13]  /*38f0*/  ISETP.NE.AND.EX P0, PT, R27, RZ, PT, P0 ;  /* 0x000000ff1b00720c */ /* 0x000fda0003f05300 */
[----:B------:R-:W-:Y:S05]  /*3900*/  @!P0 BRA `(.L_x_74) ;  /* 0x00000000002c8947 */ /* 0x000fea0003800000 */
[----:B------:R-:W-:Y:S01]  /*3910*/  UISETP.NE.AND UP0, UPT, UR4, URZ, UPT ;  /* 0x000000ff0400728c */ /* 0x000fe2000bf05270 */
[----:B---34-:R-:W-:Y:S01]  /*3920*/  CS2R R8, SRZ ;  /* 0x0000000000087805 */ /* 0x018fe2000001ff00 */
[----:B------:R-:W3:Y:S07]  /*3930*/  LDCU.64 UR8, c[0x0][0x390] ;  /* 0x00007200ff0877ac */ /* 0x000eee0008000a00 */
[----:B------:R-:W-:Y:S05]  /*3940*/  BRA.U UP0, `(.L_x_75) ;  /* 0x0000000100087547 */ /* 0x000fea000b800000 */
[----:B------:R-:W4:Y:S02]  /*3950*/  LDC.64 R8, c[0x0][0x3d0] ;  /* 0x0000f400ff087b82 */ /* 0x000f240000000a00 */
[----:B----4-:R-:W5:Y:S02]  /*3960*/  LDG.E.64 R8, desc[UR6][R8.64] ;  /* 0x0000000608087981 */ /* 0x010f64000c1e1b00 */
.L_x_75:
[----:B-----5:R-:W-:-:S04]  /*3970*/  IADD3 R7, P0, PT, R6, R8, RZ ;  /* 0x0000000806077210 */ /* 0x020fc80007f1e0ff */
[----:B------:R-:W-:Y:S02]  /*3980*/  LEA.HI.X.SX32 R8, R6, R9, 0x1, P0 ;  /* 0x0000000906087211 */ /* 0x000fe400000f0eff */
[----:B---3--:R-:W-:-:S04]  /*3990*/  LEA R6, P0, R7, UR8, 0x3 ;  /* 0x0000000807067c11 */ /* 0x008fc8000f8018ff */
[----:B------:R-:W-:-:S05]  /*39a0*/  LEA.HI.X R7, R7, UR9, R8, 0x3, P0 ;  /* 0x0000000907077c11 */ /* 0x000fca00080f1c08 */
[----:B------:R3:W-:Y:S04]  /*39b0*/  STG.E.64 desc[UR6][R6.64], R26 ;  /* 0x0000001a06007986 */ /* 0x0007e8000c101b06 */
.L_x_74:
[----:B------:R-:W-:Y:S05]  /*39c0*/  BSYNC.RECONVERGENT B0 ;  /* 0x0000000000007941 */ /* 0x000fea0003800200 */
.L_x_73:
        /* <DEDUP_REMOVED lines=8> */
[----:B------:R-:W0:Y:S02]  /*3a50*/  LDC.64 R6, c[0x0][0x3d0] ;  /* 0x0000f400ff067b82 */ /* 0x000e240000000a00 */
[----:B0-----:R-:W5:Y:S02]  /*3a60*/  LDG.E.64 R6, desc[UR6][R6.64] ;  /* 0x0000000606067981 */ /* 0x001f64000c1e1b00 */
.L_x_78:
[----:B----45:R-:W-:-:S04]  /*3a70*/  IADD3 R8, P0, PT, R5, R6, RZ ;  /* 0x0000000605087210 */ /* 0x030fc80007f1e0ff */
[----:B------:R-:W-:Y:S02]  /*3a80*/  LEA.HI.X.SX32 R5, R5, R7, 0x1, P0 ;  /* 0x0000000705057211 */ /* 0x000fe400000f0eff */
[----:B---3--:R-:W-:-:S04]  /*3a90*/  LEA R6, P0, R8, UR8, 0x3 ;  /* 0x0000000808067c11 */ /* 0x008fc8000f8018ff */
[----:B------:R-:W-:-:S05]  /*3aa0*/  LEA.HI.X R7, R8, UR9, R5, 0x3, P0 ;  /* 0x0000000908077c11 */ /* 0x000fca00080f1c05 */
[----:B------:R3:W-:Y:S04]  /*3ab0*/  STG.E.64 desc[UR6][R6.64], R24 ;  /* 0x0000001806007986 */ /* 0x0007e8000c101b06 */
.L_x_77:
[----:B------:R-:W-:Y:S05]  /*3ac0*/  BSYNC.RECONVERGENT B0 ;  /* 0x0000000000007941 */ /* 0x000fea0003800200 */
.L_x_76:
        /* <DEDUP_REMOVED lines=10> */
.L_x_81:
[----:B-----5:R-:W-:-:S04]  /*3b70*/  IADD3 R5, P0, PT, R4, R6, RZ ;  /* 0x0000000604057210 */ /* 0x020fc80007f1e0ff */
[----:B------:R-:W-:Y:S02]  /*3b80*/  LEA.HI.X.SX32 R6, R4, R7, 0x1, P0 ;  /* 0x0000000704067211 */ /* 0x000fe400000f0eff */
[----:B---3--:R-:W-:-:S04]  /*3b90*/  LEA R4, P0, R5, UR8, 0x3 ;  /* 0x0000000805047c11 */ /* 0x008fc8000f8018ff */
[----:B------:R-:W-:-:S05]  /*3ba0*/  LEA.HI.X R5, R5, UR9, R6, 0x3, P0 ;  /* 0x0000000905057c11 */ /* 0x000fca00080f1c06 */
[----:B------:R3:W-:Y:S04]  /*3bb0*/  STG.E.64 desc[UR6][R4.64], R10 ;  /* 0x0000000a04007986 */ /* 0x0007e8000c101b06 */
.L_x_80:
[----:B------:R-:W-:Y:S05]  /*3bc0*/  BSYNC.RECONVERGENT B0 ;  /* 0x0000000000007941 */ /* 0x000fea0003800200 */
.L_x_79:
        /* <DEDUP_REMOVED lines=10> */
.L_x_84:
[----:B-----5:R-:W-:-:S04]  /*3c70*/  IADD3 R6, P0, PT, R3, R4, RZ ;  /* 0x0000000403067210 */ /* 0x020fc80007f1e0ff */
[----:B------:R-:W-:Y:S02]  /*3c80*/  LEA.HI.X.SX32 R3, R3, R5, 0x1, P0 ;  /* 0x0000000503037211 */ /* 0x000fe400000f0eff */
[----:B---3--:R-:W-:-:S04]  /*3c90*/  LEA R4, P0, R6, UR8, 0x3 ;  /* 0x0000000806047c11 */ /* 0x008fc8000f8018ff */
[----:B------:R-:W-:-:S05]  /*3ca0*/  LEA.HI.X R5, R6, UR9, R3, 0x3, P0 ;  /* 0x0000000906057c11 */ /* 0x000fca00080f1c03 */
[----:B------:R3:W-:Y:S04]  /*3cb0*/  STG.E.64 desc[UR6][R4.64], R38 ;  /* 0x0000002604007986 */ /* 0x0007e8000c101b06 */
.L_x_83:
[----:B------:R-:W-:Y:S05]  /*3cc0*/  BSYNC.RECONVERGENT B0 ;  /* 0x0000000000007941 */ /* 0x000fea0003800200 */
.L_x_82:
        /* <DEDUP_REMOVED lines=10> */
.L_x_87:
[----:B-----5:R-:W-:-:S04]  /*3d70*/  IADD3 R3, P0, PT, R2, R4, RZ ;  /* 0x0000000402037210 */ /* 0x020fc80007f1e0ff */
[----:B------:R-:W-:Y:S02]  /*3d80*/  LEA.HI.X.SX32 R4, R2, R5, 0x1, P0 ;  /* 0x0000000502047211 */ /* 0x000fe400000f0eff */
[----:B---3--:R-:W-:-:S04]  /*3d90*/  LEA R2, P0, R3, UR8, 0x3 ;  /* 0x0000000803027c11 */ /* 0x008fc8000f8018ff */
[----:B------:R-:W-:-:S05]  /*3da0*/  LEA.HI.X R3, R3, UR9, R4, 0x3, P0 ;  /* 0x0000000903037c11 */ /* 0x000fca00080f1c04 */
[----:B------:R3:W-:Y:S04]  /*3db0*/  STG.E.64 desc[UR6][R2.64], R40 ;  /* 0x0000002802007986 */ /* 0x0007e8000c101b06 */
.L_x_86:
[----:B------:R-:W-:Y:S05]  /*3dc0*/  BSYNC.RECONVERGENT B0 ;  /* 0x0000000000007941 */ /* 0x000fea0003800200 */
.L_x_85:
[----:B------:R-:W-:-:S04]  /*3dd0*/  ISETP.NE.U32.AND P0, PT, R42, RZ, PT ;  /* 0x000000ff2a00720c */ /* 0x000fc80003f05070 */
[----:B------:R-:W-:-:S13]  /*3de0*/  ISETP.NE.AND.EX P0, PT, R43, RZ, PT, P0 ;  /* 0x000000ff2b00720c */ /* 0x000fda0003f05300 */
[----:B------:R-:W-:Y:S05]  /*3df0*/  @!P0 EXIT ;  /* 0x000000000000894d */ /* 0x000fea0003800000 */
[----:B------:R-:W-:Y:S01]  /*3e00*/  UISETP.NE.AND UP0, UPT, UR4, URZ, UPT ;  /* 0x000000ff0400728c */ /* 0x000fe2000bf05270 */
[----:B---3--:R-:W-:-:S08]  /*3e10*/  CS2R R2, SRZ ;  /* 0x0000000000027805 */ /* 0x008fd0000001ff00 */
[----:B------:R-:W-:Y:S05]  /*3e20*/  BRA.U UP0, `(.L_x_88) ;  /* 0x0000000100087547 */ /* 0x000fea000b800000 */
[----:B------:R-:W3:Y:S02]  /*3e30*/  LDC.64 R2, c[0x0][0x3d0] ;  /* 0x0000f400ff027b82 */ /* 0x000ee40000000a00 */
[----:B---3--:R-:W5:Y:S02]  /*3e40*/  LDG.E.64 R2, desc[UR6][R2.64] ;  /* 0x0000000602027981 */ /* 0x008f64000c1e1b00 */
.L_x_88:
[----:B------:R-:W3:Y:S01]  /*3e50*/  LDCU.64 UR4, c[0x0][0x390] ;  /* 0x00007200ff0477ac */ /* 0x000ee20008000a00 */
[----:B-----5:R-:W-:-:S04]  /*3e60*/  IADD3 R4, P0, PT, R0, R2, RZ ;  /* 0x0000000200047210 */ /* 0x020fc80007f1e0ff */
[----:B------:R-:W-:Y:S02]  /*3e70*/  LEA.HI.X.SX32 R3, R0, R3, 0x1, P0 ;  /* 0x0000000300037211 */ /* 0x000fe400000f0eff */
[----:B---3--:R-:W-:-:S04]  /*3e80*/  LEA R2, P0, R4, UR4, 0x3 ;  /* 0x0000000404027c11 */ /* 0x008fc8000f8018ff */
[----:B------:R-:W-:-:S05]  /*3e90*/  LEA.HI.X R3, R4, UR5, R3, 0x3, P0 ;  /* 0x0000000504037c11 */ /* 0x000fca00080f1c03 */
[----:B------:R-:W-:Y:S01]  /*3ea0*/  STG.E.64 desc[UR6][R2.64], R42 ;  /* 0x0000002a02007986 */ /* 0x000fe2000c101b06 */
[----:B------:R-:W-:Y:S05]  /*3eb0*/  EXIT ;  /* 0x000000000000794d */ /* 0x000fea0003800000 */
.L_x_57:
[----:B------:R-:W-:Y:S01]  /*3ec0*/  BAR.SYNC.DEFER_BLOCKING 0x0 ;  /* 0x0000000000007b1d */ /* 0x000fe20000010000 */
[----:B------:R-:W-:Y:S02]  /*3ed0*/  ISETP.NE.U32.AND P0, PT, R34, RZ, PT ;  /* 0x000000ff2200720c */ /* 0x000fe40003f05070 */
[----:B------:R-:W-:Y:S02]  /*3ee0*/  ISETP.NE.U32.AND P2, PT, R36, RZ, PT ;  /* 0x000000ff2400720c */ /* 0x000fe40003f45070 */
[----:B------:R-:W-:Y:S02]  /*3ef0*/  ISETP.NE.AND.EX P0, PT, R35, RZ, PT, P0 ;  /* 0x000000ff2300720c */ /* 0x000fe40003f05300 */
[----:B------:R-:W-:Y:S02]  /*3f00*/  ISETP.NE.U32.AND P3, PT, R32, RZ, PT ;  /* 0x000000ff2000720c */ /* 0x000fe40003f65070 */
[----:B------:R-:W-:Y:S02]  /*3f10*/  ISETP.NE.U32.AND P4, PT, R30, RZ, PT ;  /* 0x000000ff1e00720c */ /* 0x000fe40003f85070 */
[----:B------:R-:W-:-:S02]  /*3f20*/  ISETP.NE.AND.EX P2, PT, R37, RZ, PT, P2 ;  /* 0x000000ff2500720c */ /* 0x000fc40003f45320 */
[----:B------:R-:W-:Y:S02]  /*3f30*/  ISETP.NE.AND.EX P3, PT, R33, RZ, PT, P3 ;  /* 0x000000ff2100720c */ /* 0x000fe40003f65330 */
[----:B------:R-:W-:Y:S02]  /*3f40*/  ISETP.NE.AND.EX P4, PT, R31, RZ, PT, P4 ;  /* 0x000000ff1f00720c */ /* 0x000fe40003f85340 */
[----:B------:R-:W-:Y:S01]  /*3f50*/  ISETP.NE.U32.AND P1, PT, R26, RZ, PT ;  /* 0x000000ff1a00720c */ /* 0x000fe20003f25070 */
[--C-:B------:R-:W-:Y:S01]  /*3f60*/  @P0 IMAD.IADD R14, R15, 0x1, -R13.reuse ;  /* 0x000000010f0e0824 */ /* 0x100fe200078e0a0d */
[----:B------:R-:W-:Y:S02]  /*3f70*/  ISETP.NE.U32.AND P5, PT, R10, RZ, PT ;  /* 0x000000ff0a00720c */ /* 0x000fe40003fa5070 */
[----:B------:R-:W-:Y:S02]  /*3f80*/  ISETP.NE.AND.EX P1, PT, R27, RZ, PT, P1 ;  /* 0x000000ff1b00720c */ /* 0x000fe40003f25310 */
[----:B------:R-:W-:Y:S01]  /*3f90*/  @P0 LEA R15, R14, UR4, 0x3 ;  /* 0x000000040e0f0c11 */ /* 0x000fe2000f8e18ff */
[--C-:B------:R-:W-:Y:S01]  /*3fa0*/  @P2 IMAD.IADD R44, R44, 0x1, -R13.reuse ;  /* 0x000000012c2c2824 */ /* 0x100fe200078e0a0d */
[----:B------:R-:W-:Y:S01]  /*3fb0*/  ISETP.NE.U32.AND P6, PT, R38, RZ, PT ;  /* 0x000000ff2600720c */ /* 0x000fe20003fc5070 */
[--C-:B------:R-:W-:Y:S01]  /*3fc0*/  @P3 IMAD.IADD R14, R9, 0x1, -R13.reuse ;  /* 0x00000001090e3824 */ /* 0x100fe200078e0a0d */
[----:B------:R-:W-:Y:S01]  /*3fd0*/  ISETP.NE.AND.EX P5, PT, R11, RZ, PT, P5 ;  /* 0x000000ff0b00720c */ /* 0x000fe20003fa5350 */
[----:B------:R-:W-:Y:S01]  /*3fe0*/  @P4 IMAD.IADD R8, R8, 0x1, -R13 ;  /* 0x0000000108084824 */ /* 0x000fe200078e0a0d */
[----:B------:R-:W-:Y:S01]  /*3ff0*/  @P2 LEA R9, R44, UR4, 0x3 ;  /* 0x000000042c092c11 */ /* 0x000fe2000f8e18ff */
[----:B------:R-:W-:Y:S01]  /*4000*/  @P0 STS.64 [R15], R34 ;  /* 0x000000220f000388 */ /* 0x000fe20000000a00 */
[----:B------:R-:W-:-:S02]  /*4010*/  @P3 LEA R17, R14, UR4, 0x3 ;  /* 0x000000040e113c11 */ /* 0x000fc4000f8e18ff */
[----:B------:R-:W-:Y:S01]  /*4020*/  @P4 LEA R19, R8, UR4, 0x3 ;  /* 0x0000000408134c11 */ /* 0x000fe2000f8e18ff */
[----:B------:R0:W-:Y:S01]  /*4030*/  @P2 STS.64 [R9], R36 ;  /* 0x0000002409002388 */ /* 0x0001e20000000a00 */
[----:B------:R-:W-:Y:S01]  /*4040*/  ISETP.NE.U32.AND P0, PT, R28, RZ, PT ;  /* 0x000000ff1c00720c */ /* 0x000fe20003f05070 */
[--C-:B------:R-:W-:Y:S01]  /*4050*/  @P1 IMAD.IADD R6, R6, 0x1, -R13.reuse ;  /* 0x0000000106061824 */ /* 0x100fe200078e0a0d */
[----:B------:R-:W-:Y:S01]  /*4060*/  ISETP.NE.U32.AND P2, PT, R40, RZ, PT ;  /* 0x000000ff2800720c */ /* 0x000fe20003f45070 */
[----:B------:R-:W-:Y:S01]  /*4070*/  @P3 STS.64 [R17], R32 ;  /* 0x0000002011003388 */ /* 0x000fe20000000a00 */
[----:B------:R-:W-:Y:S01]  /*4080*/  ISETP.NE.AND.EX P0, PT, R29, RZ, PT, P0 ;  /* 0x000000ff1d00720c */ /* 0x000fe20003f05300 */
[----:B------:R-:W-:Y:S01]  /*4090*/  @P5 IMAD.IADD R4, R4, 0x1, -R13 ;  /* 0x0000000104045824 */ /* 0x000fe200078e0a0d */
[----:B------:R-:W-:Y:S01]  /*40a0*/  ISETP.NE.U32.AND P3, PT, R42, RZ, PT ;  /* 0x000000ff2a00720c */ /* 0x000fe20003f65070 */
[----:B------:R-:W-:Y:S01]  /*40b0*/  @P4 STS.64 [R19], R30 ;  /* 0x0000001e13004388 */ /* 0x000fe20000000a00 */
[----:B------:R-:W-:-:S02]  /*40c0*/  ISETP.NE.U32.AND P4, PT, R24, RZ, PT ;  /* 0x000000ff1800720c */ /* 0x000fc40003f85070 */
[----:B------:R-:W-:Y:S02]  /*40d0*/  ISETP.NE.AND.EX P6, PT, R39, RZ, PT, P6 ;  /* 0x000000ff2700720c */ /* 0x000fe40003fc5360 */
[----:B------:R-:W-:Y:S02]  /*40e0*/  ISETP.NE.AND.EX P4, PT, R25, RZ, PT, P4 ;  /* 0x000000ff1900720c */ /* 0x000fe40003f85340 */
[----:B------:R-:W-:Y:S02]  /*40f0*/  ISETP.NE.AND.EX P2, PT, R41, RZ, PT, P2 ;  /* 0x000000ff2900720c */ /* 0x000fe40003f45320 */
[----:B------:R-:W-:Y:S01]  /*4100*/  ISETP.NE.AND.EX P3, PT, R43, RZ, PT, P3 ;  /* 0x000000ff2b00720c */ /* 0x000fe20003f65330 */
[----:B------:R-:W-:Y:S01]  /*4110*/  @P0 IMAD.IADD R7, R7, 0x1, -R13 ;  /* 0x0000000107070824 */ /* 0x000fe200078e0a0d */
[----:B0-----:R-:W-:-:S04]  /*4120*/  @P1 LEA R9, R6, UR4, 0x3 ;  /* 0x0000000406091c11 */ /* 0x001fc8000f8e18ff */
[----:B------:R-:W-:Y:S01]  /*4130*/  @P0 LEA R7, R7, UR4, 0x3 ;  /* 0x0000000407070c11 */ /* 0x000fe2000f8e18ff */
[--C-:B------:R-:W-:Y:S01]  /*4140*/  @P6 IMAD.IADD R6, R3, 0x1, -R13.reuse ;  /* 0x0000000103066824 */ /* 0x100fe200078e0a0d */
[----:B------:R-:W-:Y:S01]  /*4150*/  @P5 LEA R3, R4, UR4, 0x3 ;  /* 0x0000000404035c11 */ /* 0x000fe2000f8e18ff */
[--C-:B------:R-:W-:Y:S02]  /*4160*/  @P4 IMAD.IADD R5, R5, 0x1, -R13.reuse ;  /* 0x0000000105054824 */ /* 0x100fe400078e0a0d */
[--C-:B------:R-:W-:Y:S01]  /*4170*/  @P2 IMAD.IADD R2, R2, 0x1, -R13.reuse ;  /* 0x0000000102022824 */ /* 0x100fe200078e0a0d */
[----:B------:R0:W-:Y:S01]  /*4180*/  @P0 STS.64 [R7], R28 ;  /* 0x0000001c07000388 */ /* 0x0001e20000000a00 */
[----:B------:R-:W-:Y:S01]  /*4190*/  @P3 IMAD.IADD R0, R0, 0x1, -R13 ;  /* 0x0000000100003824 */ /* 0x000fe200078e0a0d */
[----:B------:R-:W-:Y:S02]  /*41a0*/  @P4 LEA R5, R5, UR4, 0x3 ;  /* 0x0000000405054c11 */ /* 0x000fe4000f8e18ff */
[----:B------:R-:W-:Y:S01]  /*41b0*/  @P6 LEA R15, R6, UR4, 0x3 ;  /* 0x00000004060f6c11 */ /* 0x000fe2000f8e18ff */
[----:B------:R1:W-:Y:S01]  /*41c0*/  @P1 STS.64 [R9], R26 ;  /* 0x0000001a09001388 */ /* 0x0003e20000000a00 */
[----:B------:R-:W-:-:S03]  /*41d0*/  ISETP.GE.AND P0, PT, R45, R12, PT ;  /* 0x0000000c2d00720c */ /* 0x000fc60003f06270 */
[----:B------:R2:W-:Y:S01]  /*41e0*/  @P4 STS.64 [R5], R24 ;  /* 0x0000001805004388 */ /* 0x0005e20000000a00 */
[----:B0-----:R-:W-:-:S03]  /*41f0*/  @P2 LEA R7, R2, UR4, 0x3 ;  /* 0x0000000402072c11 */ /* 0x001fc6000f8e18ff */
[----:B------:R2:W-:Y:S01]  /*4200*/  @P5 STS.64 [R3], R10 ;  /* 0x0000000a03005388 */ /* 0x0005e20000000a00 */
[----:B-1----:R-:W-:-:S03]  /*4210*/  @P3 LEA R9, R0, UR4, 0x3 ;  /* 0x0000000400093c11 */ /* 0x002fc6000f8e18ff */
[----:B------:R2:W-:Y:S04]  /*4220*/  @P6 STS.64 [R15], R38 ;  /* 0x000000260f006388 */ /* 0x0005e80000000a00 */
[----:B------:R2:W-:Y:S04]  /*4230*/  @P2 STS.64 [R7], R40 ;  /* 0x0000002807002388 */ /* 0x0005e80000000a00 */
[----:B------:R2:W-:Y:S01]  /*4240*/  @P3 STS.64 [R9], R42 ;  /* 0x0000002a09003388 */ /* 0x0005e20000000a00 */
[----:B------:R-:W-:Y:S06]  /*4250*/  BAR.SYNC.DEFER_BLOCKING 0x0 ;  /* 0x0000000000007b1d */ /* 0x000fec0000010000 */
[----:B------:R-:W-:Y:S05]  /*4260*/  @P0 EXIT ;  /* 0x000000000000094d */ /* 0x000fea0003800000 */
[----:B--2---:R-:W-:Y:S01]  /*4270*/  LOP3.LUT R3, RZ, R45, RZ, 0x33, !PT ;  /* 0x0000002dff037212 */ /* 0x004fe200078e33ff */
[----:B------:R-:W0:Y:S01]  /*4280*/  LDCU.U8 UR8, c[0x0][0x3b8] ;  /* 0x00007700ff0877ac */ /* 0x000e220008000000 */
[----:B------:R-:W-:Y:S03]  /*4290*/  BSSY.RECONVERGENT B0, `(.L_x_89) ;  /* 0x000001e000007945 */ /* 0x000fe60003800200 */
[----:B------:R-:W-:Y:S01]  /*42a0*/  IMAD.IADD R2, R3, 0x1, R12 ;  /* 0x0000000103027824 */ /* 0x000fe200078e020c */
[----:B------:R-:W1:Y:S03]  /*42b0*/  LDCU.64 UR10, c[0x0][0x390] ;  /* 0x00007200ff0a77ac */ /* 0x000e660008000a00 */
[C---:B------:R-:W-:Y:S01]  /*42c0*/  IMAD.HI.U32 R0, R2.reuse, -0x55555555, RZ ;  /* 0xaaaaaaab02007827 */ /* 0x040fe200078e00ff */
[----:B------:R-:W-:-:S04]  /*42d0*/  ISETP.GE.U32.AND P1, PT, R2, 0x480, PT ;  /* 0x000004800200780c */ /* 0x000fc80003f26070 */
[----:B------:R-:W-:-:S04]  /*42e0*/  SHF.R.U32.HI R0, RZ, 0x8, R0 ;  /* 0x00000008ff007819 */ /* 0x000fc80000011600 */
[----:B------:R-:W-:-:S04]  /*42f0*/  LOP3.LUT R3, R0, 0x3, RZ, 0xc0, !PT ;  /* 0x0000000300037812 */ /* 0x000fc800078ec0ff */
[----:B------:R-:W-:-:S13]  /*4300*/  ISETP.NE.AND P0, PT, R3, 0x3, PT ;  /* 0x000000030300780c */ /* 0x000fda0003f05270 */
[----:B01----:R-:W-:Y:S05]  /*4310*/  @!P0 BRA `(.L_x_90) ;  /* 0x0000000000548947 */ /* 0x003fea0003800000 */
[----:B------:R-:W-:Y:S01]  /*4320*/  VIADD R0, R0, 0x1 ;  /* 0x0000000100007836 */ /* 0x000fe20000000000 */
[C---:B------:R-:W-:Y:S01]  /*4330*/  LEA R8, R45.reuse, UR4, 0x3 ;  /* 0x000000042d087c11 */ /* 0x040fe2000f8e18ff */
[----:B------:R-:W-:Y:S01]  /*4340*/  IMAD.IADD R9, R45, 0x1, R13 ;  /* 0x000000012d097824 */ /* 0x000fe200078e020d */
[----:B------:R-:W-:Y:S02]  /*4350*/  ISETP.NE.AND P2, PT, RZ, UR8, PT ;  /* 0x00000008ff007c0c */ /* 0x000fe4000bf45270 */
[----:B------:R-:W-:-:S05]  /*4360*/  LOP3.LUT R0, R0, 0x3, RZ, 0xc0, !PT ;  /* 0x0000000300007812 */ /* 0x000fca00078ec0ff */
[----:B------:R-:W-:Y:S02]  /*4370*/  IMAD R45, R0, 0x180, R45 ;  /* 0x00000180002d7824 */ /* 0x000fe400078e022d */
[----:B------:R-:W-:-:S07]  /*4380*/  IMAD.MOV R0, RZ, RZ, -R0 ;  /* 0x000000ffff007224 */ /* 0x000fce00078e0a00 */
.L_x_91:
[----:B0-----:R-:W0:Y:S01]  /*4390*/  @!P2 LDC.64 R6, c[0x0][0x3d0] ;  /* 0x0000f400ff06ab82 */ /* 0x001e220000000a00 */
[----:B------:R-:W-:Y:S01]  /*43a0*/  CS2R R2, SRZ ;  /* 0x0000000000027805 */ /* 0x000fe2000001ff00 */
[----:B------:R1:W2:Y:S05]  /*43b0*/  LDS.64 R4, [R8] ;  /* 0x0000000008047984 */ /* 0x0002aa0000000a00 */
[----:B0-----:R-:W3:Y:S01]  /*43c0*/  @!P2 LDG.E.64 R2, desc[UR6][R6.64] ;  /* 0x000000060602a981 */ /* 0x001ee2000c1e1b00 */
[----:B------:R-:W-:Y:S02]  /*43d0*/  VIADD R0, R0, 0x1 ;  /* 0x0000000100007836 */ /* 0x000fe40000000000 */
[----:B-1----:R-:W-:Y:S01]  /*43e0*/  VIADD R8, R8, 0xc00 ;  /* 0x00000c0008087836 */ /* 0x002fe20000000000 */
[----:B---3--:R-:W-:-:S04]  /*43f0*/  IADD3 R10, P0, PT, R9, R2, RZ ;  /* 0x00000002090a7210 */ /* 0x008fc80007f1e0ff */
[C---:B------:R-:W-:Y:S01]  /*4400*/  LEA.HI.X.SX32 R3, R9.reuse, R3, 0x1, P0 ;  /* 0x0000000309037211 */ /* 0x040fe200000f0eff */
[----:B------:R-:W-:Y:S01]  /*4410*/  VIADD R9, R9, 0x180 ;  /* 0x0000018009097836 */ /* 0x000fe20000000000 */
[----:B------:R-:W-:-:S04]  /*4420*/  LEA R2, P0, R10, UR10, 0x3 ;  /* 0x0000000a0a027c11 */ /* 0x000fc8000f8018ff */
[----:B------:R-:W-:Y:S02]  /*4430*/  LEA.HI.X R3, R10, UR11, R3, 0x3, P0 ;  /* 0x0000000b0a037c11 */ /* 0x000fe400080f1c03 */
[----:B------:R-:W-:-:S03]  /*4440*/  ISETP.NE.AND P0, PT, R0, RZ, PT ;  /* 0x000000ff0000720c */ /* 0x000fc60003f05270 */
[----:B--2---:R0:W-:Y:S10]  /*4450*/  STG.E.64 desc[UR6][R2.64], R4 ;  /* 0x0000000402007986 */ /* 0x0041f4000c101b06 */
[----:B------:R-:W-:Y:S05]  /*4460*/  @P0 BRA `(.L_x_91) ;  /* 0xfffffffc00c80947 */ /* 0x000fea000383ffff */
.L_x_90:
[----:B------:R-:W-:Y:S05]  /*4470*/  BSYNC.RECONVERGENT B0 ;  /* 0x0000000000007941 */ /* 0x000fea0003800200 */
.L_x_89:
[----:B------:R-:W-:Y:S05]  /*4480*/  @!P1 EXIT ;  /* 0x000000000000994d */ /* 0x000fea0003800000 */
[----:B------:R-:W1:Y:S01]  /*4490*/  S2UR UR5, SR_CgaCtaId ;  /* 0x00000000000579c3 */ /* 0x000e620000008800 */
[----:B------:R-:W-:Y:S01]  /*44a0*/  UMOV UR4, 0x400 ;  /* 0x0000040000047882 */ /* 0x000fe20000000000 */
[----:B------:R-:W-:Y:S01]  /*44b0*/  UISETP.NE.AND UP0, UPT, UR8, URZ, UPT ;  /* 0x000000ff0800728c */ /* 0x000fe2000bf05270 */
[----:B------:R-:W-:Y:S01]  /*44c0*/  IMAD.IADD R13, R45, 0x1, R13 ;  /* 0x000000012d0d7824 */ /* 0x000fe200078e020d */
[----:B------:R-:W2:Y:S04]  /*44d0*/  LDCU.64 UR10, c[0x0][0x390] ;  /* 0x00007200ff0a77ac */ /* 0x000ea80008000a00 */
[----:B------:R-:W-:Y:S01]  /*44e0*/  PLOP3.LUT P0, PT, PT, PT, UP0, 0x80, 0x8 ;  /* 0x000000000008781c */ /* 0x000fe20003f0f008 */
[----:B-1----:R-:W-:-:S06]  /*44f0*/  ULEA UR4, UR5, UR4, 0x18 ;  /* 0x0000000405047291 */ /* 0x002fcc000f8ec0ff */
[----:B------:R-:W-:-:S05]  /*4500*/  LEA R0, R45, UR4, 0x3 ;  /* 0x000000042d007c11 */ /* 0x000fca000f8e18ff */
[----:B--2---:R-:W-:-:S07]  /*4510*/  VIADD R0, R0, 0x1800 ;  /* 0x0000180000007836 */ /* 0x004fce0000000000 */
.L_x_92:
[----:B--2---:R-:W1:Y:S01]  /*4520*/  @!P0 LDC.64 R6, c[0x0][0x3d0] ;  /* 0x0000f400ff068b82 */ /* 0x004e620000000a00 */
[----:B0-----:R-:W-:Y:S01]  /*4530*/  CS2R R2, SRZ ;  /* 0x0000000000027805 */ /* 0x001fe2000001ff00 */
[----:B------:R-:W-:Y:S01]  /*4540*/  UISETP.NE.AND UP0, UPT, UR8, URZ, UPT ;  /* 0x000000ff0800728c */ /* 0x000fe2000bf05270 */
[----:B------:R-:W0:Y:S04]  /*4550*/  LDS.64 R4, [R0+-0x1800] ;  /* 0xffe8000000047984 */ /* 0x000e280000000a00 */
[----:B-1----:R1:W2:Y:S01]  /*4560*/  @!P0 LDG.E.64 R2, desc[UR6][R6.64] ;  /* 0x0000000606028981 */ /* 0x0022a2000c1e1b00 */
[----:B------:R-:W-:Y:S02]  /*4570*/  PLOP3.LUT P0, PT, PT, PT, UP0, 0x80, 0x8 ;  /* 0x000000000008781c */ /* 0x000fe40003f0f008 */
[----:B------:R-:W-:Y:S01]  /*4580*/  SHF.R.S32.HI R19, RZ, 0x1f, R13 ;  /* 0x0000001fff137819 */ /* 0x000fe2000001140d */
[----:B-1----:R-:W1:Y:S10]  /*4590*/  LDS.64 R6, [R0+-0xc00] ;  /* 0xfff4000000067984 */ /* 0x002e740000000a00 */
[----:B------:R-:W3:Y:S01]  /*45a0*/  @!P0 LDC.64 R14, c[0x0][0x3d0] ;  /* 0x0000f400ff0e8b82 */ /* 0x000ee20000000a00 */
[----:B--2---:R-:W-:-:S05]  /*45b0*/  IADD3 R2, P1, PT, R13, R2, RZ ;  /* 0x000000020d027210 */ /* 0x004fca0007f3e0ff */
[----:B------:R-:W-:Y:S01]  /*45c0*/  IMAD.X R3, R19, 0x1, R3, P1 ;  /* 0x0000000113037824 */ /* 0x000fe200008e0603 */
[----:B------:R-:W-:-:S04]  /*45d0*/  LEA R8, P1, R2, UR10, 0x3 ;  /* 0x0000000a02087c11 */ /* 0x000fc8000f8218ff */
[----:B------:R-:W-:Y:S02]  /*45e0*/  LEA.HI.X R9, R2, UR11, R3, 0x3, P1 ;  /* 0x0000000b02097c11 */ /* 0x000fe400088f1c03 */
[----:B------:R-:W-:-:S03]  /*45f0*/  CS2R R2, SRZ ;  /* 0x0000000000027805 */ /* 0x000fc6000001ff00 */
[----:B0-----:R0:W-:Y:S04]  /*4600*/  STG.E.64 desc[UR6][R8.64], R4 ;  /* 0x0000000408007986 */ /* 0x0011e8000c101b06 */
[----:B---3--:R-:W2:Y:S01]  /*4610*/  @!P0 LDG.E.64 R2, desc[UR6][R14.64] ;  /* 0x000000060e028981 */ /* 0x008ea2000c1e1b00 */
[----:B------:R-:W3:Y:S03]  /*4620*/  @!P0 LDC.64 R16, c[0x0][0x3d0] ;  /* 0x0000f400ff108b82 */ /* 0x000ee60000000a00 */
[----:B------:R-:W4:Y:S01]  /*4630*/  LDS.64 R4, [R0] ;  /* 0x0000000000047984 */ /* 0x000f220000000a00 */
[----:B--2---:R-:W-:-:S05]  /*4640*/  IADD3 R2, P1, PT, R13, R2, RZ ;  /* 0x000000020d027210 */ /* 0x004fca0007f3e0ff */
[----:B------:R-:W-:Y:S01]  /*4650*/  IMAD.X R3, R19, 0x1, R3, P1 ;  /* 0x0000000113037824 */ /* 0x000fe200008e0603 */
[----:B------:R-:W-:-:S04]  /*4660*/  LEA R10, P1, R2, UR10, 0x3 ;  /* 0x0000000a020a7c11 */ /* 0x000fc8000f8218ff */
[----:B------:R-:W-:Y:S02]  /*4670*/  LEA.HI.X R11, R2, UR11, R3, 0x3, P1 ;  /* 0x0000000b020b7c11 */ /* 0x000fe400088f1c03 */
[----:B------:R-:W-:-:S03]  /*4680*/  CS2R R2, SRZ ;  /* 0x0000000000027805 */ /* 0x000fc6000001ff00 */
[----:B-1----:R-:W-:Y:S04]  /*4690*/  STG.E.64 desc[UR6][R10.64+0xc00], R6 ;  /* 0x000c00060a007986 */ /* 0x002fe8000c101b06 */
[----:B---3--:R-:W2:Y:S01]  /*46a0*/  @!P0 LDG.E.64 R2, desc[UR6][R16.64] ;  /* 0x0000000610028981 */ /* 0x008ea2000c1e1b00 */
[----:B------:R-:W1:Y:S03]  /*46b0*/  @!P0 LDC.64 R14, c[0x0][0x3d0] ;  /* 0x0000f400ff0e8b82 */ /* 0x000e660000000a00 */
[----:B------:R3:W5:Y:S01]  /*46c0*/  LDS.64 R6, [R0+0xc00] ;  /* 0x000c000000067984 */ /* 0x0007620000000a00 */
[----:B--2---:R-:W-:-:S05]  /*46d0*/  IADD3 R2, P1, PT, R13, R2, RZ ;  /* 0x000000020d027210 */ /* 0x004fca0007f3e0ff */
[----:B------:R-:W-:Y:S01]  /*46e0*/  IMAD.X R3, R19, 0x1, R3, P1 ;  /* 0x0000000113037824 */ /* 0x000fe200008e0603 */
[----:B0-----:R-:W-:-:S04]  /*46f0*/  LEA R8, P1, R2, UR10, 0x3 ;  /* 0x0000000a02087c11 */ /* 0x001fc8000f8218ff */
[----:B------:R-:W-:Y:S02]  /*4700*/  LEA.HI.X R9, R2, UR11, R3, 0x3, P1 ;  /* 0x0000000b02097c11 */ /* 0x000fe400088f1c03 */
[----:B------:R-:W-:-:S03]  /*4710*/  CS2R R2, SRZ ;  /* 0x0000000000027805 */ /* 0x000fc6000001ff00 */
[----:B----4-:R2:W-:Y:S04]  /*4720*/  STG.E.64 desc[UR6][R8.64+0x1800], R4 ;  /* 0x0018000408007986 */ /* 0x0105e8000c101b06 */
[----:B-1----:R-:W4:Y:S01]  /*4730*/  @!P0 LDG.E.64 R2, desc[UR6][R14.64] ;  /* 0x000000060e028981 */ /* 0x002f22000c1e1b00 */
[----:B------:R-:W-:Y:S02]  /*4740*/  VIADD R45, R45, 0x600 ;  /* 0x000006002d2d7836 */ /* 0x000fe40000000000 */
[----:B---3--:R-:W-:Y:S01]  /*4750*/  VIADD R0, R0, 0x3000 ;  /* 0x0000300000007836 */ /* 0x008fe20000000000 */
[C---:B----4-:R-:W-:Y:S01]  /*4760*/  IADD3 R10, P1, PT, R13.reuse, R2, RZ ;  /* 0x000000020d0a7210 */ /* 0x050fe20007f3e0ff */
[----:B------:R-:W-:-:S04]  /*4770*/  VIADD R13, R13, 0x600 ;  /* 0x000006000d0d7836 */ /* 0x000fc80000000000 */
[----:B------:R-:W-:Y:S01]  /*4780*/  IMAD.X R3, R19, 0x1, R3, P1 ;  /* 0x0000000113037824 */ /* 0x000fe200008e0603 */
[----:B------:R-:W-:-:S04]  /*4790*/  LEA R2, P1, R10, UR10, 0x3 ;  /* 0x0000000a0a027c11 */ /* 0x000fc8000f8218ff */
[----:B------:R-:W-:Y:S02]  /*47a0*/  LEA.HI.X R3, R10, UR11, R3, 0x3, P1 ;  /* 0x0000000b0a037c11 */ /* 0x000fe400088f1c03 */
[----:B------:R-:W-:-:S03]  /*47b0*/  ISETP.GE.AND P1, PT, R45, R12, PT ;  /* 0x0000000c2d00720c */ /* 0x000fc60003f26270 */
[----:B-----5:R2:W-:Y:S10]  /*47c0*/  STG.E.64 desc[UR6][R2.64+0x2400], R6 ;  /* 0x0024000602007986 */ /* 0x0205f4000c101b06 */
[----:B------:R-:W-:Y:S05]  /*47d0*/  @!P1 BRA `(.L_x_92) ;  /* 0xfffffffc00509947 */ /* 0x000fea000383ffff */
[----:B------:R-:W-:Y:S05]  /*47e0*/  EXIT ;  /* 0x000000000000794d */ /* 0x000fea0003800000 */
.L_x_0:
[----:B------:R-:W0:Y:S01]  /*47f0*/  LDCU UR4, c[0x0][0x3ac] ;  /* 0x00007580ff0477ac */ /* 0x000e220008000800 */
[----:B------:R-:W-:Y:S01]  /*4800*/  ISETP.NE.AND P0, PT, R46, RZ, PT ;  /* 0x000000ff2e00720c */ /* 0x000fe20003f05270 */
[----:B------:R-:W-:Y:S01]  /*4810*/  BSSY.RECONVERGENT B1, `(.L_x_93) ;  /* 0x00004dc000017945 */ /* 0x000fe20003800200 */
[----:B0-----:R-:W-:-:S11]  /*4820*/  IADD3 R21, PT, PT, -R0, UR4, RZ ;  /* 0x0000000400157c10 */ /* 0x001fd6000fffe1ff */
        /* <DEDUP_REMOVED lines=10> */
[----:B------:R-:W-:-:S04]  /*48d0*/  IMAD R5, R5, 0xb, R4 ;  /* 0x0000000b05057824 */ /* 0x000fc800078e0204 */
[C---:B------:R-:W-:Y:S01]  /*48e0*/  VIADD R4, R5.reuse, 0x20 ;  /* 0x0000002005047836 */ /* 0x040fe20000000000 */
[C---:B------:R-:W-:Y:S01]  /*48f0*/  IADD3 R30, P2, P3, R5.reuse, UR4, R0 ;  /* 0x00000004051e7c10 */ /* 0x040fe2000fb5e000 */
[C---:B------:R-:W-:Y:S01]  /*4900*/  VIADD R20, R5.reuse, 0x40 ;  /* 0x0000004005147836 */ /* 0x040fe20000000000 */
[CC--:B------:R-:W-:Y:S01]  /*4910*/  ISETP.GE.AND P5, PT, R5.reuse, R21.reuse, PT ;  /* 0x000000150500720c */ /* 0x0c0fe20003fa6270 */
[C---:B------:R-:W-:Y:S01]  /*4920*/  VIADD R0, R5.reuse, 0x80 ;  /* 0x0000008005007836 */ /* 0x040fe20000000000 */
[-C--:B------:R-:W-:Y:S01]  /*4930*/  ISETP.GE.AND P6, PT, R4, R21.reuse, PT ;  /* 0x000000150400720c */ /* 0x080fe20003fc6270 */
[C---:B------:R-:W-:Y:S01]  /*4940*/  VIADD R4, R5.reuse, 0x60 ;  /* 0x0000006005047836 */ /* 0x040fe20000000000 */
[----:B------:R-:W-:Y:S02]  /*4950*/  IADD3.X R31, PT, PT, RZ, UR5, RZ, P2, P3 ;  /* 0x00000005ff1f7c10 */ /* 0x000fe400097e64ff */
[----:B---3--:R-:W-:Y:S02]  /*4960*/  LEA R32, P3, R30, UR10, 0x3 ;  /* 0x0000000a1e207c11 */ /* 0x008fe4000f8618ff */
[-C--:B------:R-:W-:Y:S01]  /*4970*/  ISETP.GE.AND P1, PT, R4, R21.reuse, PT ;  /* 0x000000150400720c */ /* 0x080fe20003f26270 */
[C---:B------:R-:W-:Y:S01]  /*4980*/  VIADD R4, R5.reuse, 0xa0 ;  /* 0x000000a005047836 */ /* 0x040fe20000000000 */
[----:B------:R-:W-:Y:S01]  /*4990*/  ISETP.GE.AND P0, PT, R20, R21, PT ;  /* 0x000000151400720c */ /* 0x000fe20003f06270 */
[----:B------:R-:W-:Y:S01]  /*49a0*/  VIADD R20, R5, 0xc0 ;  /* 0x000000c005147836 */ /* 0x000fe20000000000 */
[----:B------:R-:W-:-:S02]  /*49b0*/  LEA.HI.X R33, R30, UR11, R31, 0x3, P3 ;  /* 0x0000000b1e217c11 */ /* 0x000fc400098f1c1f */
[-C--:B------:R-:W-:Y:S01]  /*49c0*/  ISETP.GE.AND P2, PT, R0, R21.reuse, PT ;  /* 0x000000150000720c */ /* 0x080fe20003f46270 */
[C---:B------:R-:W-:Y:S01]  /*49d0*/  VIADD R0, R5.reuse, 0xe0 ;  /* 0x000000e005007836 */ /* 0x040fe20000000000 */
[-C--:B------:R-:W-:Y:S01]  /*49e0*/  ISETP.GE.AND P3, PT, R4, R21.reuse, PT ;  /* 0x000000150400720c */ /* 0x080fe20003f66270 */
[C---:B------:R-:W-:Y:S01]  /*49f0*/  VIADD R4, R5.reuse, 0x100 ;  /* 0x0000010005047836 */ /* 0x040fe20000000000 */
[----:B------:R-:W2:Y:S01]  /*4a00*/  @!P5 LDG.E.64 R10, desc[UR6][R32.64] ;  /* 0x00000006200ad981 */ /* 0x000ea2000c1e1b00 */
[-C--:B------:R-:W-:Y:S02]  /*4a10*/  ISETP.GE.AND P4, PT, R20, R21.reuse, PT ;  /* 0x000000151400720c */ /* 0x080fe40003f86270 */
[-C--:B------:R-:W-:Y:S01]  /*4a20*/  ISETP.GE.AND P5, PT, R0, R21.reuse, PT ;  /* 0x000000150000720c */ /* 0x080fe20003fa6270 */
[----:B------:R-:W3:Y:S01]  /*4a30*/  @!P6 LDG.E.64 R8, desc[UR6][R32.64+0x100] ;  /* 0x000100062008e981 */ /* 0x000ee2000c1e1b00 */
[----:B------:R-:W-:Y:S01]  /*4a40*/  ISETP.GE.AND P6, PT, R4, R21, PT ;  /* 0x000000150400720c */ /* 0x000fe20003fc6270 */
[----:B------:R-:W-:-:S02]  /*4a50*/  VIADD R0, R5, 0x120 ;  /* 0x0000012005007836 */ /* 0x000fc40000000000 */
[----:B------:R-:W-:Y:S01]  /*4a60*/  VIADD R4, R5, 0x140 ;  /* 0x0000014005047836 */ /* 0x000fe20000000000 */
[----:B------:R-:W4:Y:S02]  /*4a70*/  @!P0 LDG.E.64 R6, desc[UR6][R32.64+0x200] ;  /* 0x0002000620068981 */ /* 0x000f24000c1e1b00 */
[-C--:B------:R-:W-:Y:S02]  /*4a80*/  ISETP.GE.AND P0, PT, R0, R21.reuse, PT ;  /* 0x000000150000720c */ /* 0x080fe40003f06270 */
[----:B------:R-:W5:Y:S01]  /*4a90*/  @!P1 LDG.E.64 R2, desc[UR6][R32.64+0x300] ;  /* 0x0003000620029981 */ /* 0x000f62000c1e1b00 */
[----:B------:R-:W-:-:S03]  /*4aa0*/  ISETP.GE.AND P1, PT, R4, R21, PT ;  /* 0x000000150400720c */ /* 0x000fc60003f26270 */
[----:B------:R-:W5:Y:S04]  /*4ab0*/  @!P2 LDG.E.64 R28, desc[UR6][R32.64+0x400] ;  /* 0x00040006201ca981 */ /* 0x000f68000c1e1b00 */
[----:B------:R-:W5:Y:S04]  /*4ac0*/  @!P3 LDG.E.64 R26, desc[UR6][R32.64+0x500] ;  /* 0x00050006201ab981 */ /* 0x000f68000c1e1b00 */
[----:B------:R-:W5:Y:S04]  /*4ad0*/  @!P4 LDG.E.64 R24, desc[UR6][R32.64+0x600] ;  /* 0x000600062018c981 */ /* 0x000f68000c1e1b00 */
[----:B------:R-:W5:Y:S04]  /*4ae0*/  @!P5 LDG.E.64 R22, desc[UR6][R32.64+0x700] ;  /* 0x000700062016d981 */ /* 0x000f68000c1e1b00 */
[----:B------:R-:W5:Y:S04]  /*4af0*/  @!P6 LDG.E.64 R18, desc[UR6][R32.64+0x800] ;  /* 0x000800062012e981 */ /* 0x000f68000c1e1b00 */
[----:B------:R-:W5:Y:S04]  /*4b00*/  @!P0 LDG.E.64 R14, desc[UR6][R32.64+0x900] ;  /* 0x00090006200e8981 */ /* 0x000f68000c1e1b00 */
[----:B------:R-:W5:Y:S01]  /*4b10*/  @!P1 LDG.E.64 R12, desc[UR6][R32.64+0xa00] ;  /* 0x000a0006200c9981 */ /* 0x000f62000c1e1b00 */
[----:B------:R-:W0:Y:S01]  /*4b20*/  S2R R5, SR_LANEID ;  /* 0x0000000000057919 */ /* 0x000e220000000000 */
[----:B------:R-:W1:Y:S01]  /*4b30*/  S2UR UR5, SR_CgaCtaId ;  /* 0x00000000000579c3 */ /* 0x000e620000008800 */
[----:B------:R-:W-:Y:S01]  /*4b40*/  SHF.R.U32.HI R30, RZ, 0x5, R17 ;  /* 0x00000005ff1e7819 */ /* 0x000fe20000011611 */
[----:B------:R-:W-:-:S02]  /*4b50*/  UMOV UR4, 0x400 ;  /* 0x0000040000047882 */ /* 0x000fc40000000000 */
[----:B-1----:R-:W-:Y:S02]  /*4b60*/  ULEA UR4, UR5, UR4, 0x18 ;  /* 0x0000000405047291 */ /* 0x002fe4000f8ec0ff */
[----:B0-----:R-:W-:-:S05]  /*4b70*/  IMAD R0, R30, 0x160, R5 ;  /* 0x000001601e007824 */ /* 0x001fca00078e0205 */
[----:B------:R-:W-:-:S05]  /*4b80*/  LEA R31, R0, UR4, 0x3 ;  /* 0x00000004001f7c11 */ /* 0x000fca000f8e18ff */
[----:B------:R-:W-:Y:S02]  /*4b90*/  IMAD R0, R5, 0x50, R31 ;  /* 0x0000005005007824 */ /* 0x000fe400078e021f */
[----:B------:R-:W-:Y:S01]  /*4ba0*/  IMAD R4, R17, 0xb, RZ ;  /* 0x0000000b11047824 */ /* 0x000fe200078e02ff */
[----:B------:R-:W-:Y:S01]  /*4bb0*/  LOP3.LUT R16, R16, 0xfffffffd, RZ, 0xc0, !PT ;  /* 0xfffffffd10107812 */ /* 0x000fe200078ec0ff */
[----:B--2---:R-:W-:Y:S04]  /*4bc0*/  STS.64 [R31], R10 ;  /* 0x0000000a1f007388 */ /* 0x004fe80000000a00 */
[----:B---3--:R-:W-:Y:S04]  /*4bd0*/  STS.64 [R31+0x100], R8 ;  /* 0x000100081f007388 */ /* 0x008fe80000000a00 */
[----:B----4-:R-:W-:Y:S04]  /*4be0*/  STS.64 [R31+0x200], R6 ;  /* 0x000200061f007388 */ /* 0x010fe80000000a00 */
[----:B-----5:R0:W-:Y:S04]  /*4bf0*/  STS.64 [R31+0x300], R2 ;  /* 0x000300021f007388 */ /* 0x0201e80000000a00 */
        /* <DEDUP_REMOVED lines=8> */
[----:B------:R-:W1:Y:S04]  /*4c80*/  LDS.64 R40, [R0+0x8] ;  /* 0x0000080000287984 */ /* 0x000e680000000a00 */
[----:B------:R-:W2:Y:S04]  /*4c90*/  LDS.64 R38, [R0] ;  /* 0x0000000000267984 */ /* 0x000ea80000000a00 */
[----:B------:R-:W3:Y:S04]  /*4ca0*/  LDS.64 R36, [R0+0x10] ;  /* 0x0000100000247984 */ /* 0x000ee80000000a00 */
[----:B------:R-:W4:Y:S04]  /*4cb0*/  LDS.64 R34, [R0+0x18] ;  /* 0x0000180000227984 */ /* 0x000f280000000a00 */
[----:B------:R-:W5:Y:S04]  /*4cc0*/  LDS.64 R32, [R0+0x20] ;  /* 0x0000200000207984 */ /* 0x000f680000000a00 */
[----:B------:R-:W5:Y:S01]  /*4cd0*/  LDS.64 R28, [R0+0x28] ;  /* 0x00002800001c7984 */ /* 0x000f620000000a00 */
[----:B0-----:R-:W-:-:S03]  /*4ce0*/  VIADD R2, R4, 0x1 ;  /* 0x0000000104027836 */ /* 0x001fc60000000000 */
[----:B------:R-:W0:Y:S04]  /*4cf0*/  LDS.64 R26, [R0+0x30] ;  /* 0x00003000001a7984 */ /* 0x000e280000000a00 */
[----:B------:R-:W0:Y:S04]  /*4d00*/  LDS.64 R24, [R0+0x38] ;  /* 0x0000380000187984 */ /* 0x000e280000000a00 */
[----:B------:R-:W0:Y:S04]  /*4d10*/  LDS.64 R22, [R0+0x40] ;  /* 0x0000400000167984 */ /* 0x000e280000000a00 */
[----:B------:R-:W0:Y:S01]  /*4d20*/  LDS.64 R18, [R0+0x48] ;  /* 0x0000480000127984 */ /* 0x000e220000000a00 */
[----:B-1----:R-:W-:-:S04]  /*4d30*/  ISETP.NE.U32.AND P1, PT, R40, RZ, PT ;  /* 0x000000ff2800720c */ /* 0x002fc80003f25070 */
[----:B------:R-:W-:Y:S02]  /*4d40*/  ISETP.NE.AND.EX P1, PT, R41, RZ, PT, P1 ;  /* 0x000000ff2900720c */ /* 0x000fe40003f25310 */
[----:B--2---:R-:W-:Y:S02]  /*4d50*/  ISETP.NE.U32.AND P0, PT, R38, RZ, PT ;  /* 0x000000ff2600720c */ /* 0x004fe40003f05070 */
[-C--:B------:R-:W-:Y:S02]  /*4d60*/  ISETP.GE.OR P3, PT, R2, R21.reuse, P1 ;  /* 0x000000150200720c */ /* 0x080fe40000f66670 */
[----:B------:R-:W-:Y:S02]  /*4d70*/  ISETP.NE.AND.EX P0, PT, R39, RZ, PT, P0 ;  /* 0x000000ff2700720c */ /* 0x000fe40003f05300 */
[----:B---3--:R-:W-:Y:S01]  /*4d80*/  ISETP.NE.U32.AND P1, PT, R36, RZ, PT ;  /* 0x000000ff2400720c */ /* 0x008fe20003f25070 */
[C---:B------:R-:W-:Y:S01]  /*4d90*/  VIADD R2, R4.reuse, 0x2 ;  /* 0x0000000204027836 */ /* 0x040fe20000000000 */
[----:B------:R-:W-:-:S02]  /*4da0*/  ISETP.GE.OR P0, PT, R4, R21, P0 ;  /* 0x000000150400720c */ /* 0x000fc40000706670 */
[----:B------:R-:W-:Y:S02]  /*4db0*/  ISETP.NE.AND.EX P1, PT, R37, RZ, PT, P1 ;  /* 0x000000ff2500720c */ /* 0x000fe40003f25310 */
[----:B----4-:R-:W-:Y:S02]  /*4dc0*/  ISETP.NE.U32.AND P2, PT, R34, RZ, PT ;  /* 0x000000ff2200720c */ /* 0x010fe40003f45070 */
[----:B------:R-:W-:Y:S02]  /*4dd0*/  SEL R3, RZ, 0x1, !P0 ;  /* 0x00000001ff037807 */ /* 0x000fe40004000000 */
[----:B------:R-:W-:Y:S01]  /*4de0*/  ISETP.GE.OR P5, PT, R2, R21, P1 ;  /* 0x000000150200720c */ /* 0x000fe20000fa6670 */
[----:B------:R-:W-:Y:S01]  /*4df0*/  VIADD R2, R4, 0x3 ;  /* 0x0000000304027836 */ /* 0x000fe20000000000 */
[----:B------:R-:W-:Y:S01]  /*4e00*/  ISETP.NE.AND.EX P1, PT, R35, RZ, PT, P2 ;  /* 0x000000ff2300720c */ /* 0x000fe20003f25320 */
[----:B------:R-:W-:Y:S01]  /*4e10*/  VIADD R43, R3, 0x1 ;  /* 0x00000001032b7836 */ /* 0x000fe20000000000 */
[----:B------:R-:W-:Y:S01]  /*4e20*/  @P3 LOP3.LUT R16, R16, 0x2, RZ, 0xfc, !PT ;  /* 0x0000000210103812 */ /* 0x000fe200078efcff */
[----:B------:R-:W-:Y:S01]  /*4e30*/  @!P3 IMAD.MOV R43, RZ, RZ, R3 ;  /* 0x000000ffff2bb224 */ /* 0x000fe200078e0203 */
[----:B-----5:R-:W-:-:S02]  /*4e40*/  ISETP.NE.U32.AND P2, PT, R32, RZ, PT ;  /* 0x000000ff2000720c */ /* 0x020fc40003f45070 */
[-C--:B------:R-:W-:Y:S01]  /*4e50*/  ISETP.GE.OR P3, PT, R2, R21.reuse, P1 ;  /* 0x000000150200720c */ /* 0x080fe20000f66670 */
[----:B------:R-:W-:Y:S01]  /*4e60*/  VIADD R2, R4, 0x4 ;  /* 0x0000000404027836 */ /* 0x000fe20000000000 */
[----:B------:R-:W-:Y:S02]  /*4e70*/  LOP3.LUT R16, R16, 0xfffffffb, RZ, 0xc0, !PT ;  /* 0xfffffffb10107812 */ /* 0x000fe400078ec0ff */
[----:B------:R-:W-:Y:S02]  /*4e80*/  ISETP.NE.AND.EX P1, PT, R33, RZ, PT, P2 ;  /* 0x000000ff2100720c */ /* 0x000fe40003f25320 */
[----:B------:R-:W-:Y:S02]  /*4e90*/  @P5 LOP3.LUT R16, R16, 0x4, RZ, 0xfc, !PT ;  /* 0x0000000410105812 */ /* 0x000fe400078efcff */
[-C--:B------:R-:W-:Y:S01]  /*4ea0*/  ISETP.GE.OR P4, PT, R2, R21.reuse, P1 ;  /* 0x000000150200720c */ /* 0x080fe20000f86670 */
[----:B------:R-:W-:Y:S01]  /*4eb0*/  VIADD R52, R43, 0x1 ;  /* 0x000000012b347836 */ /* 0x000fe20000000000 */
[----:B------:R-:W-:Y:S01]  /*4ec0*/  ISETP.NE.U32.AND P1, PT, R28, RZ, PT ;  /* 0x000000ff1c00720c */ /* 0x000fe20003f25070 */
[----:B------:R-:W-:Y:S01]  /*4ed0*/  @!P5 IMAD.MOV R52, RZ, RZ, R43 ;  /* 0x000000ffff34d224 */ /* 0x000fe200078e022b */
[----:B------:R-:W-:Y:S01]  /*4ee0*/  LOP3.LUT R16, R16, 0xfffffff7, RZ, 0xc0, !PT ;  /* 0xfffffff710107812 */ /* 0x000fe200078ec0ff */
[----:B------:R-:W-:Y:S01]  /*4ef0*/  VIADD R2, R4, 0x5 ;  /* 0x0000000504027836 */ /* 0x000fe20000000000 */
[----:B------:R-:W-:Y:S01]  /*4f00*/  ISETP.NE.AND.EX P1, PT, R29, RZ, PT, P1 ;  /* 0x000000ff1d00720c */ /* 0x000fe20003f25310 */
[----:B------:R-:W-:Y:S01]  /*4f10*/  VIADD R50, R52, 0x1 ;  /* 0x0000000134327836 */ /* 0x000fe20000000000 */
[----:B------:R-:W-:Y:S01]  /*4f20*/  @P3 LOP3.LUT R16, R16, 0x8, RZ, 0xfc, !PT ;  /* 0x0000000810103812 */ /* 0x000fe200078efcff */
[----:B------:R-:W-:Y:S01]  /*4f30*/  @!P3 IMAD.MOV R50, RZ, RZ, R52 ;  /* 0x000000ffff32b224 */ /* 0x000fe200078e0234 */
[----:B------:R-:W-:-:S02]  /*4f40*/  ISETP.GE.OR P3, PT, R2, R21, P1 ;  /* 0x000000150200720c */ /* 0x000fc40000f66670 */
[----:B------:R1:W2:Y:S01]  /*4f50*/  LDS.64 R2, [R0+0x50] ;  /* 0x0000500000027984 */ /* 0x0002a20000000a00 */
[----:B------:R-:W-:Y:S02]  /*4f60*/  LOP3.LUT R16, R16, 0xffffffef, RZ, 0xc0, !PT ;  /* 0xffffffef10107812 */ /* 0x000fe400078ec0ff */
[----:B0-----:R-:W-:Y:S01]  /*4f70*/  ISETP.NE.U32.AND P1, PT, R26, RZ, PT ;  /* 0x000000ff1a00720c */ /* 0x001fe20003f25070 */
[----:B------:R-:W-:Y:S01]  /*4f80*/  VIADD R6, R4, 0x6 ;  /* 0x0000000604067836 */ /* 0x000fe20000000000 */
[----:B------:R-:W-:Y:S01]  /*4f90*/  @P4 LOP3.LUT R16, R16, 0x10, RZ, 0xfc, !PT ;  /* 0x0000001010104812 */ /* 0x000fe200078efcff */
[----:B------:R-:W-:Y:S01]  /*4fa0*/  VIADD R48, R50, 0x1 ;  /* 0x0000000132307836 */ /* 0x000fe20000000000 */
[----:B------:R-:W-:Y:S01]  /*4fb0*/  BAR.SYNC.DEFER_BLOCKING 0x0 ;  /* 0x0000000000007b1d */ /* 0x000fe20000010000 */
[----:B------:R-:W-:Y:S01]  /*4fc0*/  ISETP.NE.AND.EX P1, PT, R27, RZ, PT, P1 ;  /* 0x000000ff1b00720c */ /* 0x000fe20003f25310 */
[----:B------:R-:W-:Y:S01]  /*4fd0*/  @!P4 IMAD.MOV R48, RZ, RZ, R50 ;  /* 0x000000ffff30c224 */ /* 0x000fe200078e0232 */
[----:B------:R-:W-:-:S02]  /*4fe0*/  ISETP.NE.U32.AND P2, PT, R24, RZ, PT ;  /* 0x000000ff1800720c */ /* 0x000fc40003f45070 */
[----:B------:R-:W-:Y:S02]  /*4ff0*/  LOP3.LUT R16, R16, 0xfffffffe, RZ, 0xc0, !PT ;  /* 0xfffffffe10107812 */ /* 0x000fe400078ec0ff */
[-C--:B------:R-:W-:Y:S01]  /*5000*/  ISETP.GE.OR P1, PT, R6, R21.reuse, P1 ;  /* 0x000000150600720c */ /* 0x080fe20000f26670 */
[----:B------:R-:W-:Y:S01]  /*5010*/  VIADD R6, R4, 0x7 ;  /* 0x0000000704067836 */ /* 0x000fe20000000000 */
[----:B------:R-:W-:Y:S01]  /*5020*/  ISETP.NE.AND.EX P2, PT, R25, RZ, PT, P2 ;  /* 0x000000ff1900720c */ /* 0x000fe20003f45320 */
[----:B------:R-:W-:Y:S01]  /*5030*/  VIADD R46, R48, 0x1 ;  /* 0x00000001302e7836 */ /* 0x000fe20000000000 */
[----:B------:R-:W-:Y:S01]  /*5040*/  @P3 LOP3.LUT R16, R16, 0x1, RZ, 0xfc, !PT ;  /* 0x0000000110103812 */ /* 0x000fe200078efcff */
[----:B------:R-:W-:Y:S01]  /*5050*/  @!P3 IMAD.MOV R46, RZ, RZ, R48 ;  /* 0x000000ffff2eb224 */ /* 0x000fe200078e0230 */
[----:B------:R-:W-:Y:S02]  /*5060*/  ISETP.NE.U32.AND P3, PT, R22, RZ, PT ;  /* 0x000000ff1600720c */ /* 0x000fe40003f65070 */
[----:B------:R-:W-:Y:S01]  /*5070*/  ISETP.GE.OR P2, PT, R6, R21, P2 ;  /* 0x000000150600720c */ /* 0x000fe20001746670 */
[----:B------:R-:W-:Y:S01]  /*5080*/  VIADD R6, R4, 0x8 ;  /* 0x0000000804067836 */ /* 0x000fe20000000000 */
[----:B------:R-:W-:-:S02]  /*5090*/  ISETP.NE.AND.EX P3, PT, R23, RZ, PT, P3 ;  /* 0x000000ff1700720c */ /* 0x000fc40003f65330 */
[----:B------:R-:W-:Y:S01]  /*50a0*/  ISETP.NE.U32.AND P4, PT, R18, RZ, PT ;  /* 0x000000ff1200720c */ /* 0x000fe20003f85070 */
[----:B-1----:R-:W-:Y:S01]  /*50b0*/  VIADD R0, R4, 0x9 ;  /* 0x0000000904007836 */ /* 0x002fe20000000000 */
[-C--:B------:R-:W-:Y:S01]  /*50c0*/  ISETP.GE.OR P3, PT, R6, R21.reuse, P3 ;  /* 0x000000150600720c */ /* 0x080fe20001f66670 */
[----:B------:R-:W-:Y:S01]  /*50d0*/  VIADD R44, R46, 0x1 ;  /* 0x000000012e2c7836 */ /* 0x000fe20000000000 */
[----:B------:R-:W-:Y:S01]  /*50e0*/  ISETP.NE.AND.EX P4, PT, R19, RZ, PT, P4 ;  /* 0x000000ff1300720c */ /* 0x000fe20003f85340 */
[----:B------:R-:W-:Y:S02]  /*50f0*/  @!P1 IMAD.MOV R44, RZ, RZ, R46 ;  /* 0x000000ffff2c9224 */ /* 0x000fe400078e022e */
[----:B------:R-:W-:Y:S01]  /*5100*/  VIADD R4, R4, 0xa ;  /* 0x0000000a04047836 */ /* 0x000fe20000000000 */
[----:B------:R-:W-:Y:S01]  /*5110*/  ISETP.GE.OR P4, PT, R0, R21, P4 ;  /* 0x000000150000720c */ /* 0x000fe20002786670 */
[----:B------:R-:W-:Y:S01]  /*5120*/  VIADD R42, R44, 0x1 ;  /* 0x000000012c2a7836 */ /* 0x000fe20000000000 */
[----:B--2---:R-:W-:Y:S01]  /*5130*/  ISETP.NE.U32.AND P5, PT, R2, RZ, PT ;  /* 0x000000ff0200720c */ /* 0x004fe20003fa5070 */
[----:B------:R-:W-:-:S03]  /*5140*/  @!P2 IMAD.MOV R42, RZ, RZ, R44 ;  /* 0x000000ffff2aa224 */ /* 0x000fc600078e022c */
[----:B------:R-:W-:Y:S01]  /*5150*/  ISETP.NE.AND.EX P5, PT, R3, RZ, PT, P5 ;  /* 0x000000ff0300720c */ /* 0x000fe20003fa5350 */
[----:B------:R-:W-:-:S03]  /*5160*/  VIADD R0, R42, 0x1 ;  /* 0x000000012a007836 */ /* 0x000fc60000000000 */
[----:B------:R-:W-:Y:S01]  /*5170*/  ISETP.GE.OR P5, PT, R4, R21, P5 ;  /* 0x000000150400720c */ /* 0x000fe20002fa6670 */
[----:B------:R-:W-:-:S04]  /*5180*/  @!P3 IMAD.MOV R0, RZ, RZ, R42 ;  /* 0x000000ffff00b224 */ /* 0x000fc800078e022a */
[----:B------:R-:W-:Y:S02]  /*5190*/  VIADD R20, R0, 0x1 ;  /* 0x0000000100147836 */ /* 0x000fe40000000000 */
[----:B------:R-:W-:-:S04]  /*51a0*/  @!P4 IMAD.MOV R20, RZ, RZ, R0 ;  /* 0x000000ffff14c224 */ /* 0x000fc800078e0200 */
[----:B------:R-:W-:Y:S02]  /*51b0*/  VIADD R4, R20, 0x1 ;  /* 0x0000000114047836 */ /* 0x000fe40000000000 */
[----:B------:R-:W-:-:S05]  /*51c0*/  @!P5 IMAD.MOV R4, RZ, RZ, R20 ;  /* 0x000000ffff04d224 */ /* 0x000fca00078e0214 */
[----:B------:R-:W0:Y:S02]  /*51d0*/  SHFL.UP P6, R7, R4, 0x1, RZ ;  /* 0x0420000004077989 */ /* 0x000e2400000c00ff */
        /* <DEDUP_REMOVED lines=9> */
[----:B------:R-:W-:-:S13]  /*5270*/  ISETP.NE.AND P6, PT, R5, 0x1f, PT ;  /* 0x0000001f0500780c */ /* 0x000fda0003fc5270 */
[----:B------:R-:W-:-:S05]  /*5280*/  @!P6 LEA R10, R30, UR4, 0x2 ;  /* 0x000000041e0aec11 */ /* 0x000fca000f8e10ff */
[----:B------:R-:W-:Y:S01]  /*5290*/  @!P6 STS [R10], R11 ;  /* 0x0000000b0a00e388 */ /* 0x000fe20000000800 */
[----:B------:R-:W-:Y:S01]  /*52a0*/  IMAD.IADD R45, R11, 0x1, -R4 ;  /* 0x000000010b2d7824 */ /* 0x000fe200078e0a04 */
[----:B------:R-:W-:Y:S01]  /*52b0*/  BAR.SYNC.DEFER_BLOCKING 0x0 ;  /* 0x0000000000007b1d */ /* 0x000fe20000010000 */
[----:B------:R-:W-:-:S05]  /*52c0*/  ISETP.NE.AND P6, PT, R5, RZ, PT ;  /* 0x000000ff0500720c */ /* 0x000fca0003fc5270 */
[----:B------:R-:W0:Y:S01]  /*52d0*/  LDS.128 R4, [UR4] ;  /* 0x00000004ff047984 */ /* 0x000e220008000c00 */
[----:B------:R-:W-:Y:S02]  /*52e0*/  SEL R45, R45, RZ, P6 ;  /* 0x000000ff2d2d7207 */ /* 0x000fe40003000000 */
[----:B------:R-:W-:Y:S01]  /*52f0*/  ISETP.NE.AND P6, PT, R30, 0x2, PT ;  /* 0x000000021e00780c */ /* 0x000fe20003fc5270 */
[----:B0-----:R-:W-:-:S05]  /*5300*/  IMAD.IADD R9, R4, 0x1, R5 ;  /* 0x0000000104097824 */ /* 0x001fca00078e0205 */
[----:B------:R-:W-:Y:S01]  /*5310*/  SEL R8, R9, R4, !P6 ;  /* 0x0000000409087207 */ /* 0x000fe20007000000 */
[----:B------:R-:W-:Y:S01]  /*5320*/  IMAD.IADD R9, R6, 0x1, R9 ;  /* 0x0000000106097824 */ /* 0x000fe200078e0209 */
[----:B------:R-:W-:-:S03]  /*5330*/  ISETP.NE.AND P6, PT, R30, 0x3, PT ;  /* 0x000000031e00780c */ /* 0x000fc60003fc5270 */
[----:B------:R-:W-:Y:S01]  /*5340*/  IMAD.IADD R13, R7, 0x1, R9 ;  /* 0x00000001070d7824 */ /* 0x000fe200078e0209 */
[----:B------:R-:W-:Y:S02]  /*5350*/  SEL R8, R9, R8, !P6 ;  /* 0x0000000809087207 */ /* 0x000fe40007000000 */
[----:B------:R-:W-:-:S04]  /*5360*/  ISETP.NE.AND P6, PT, R30, 0x4, PT ;  /* 0x000000041e00780c */ /* 0x000fc80003fc5270 */
[C---:B------:R-:W-:Y:S02]  /*5370*/  SEL R12, R13.reuse, R8, !P6 ;  /* 0x000000080d0c7207 */ /* 0x040fe40007000000 */
[----:B------:R-:W0:Y:S01]  /*5380*/  LDS.128 R8, [UR4+0x10] ;  /* 0x00001004ff087984 */ /* 0x000e220008000c00 */
[----:B------:R-:W-:Y:S01]  /*5390*/  ISETP.NE.AND P6, PT, R30, 0x5, PT ;  /* 0x000000051e00780c */ /* 0x000fe20003fc5270 */
[----:B0-----:R-:W-:-:S05]  /*53a0*/  IMAD.IADD R13, R13, 0x1, R8 ;  /* 0x000000010d0d7824 */ /* 0x001fca00078e0208 */
[----:B------:R-:W-:Y:S01]  /*53b0*/  SEL R12, R13, R12, !P6 ;  /* 0x0000000c0d0c7207 */ /* 0x000fe20007000000 */
[----:B------:R-:W-:Y:S01]  /*53c0*/  IMAD.IADD R13, R9, 0x1, R13 ;  /* 0x00000001090d7824 */ /* 0x000fe200078e020d */
[----:B------:R-:W-:-:S04]  /*53d0*/  ISETP.NE.AND P6, PT, R30, 0x6, PT ;  /* 0x000000061e00780c */ /* 0x000fc80003fc5270 */
        /* <DEDUP_REMOVED lines=15> */
[----:B------:R-:W-:-:S04]  /*54d0*/  ISETP.NE.AND P6, PT, R30, 0xb, PT ;  /* 0x0000000b1e00780c */ /* 0x000fc80003fc5270 */
[----:B------:R-:W-:Y:S02]  /*54e0*/  SEL R47, R31, R47, !P6 ;  /* 0x0000002f1f2f7207 */ /* 0x000fe40007000000 */
[----:B------:R-:W-:Y:S02]  /*54f0*/  ISETP.GE.U32.AND P6, PT, R17, 0x20, PT ;  /* 0x000000201100780c */ /* 0x000fe40003fc6070 */
[----:B------:R-:W-:Y:S02]  /*5500*/  IADD3 R21, PT, PT, R31, R21, R15 ;  /* 0x000000151f157210 */ /* 0x000fe40007ffe00f */
[----:B------:R-:W-:-:S05]  /*5510*/  SEL R30, R47, RZ, P6 ;  /* 0x000000ff2f1e7207 */ /* 0x000fca0003000000 */
[----:B------:R-:W-:Y:S02]  /*5520*/  IMAD.IADD R45, R30, 0x1, R45 ;  /* 0x000000011e2d7824 */ /* 0x000fe400078e022d */
[----:B------:R-:W-:-:S05]  /*5530*/  VIADD R30, R21, 0xffffef80 ;  /* 0xffffef80151e7836 */ /* 0x000fca0000000000 */
[----:B------:R-:W-:Y:S01]  /*5540*/  ISETP.GT.AND P6, PT, R30, 0x180, PT ;  /* 0x000001801e00780c */ /* 0x000fe20003fc4270 */
[--C-:B------:R-:W-:Y:S01]  /*5550*/  IMAD.IADD R53, R44, 0x1, R45.reuse ;  /* 0x000000012c357824 */ /* 0x100fe200078e022d */
[----:B------:R-:W-:Y:S01]  /*5560*/  SEL R44, RZ, 0x1, !P0 ;  /* 0x00000001ff2c7807 */ /* 0x000fe20004000000 */
[----:B------:R-:W-:Y:S01]  /*5570*/  BSSY.RECONVERGENT B0, `(.L_x_95) ;  /* 0x000013c000007945 */ /* 0x000fe20003800200 */
[--C-:B------:R-:W-:Y:S02]  /*5580*/  IMAD.IADD R51, R42, 0x1, R45.reuse ;  /* 0x000000012a337824 */ /* 0x100fe400078e022d */
[--C-:B------:R-:W-:Y:S02]  /*5590*/  IMAD.IADD R43, R43, 0x1, R45.reuse ;  /* 0x000000012b2b7824 */ /* 0x100fe400078e022d */
[--C-:B------:R-:W-:Y:S02]  /*55a0*/  IMAD.IADD R31, R52, 0x1, R45.reuse ;  /* 0x00000001341f7824 */ /* 0x100fe400078e022d */
[----:B------:R-:W-:-:S02]  /*55b0*/  IMAD.IADD R21, R50, 0x1, R45 ;  /* 0x0000000132157824 */ /* 0x000fc400078e022d */
[--C-:B------:R-:W-:Y:S02]  /*55c0*/  IMAD.IADD R49, R48, 0x1, R45.reuse ;  /* 0x0000000130317824 */ /* 0x100fe400078e022d */
[--C-:B------:R-:W-:Y:S02]  /*55d0*/  IMAD.IADD R47, R46, 0x1, R45.reuse ;  /* 0x000000012e2f7824 */ /* 0x100fe400078e022d */
[--C-:B------:R-:W-:Y:S02]  /*55e0*/  IMAD.IADD R0, R0, 0x1, R45.reuse ;  /* 0x0000000100007824 */ /* 0x100fe400078e022d */
[--C-:B------:R-:W-:Y:S02]  /*55f0*/  IMAD.IADD R20, R20, 0x1, R45.reuse ;  /* 0x0000000114147824 */ /* 0x100fe400078e022d */
[----:B------:R-:W-:Y:S01]  /*5600*/  IMAD.IADD R42, R44, 0x1, R45 ;  /* 0x000000012c2a7824 */ /* 0x000fe200078e022d */
[----:B------:R-:W-:Y:S06]  /*5610*/  @P6 BRA `(.L_x_96) ;  /* 0x0000000800a46947 */ /* 0x000fec0003800000 */
[----:B------:R-:W-:Y:S01]  /*5620*/  ISETP.LT.AND P0, PT, R45, R30, P0 ;  /* 0x0000001e2d00720c */ /* 0x000fe20000701270 */
[----:B------:R-:W-:-:S12]  /*5630*/  BSSY.RECONVERGENT B2, `(.L_x_97) ;  /* 0x000000d000027945 */ /* 0x000fd80003800200 */
[----:B------:R-:W-:Y:S05]  /*5640*/  @!P0 BRA `(.L_x_98) ;  /* 0x00000000002c8947 */ /* 0x000fea0003800000 */
[----:B------:R-:W-:Y:S01]  /*5650*/  UISETP.NE.AND UP0, UPT, UR9, URZ, UPT ;  /* 0x000000ff0900728c */ /* 0x000fe2000bf05270 */
[----:B------:R-:W-:-:S08]  /*5660*/  CS2R R4, SRZ ;  /* 0x0000000000047805 */ /* 0x000fd0000001ff00 */
[----:B------:R-:W-:Y:S05]  /*5670*/  BRA.U UP0, `(.L_x_99) ;  /* 0x0000000100087547 */ /* 0x000fea000b800000 */
[----:B------:R-:W0:Y:S02]  /*5680*/  LDC.64 R4, c[0x0][0x3d0] ;  /* 0x0000f400ff047b82 */ /* 0x000e240000000a00 */
[----:B0-----:R-:W5:Y:S02]  /*5690*/  LDG.E.64 R4, desc[UR6][R4.64] ;  /* 0x0000000604047981 */ /* 0x001f64000c1e1b00 */
.L_x_99:
[----:B------:R-:W0:Y:S01]  /*56a0*/  LDCU.64 UR4, c[0x0][0x390] ;  /* 0x00007200ff0477ac */ /* 0x000e220008000a00 */
[----:B-----5:R-:W-:-:S04]  /*56b0*/  IADD3 R6, P0, PT, R45, R4, RZ ;  /* 0x000000042d067210 */ /* 0x020fc80007f1e0ff */
[----:B------:R-:W-:Y:S02]  /*56c0*/  LEA.HI.X.SX32 R5, R45, R5, 0x1, P0 ;  /* 0x000000052d057211 */ /* 0x000fe400000f0eff */
[----:B0-----:R-:W-:-:S04]  /*56d0*/  LEA R4, P0, R6, UR4, 0x3 ;  /* 0x0000000406047c11 */ /* 0x001fc8000f8018ff */
[----:B------:R-:W-:-:S05]  /*56e0*/  LEA.HI.X R5, R6, UR5, R5, 0x3, P0 ;  /* 0x0000000506057c11 */ /* 0x000fca00080f1c05 */
[----:B------:R0:W-:Y:S04]  /*56f0*/  STG.E.64 desc[UR6][R4.64], R38 ;  /* 0x0000002604007986 */ /* 0x0001e8000c101b06 */
.L_x_98:
[----:B------:R-:W-:Y:S05]  /*5700*/  BSYNC.RECONVERGENT B2 ;  /* 0x0000000000027941 */ /* 0x000fea0003800200 */
.L_x_97:
[----:B------:R-:W-:Y:S01]  /*5710*/  LOP3.LUT P0, RZ, R16, 0x2, RZ, 0xc0, !PT ;  /* 0x0000000210ff7812 */ /* 0x000fe2000780c0ff */
[----:B------:R-:W-:Y:S03]  /*5720*/  BSSY.RECONVERGENT B2, `(.L_x_100) ;  /* 0x000000e000027945 */ /* 0x000fe60003800200 */
[----:B------:R-:W-:-:S13]  /*5730*/  ISETP.GE.OR P0, PT, R42, R30, !P0 ;  /* 0x0000001e2a00720c */ /* 0x000fda0004706670 */
[----:B------:R-:W-:Y:S05]  /*5740*/  @P0 BRA `(.L_x_101) ;  /* 0x00000000002c0947 */ /* 0x000fea0003800000 */
[----:B------:R-:W-:Y:S01]  /*5750*/  UISETP.NE.AND UP0, UPT, UR9, URZ, UPT ;  /* 0x000000ff0900728c */ /* 0x000fe2000bf05270 */
[----:B0-----:R-:W-:-:S08]  /*5760*/  CS2R R4, SRZ ;  /* 0x0000000000047805 */ /* 0x001fd0000001ff00 */
[----:B------:R-:W-:Y:S05]  /*5770*/  BRA.U UP0, `(.L_x_102) ;  /* 0x0000000100087547 */ /* 0x000fea000b800000 */
[----:B------:R-:W0:Y:S02]  /*5780*/  LDC.64 R4, c[0x0][0x3d0] ;  /* 0x0000f400ff047b82 */ /* 0x000e240000000a00 */
[----:B0-----:R-:W5:Y:S02]  /*5790*/  LDG.E.64 R4, desc[UR6][R4.64] ;  /* 0x0000000604047981 */ /* 0x001f64000c1e1b00 */
.L_x_102:
[----:B------:R-:W0:Y:S01]  /*57a0*/  LDCU.64 UR4, c[0x0][0x390] ;  /* 0x00007200ff0477ac */ /* 0x000e220008000a00 */
[----:B-----5:R-:W-:-:S04]  /*57b0*/  IADD3 R6, P0, PT, R42, R4, RZ ;  /* 0x000000042a067210 */ /* 0x020fc80007f1e0ff */
[----:B------:R-:W-:Y:S02]  /*57c0*/  LEA.HI.X.SX32 R5, R42, R5, 0x1, P0 ;  /* 0x000000052a057211 */ /* 0x000fe400000f0eff */
[----:B0-----:R-:W-:-:S04]  /*57d0*/  LEA R4, P0, R6, UR4, 0x3 ;  /* 0x0000000406047c11 */ /* 0x001fc8000f8018ff */
[----:B------:R-:W-:-:S05]  /*57e0*/  LEA.HI.X R5, R6, UR5, R5, 0x3, P0 ;  /* 0x0000000506057c11 */ /* 0x000fca00080f1c05 */
[----:B------:R1:W-:Y:S04]  /*57f0*/  STG.E.64 desc[UR6][R4.64], R40 ;  /* 0x0000002804007986 */ /* 0x0003e8000c101b06 */
.L_x_101:
[----:B------:R-:W-:Y:S05]  /*5800*/  BSYNC.RECONVERGENT B2 ;  /* 0x0000000000027941 */ /* 0x000fea0003800200 */
.L_x_100:
[----:B------:R-:W-:Y:S01]  /*5810*/  LOP3.LUT P0, RZ, R16, 0x4, RZ, 0xc0, !PT ;  /* 0x0000000410ff7812 */ /* 0x000fe2000780c0ff */
[----:B------:R-:W-:Y:S03]  /*5820*/  BSSY.RECONVERGENT B2, `(.L_x_103) ;  /* 0x000000e000027945 */ /* 0x000fe60003800200 */
[----:B------:R-:W-:-:S13]  /*5830*/  ISETP.GE.OR P0, PT, R43, R30, !P0 ;  /* 0x0000001e2b00720c */ /* 0x000fda0004706670 */
[----:B------:R-:W-:Y:S05]  /*5840*/  @P0 BRA `(.L_x_104) ;  /* 0x00000000002c0947 */ /* 0x000fea0003800000 */
[----:B------:R-:W-:Y:S01]  /*5850*/  UISETP.NE.AND UP0, UPT, UR9, URZ, UPT ;  /* 0x000000ff0900728c */ /* 0x000fe2000bf05270 */
[----:B01----:R-:W-:-:S08]  /*5860*/  CS2R R4, SRZ ;  /* 0x0000000000047805 */ /* 0x003fd0000001ff00 */
[----:B------:R-:W-:Y:S05]  /*5870*/  BRA.U UP0, `(.L_x_105) ;  /* 0x0000000100087547 */ /* 0x000fea000b800000 */
[----:B------:R-:W0:Y:S02]  /*5880*/  LDC.64 R4, c[0x0][0x3d0] ;  /* 0x0000f400ff047b82 */ /* 0x000e240000000a00 */
[----:B0-----:R-:W5:Y:S02]  /*5890*/  LDG.E.64 R4, desc[UR6][R4.64] ;  /* 0x0000000604047981 */ /* 0x001f64000c1e1b00 */
.L_x_105:
[----:B------:R-:W0:Y:S01]  /*58a0*/  LDCU.64 UR4, c[0x0][0x390] ;  /* 0x00007200ff0477ac */ /* 0x000e220008000a00 */
[----:B-----5:R-:W-:-:S04]  /*58b0*/  IADD3 R6, P0, PT, R43, R4, RZ ;  /* 0x000000042b067210 */ /* 0x020fc80007f1e0ff */
[----:B------:R-:W-:Y:S02]  /*58c0*/  LEA.HI.X.SX32 R5, R43, R5, 0x1, P0 ;  /* 0x000000052b057211 */ /* 0x000fe400000f0eff */
[----:B0-----:R-:W-:-:S04]  /*58d0*/  LEA R4, P0, R6, UR4, 0x3 ;  /* 0x0000000406047c11 */ /* 0x001fc8000f8018ff */
[----:B------:R-:W-:-:S05]  /*58e0*/  LEA.HI.X R5, R6, UR5, R5, 0x3, P0 ;  /* 0x0000000506057c11 */ /* 0x000fca00080f1c05 */
[----:B------:R2:W-:Y:S04]  /*58f0*/  STG.E.64 desc[UR6][R4.64], R36 ;  /* 0x0000002404007986 */ /* 0x0005e8000c101b06 */
.L_x_104:
[----:B------:R-:W-:Y:S05]  /*5900*/  BSYNC.RECONVERGENT B2 ;  /* 0x0000000000027941 */ /* 0x000fea0003800200 */
.L_x_103:
[----:B------:R-:W-:Y:S01]  /*5910*/  LOP3.LUT P0, RZ, R16, 0x8, RZ, 0xc0, !PT ;  /* 0x0000000810ff7812 */ /* 0x000fe2000780c0ff */
[----:B------:R-:W-:Y:S03]  /*5920*/  BSSY.RECONVERGENT B2, `(.L_x_106) ;  /* 0x000000e000027945 */ /* 0x000fe60003800200 */
[----:B------:R-:W-:-:S13]  /*5930*/  ISETP.GE.OR P0, PT, R31, R30, !P0 ;  /* 0x0000001e1f00720c */ /* 0x000fda0004706670 */
[----:B------:R-:W-:Y:S05]  /*5940*/  @P0 BRA `(.L_x_107) ;  /* 0x00000000002c0947 */ /* 0x000fea0003800000 */
[----:B------:R-:W-:Y:S01]  /*5950*/  UISETP.NE.AND UP0, UPT, UR9, URZ, UPT ;  /* 0x000000ff0900728c */ /* 0x000fe2000bf05270 */
[----:B012---:R-:W-:-:S08]  /*5960*/  CS2R R4, SRZ ;  /* 0x0000000000047805 */ /* 0x007fd0000001ff00 */
[----:B------:R-:W-:Y:S05]  /*5970*/  BRA.U UP0, `(.L_x_108) ;  /* 0x0000000100087547 */ /* 0x000fea000b800000 */
[----:B------:R-:W0:Y:S02]  /*5980*/  LDC.64 R4, c[0x0][0x3d0] ;  /* 0x0000f400ff047b82 */ /* 0x000e240000000a00 */
[----:B0-----:R-:W5:Y:S02]  /*5990*/  LDG.E.64 R4, desc[UR6][R4.64] ;  /* 0x0000000604047981 */ /* 0x001f64000c1e1b00 */
.L_x_108:
[----:B------:R-:W0:Y:S01]  /*59a0*/  LDCU.64 UR4, c[0x0][0x390] ;  /* 0x00007200ff0477ac */ /* 0x000e220008000a00 */
[----:B-----5:R-:W-:-:S04]  /*59b0*/  IADD3 R6, P0, PT, R31, R4, RZ ;  /* 0x000000041f067210 */ /* 0x020fc80007f1e0ff */
[----:B------:R-:W-:Y:S02]  /*59c0*/  LEA.HI.X.SX32 R5, R31, R5, 0x1, P0 ;  /* 0x000000051f057211 */ /* 0x000fe400000f0eff */
[----:B0-----:R-:W-:-:S04]  /*59d0*/  LEA R4, P0, R6, UR4, 0x3 ;  /* 0x0000000406047c11 */ /* 0x001fc8000f8018ff */
[----:B------:R-:W-:-:S05]  /*59e0*/  LEA.HI.X R5, R6, UR5, R5, 0x3, P0 ;  /* 0x0000000506057c11 */ /* 0x000fca00080f1c05 */
[----:B------:R3:W-:Y:S04]  /*59f0*/  STG.E.64 desc[UR6][R4.64], R34 ;  /* 0x0000002204007986 */ /* 0x0007e8000c101b06 */
.L_x_107:
[----:B------:R-:W-:Y:S05]  /*5a00*/  BSYNC.RECONVERGENT B2 ;  /* 0x0000000000027941 */ /* 0x000fea0003800200 */
.L_x_106:
[----:B------:R-:W-:Y:S01]  /*5a10*/  LOP3.LUT P0, RZ, R16, 0x10, RZ, 0xc0, !PT ;  /* 0x0000001010ff7812 */ /* 0x000fe2000780c0ff */
[----:B------:R-:W-:Y:S03]  /*5a20*/  BSSY.RECONVERGENT B2, `(.L_x_109) ;  /* 0x000000e000027945 */ /* 0x000fe60003800200 */
[----:B------:R-:W-:-:S13]  /*5a30*/  ISETP.GE.OR P0, PT, R21, R30, !P0 ;  /* 0x0000001e1500720c */ /* 0x000fda0004706670 */
[----:B------:R-:W-:Y:S05]  /*5a40*/  @P0 BRA `(.L_x_110) ;  /* 0x00000000002c0947 */ /* 0x000fea0003800000 */
[----:B------:R-:W-:Y:S01]  /*5a50*/  UISETP.NE.AND UP0, UPT, UR9, URZ, UPT ;  /* 0x000000ff0900728c */ /* 0x000fe2000bf05270 */
[----:B0123--:R-:W-:Y:S01]  /*5a60*/  CS2R R4, SRZ ;  /* 0x0000000000047805 */ /* 0x00ffe2000001ff00 */
[----:B------:R-:W0:Y:S07]  /*5a70*/  LDCU.64 UR4, c[0x0][0x390] ;  /* 0x00007200ff0477ac */ /* 0x000e2e0008000a00 */
[----:B------:R-:W-:Y:S05]  /*5a80*/  BRA.U UP0, `(.L_x_111) ;  /* 0x0000000100087547 */ /* 0x000fea000b800000 */
[----:B------:R-:W1:Y:S02]  /*5a90*/  LDC.64 R4, c[0x0][0x3d0] ;  /* 0x0000f400ff047b82 */ /* 0x000e640000000a00 */
[----:B-1----:R-:W5:Y:S02]  /*5aa0*/  LDG.E.64 R4, desc[UR6][R4.64] ;  /* 0x0000000604047981 */ /* 0x002f64000c1e1b00 */
.L_x_111:
[----:B-----5:R-:W-:-:S04]  /*5ab0*/  IADD3 R6, P0, PT, R21, R4, RZ ;  /* 0x0000000415067210 */ /* 0x020fc80007f1e0ff */
[----:B------:R-:W-:Y:S02]  /*5ac0*/  LEA.HI.X.SX32 R5, R21, R5, 0x1, P0 ;  /* 0x0000000515057211 */ /* 0x000fe400000f0eff */
[----:B0-----:R-:W-:-:S04]  /*5ad0*/  LEA R4, P0, R6, UR4, 0x3 ;  /* 0x0000000406047c11 */ /* 0x001fc8000f8018ff */
[----:B------:R-:W-:-:S05]  /*5ae0*/  LEA.HI.X R5, R6, UR5, R5, 0x3, P0 ;  /* 0x0000000506057c11 */ /* 0x000fca00080f1c05 */
[----:B------:R4:W-:Y:S04]  /*5af0*/  STG.E.64 desc[UR6][R4.64], R32 ;  /* 0x0000002004007986 */ /* 0x0009e8000c101b06 */
.L_x_110:
[----:B------:R-:W-:Y:S05]  /*5b00*/  BSYNC.RECONVERGENT B2 ;  /* 0x0000000000027941 */ /* 0x000fea0003800200 */
.L_x_109:
[----:B------:R-:W-:Y:S01]  /*5b10*/  LOP3.LUT P0, RZ, R16, 0x1, RZ, 0xc0, !PT ;  /* 0x0000000110ff7812 */ /* 0x000fe2000780c0ff */
[----:B------:R-:W-:Y:S03]  /*5b20*/  BSSY.RECONVERGENT B2, `(.L_x_112) ;  /* 0x000000e000027945 */ /* 0x000fe60003800200 */
[----:B------:R-:W-:-:S13]  /*5b30*/  ISETP.GE.OR P0, PT, R49, R30, !P0 ;  /* 0x0000001e3100720c */ /* 0x000fda0004706670 */
[----:B------:R-:W-:Y:S05]  /*5b40*/  @P0 BRA `(.L_x_113) ;  /* 0x00000000002c0947 */ /* 0x000fea0003800000 */
[----:B------:R-:W-:Y:S01]  /*5b50*/  UISETP.NE.AND UP0, UPT, UR9, URZ, UPT ;  /* 0x000000ff0900728c */ /* 0x000fe2000bf05270 */
[----:B01234-:R-:W-:Y:S01]  /*5b60*/  CS2R R4, SRZ ;  /* 0x0000000000047805 */ /* 0x01ffe2000001ff00 */
[----:B------:R-:W0:Y:S07]  /*5b70*/  LDCU.64 UR4, c[0x0][0x390] ;  /* 0x00007200ff0477ac */ /* 0x000e2e0008000a00 */
[----:B------:R-:W-:Y:S05]  /*5b80*/  BRA.U UP0, `(.L_x_114) ;  /* 0x0000000100087547 */ /* 0x000fea000b800000 */
[----:B------:R-:W1:Y:S02]  /*5b90*/  LDC.64 R4, c[0x0][0x3d0] ;  /* 0x0000f400ff047b82 */ /* 0x000e640000000a00 */
[----:B-1----:R-:W5:Y:S02]  /*5ba0*/  LDG.E.64 R4, desc[UR6][R4.64] ;  /* 0x0000000604047981 */ /* 0x002f64000c1e1b00 */
.L_x_114:
[----:B-----5:R-:W-:-:S04]  /*5bb0*/  IADD3 R6, P0, PT, R49, R4, RZ ;  /* 0x0000000431067210 */ /* 0x020fc80007f1e0ff */
[----:B------:R-:W-:Y:S02]  /*5bc0*/  LEA.HI.X.SX32 R5, R49, R5, 0x1, P0 ;  /* 0x0000000531057211 */ /* 0x000fe400000f0eff */
[----:B0-----:R-:W-:-:S04]  /*5bd0*/  LEA R4, P0, R6, UR4, 0x3 ;  /* 0x0000000406047c11 */ /* 0x001fc8000f8018ff */
[----:B------:R-:W-:-:S05]  /*5be0*/  LEA.HI.X R5, R6, UR5, R5, 0x3, P0 ;  /* 0x0000000506057c11 */ /* 0x000fca00080f1c05 */
[----:B------:R0:W-:Y:S04]  /*5bf0*/  STG.E.64 desc[UR6][R4.64], R28 ;  /* 0x0000001c04007986 */ /* 0x0001e8000c101b06 */
.L_x_113:
[----:B------:R-:W-:Y:S05]  /*5c00*/  BSYNC.RECONVERGENT B2 ;  /* 0x0000000000027941 */ /* 0x000fea0003800200 */
.L_x_112:
[----:B------:R-:W-:Y:S01]  /*5c10*/  ISETP.GE.OR P1, PT, R47, R30, !P1 ;  /* 0x0000001e2f00720c */ /* 0x000fe20004f26670 */
[----:B------:R-:W-:-:S12]  /*5c20*/  BSSY.RECONVERGENT B2, `(.L_x_115) ;  /* 0x000000d000027945 */ /* 0x000fd80003800200 */
[----:B------:R-:W-:Y:S05]  /*5c30*/  @P1 BRA `(.L_x_116) ;  /* 0x00000000002c1947 */ /* 0x000fea0003800000 */
[----:B------:R-:W-:Y:S01]  /*5c40*/  UISETP.NE.AND UP0, UPT, UR9, URZ, UPT ;  /* 0x000000ff0900728c */ /* 0x000fe2000bf05270 */
[----:B01234-:R-:W-:Y:S01]  /*5c50*/  CS2R R4, SRZ ;  /* 0x0000000000047805 */ /* 0x01ffe2000001ff00 */
[----:B------:R-:W0:Y:S07]  /*5c60*/  LDCU.64 UR4, c[0x0][0x390] ;  /* 0x00007200ff0477ac */ /* 0x000e2e0008000a00 */
[----:B------:R-:W-:Y:S05]  /*5c70*/  BRA.U UP0, `(.L_x_117) ;  /* 0x0000000100087547 */ /* 0x000fea000b800000 */
[----:B------:R-:W1:Y:S02]  /*5c80*/  LDC.64 R4, c[0x0][0x3d0] ;  /* 0x0000f400ff047b82 */ /* 0x000e640000000a00 */
[----:B-1----:R-:W5:Y:S02]  /*5c90*/  LDG.E.64 R4, desc[UR6][R4.64] ;  /* 0x0000000604047981 */ /* 0x002f64000c1e1b00 */
.L_x_117:
[----:B-----5:R-:W-:-:S04]  /*5ca0*/  IADD3 R6, P0, PT, R47, R4, RZ ;  /* 0x000000042f067210 */ /* 0x020fc80007f1e0ff */
[----:B------:R-:W-:Y:S02]  /*5cb0*/  LEA.HI.X.SX32 R5, R47, R5, 0x1, P0 ;  /* 0x000000052f057211 */ /* 0x000fe400000f0eff */
[----:B0-----:R-:W-:-:S04]  /*5cc0*/  LEA R4, P0, R6, UR4, 0x3 ;  /* 0x0000000406047c11 */ /* 0x001fc8000f8018ff */
[----:B------:R-:W-:-:S05]  /*5cd0*/  LEA.HI.X R5, R6, UR5, R5, 0x3, P0 ;  /* 0x0000000506057c11 */ /* 0x000fca00080f1c05 */
[----:B------:R0:W-:Y:S04]  /*5ce0*/  STG.E.64 desc[UR6][R4.64], R26 ;  /* 0x0000001a04007986 */ /* 0x0001e8000c101b06 */
.L_x_116:
[----:B------:R-:W-:Y:S05]  /*5cf0*/  BSYNC.RECONVERGENT B2 ;  /* 0x0000000000027941 */ /* 0x000fea0003800200 */
.L_x_115:
        /* <DEDUP_REMOVED lines=9> */
.L_x_120:
[----:B-----5:R-:W-:-:S04]  /*5d90*/  IADD3 R6, P0, PT, R53, R4, RZ ;  /* 0x0000000435067210 */ /* 0x020fc80007f1e0ff */
[----:B------:R-:W-:Y:S02]  /*5da0*/  LEA.HI.X.SX32 R5, R53, R5, 0x1, P0 ;  /* 0x0000000535057211 */ /* 0x000fe400000f0eff */
[----:B0-----:R-:W-:-:S04]  /*5db0*/  LEA R4, P0, R6, UR4, 0x3 ;  /* 0x0000000406047c11 */ /* 0x001fc8000f8018ff */
[----:B------:R-:W-:-:S05]  /*5dc0*/  LEA.HI.X R5, R6, UR5, R5, 0x3, P0 ;  /* 0x0000000506057c11 */ /* 0x000fca00080f1c05 */
[----:B------:R0:W-:Y:S04]  /*5dd0*/  STG.E.64 desc[UR6][R4.64], R24 ;  /* 0x0000001804007986 */ /* 0x0001e8000c101b06 */
.L_x_119:
[----:B------:R-:W-:Y:S05]  /*5de0*/  BSYNC.RECONVERGENT B2 ;  /* 0x0000000000027941 */ /* 0x000fea0003800200 */
.L_x_118:
        /* <DEDUP_REMOVED lines=9> */
.L_x_123:
[----:B-----5:R-:W-:-:S04]  /*5e80*/  IADD3 R6, P0, PT, R51, R4, RZ ;  /* 0x0000000433067210 */ /* 0x020fc80007f1e0ff */
[----:B------:R-:W-:Y:S02]  /*5e90*/  LEA.HI.X.SX32 R5, R51, R5, 0x1, P0 ;  /* 0x0000000533057211 */ /* 0x000fe400000f0eff */
[----:B0-----:R-:W-:-:S04]  /*5ea0*/  LEA R4, P0, R6, UR4, 0x3 ;  /* 0x0000000406047c11 */ /* 0x001fc8000f8018ff */
[----:B------:R-:W-:-:S05]  /*5eb0*/  LEA.HI.X R5, R6, UR5, R5, 0x3, P0 ;  /* 0x0000000506057c11 */ /* 0x000fca00080f1c05 */
[----:B------:R0:W-:Y:S04]  /*5ec0*/  STG.E.64 desc[UR6][R4.64], R22 ;  /* 0x0000001604007986 */ /* 0x0001e8000c101b06 */
.L_x_122:
[----:B------:R-:W-:Y:S05]  /*5ed0*/  BSYNC.RECONVERGENT B2 ;  /* 0x0000000000027941 */ /* 0x000fea0003800200 */
.L_x_121:
        /* <DEDUP_REMOVED lines=9> */
.L_x_126:
[----:B-----5:R-:W-:-:S04]  /*5f70*/  IADD3 R6, P0, PT, R0, R4, RZ ;  /* 0x0000000400067210 */ /* 0x020fc80007f1e0ff */
[----:B------:R-:W-:Y:S02]  /*5f80*/  LEA.HI.X.SX32 R5, R0, R5, 0x1, P0 ;  /* 0x0000000500057211 */ /* 0x000fe400000f0eff */
[----:B0-----:R-:W-:-:S04]  /*5f90*/  LEA R4, P0, R6, UR4, 0x3 ;  /* 0x0000000406047c11 */ /* 0x001fc8000f8018ff */
[----:B------:R-:W-:-:S05]  /*5fa0*/  LEA.HI.X R5, R6, UR5, R5, 0x3, P0 ;  /* 0x0000000506057c11 */ /* 0x000fca00080f1c05 */
[----:B------:R0:W-:Y:S04]  /*5fb0*/  STG.E.64 desc[UR6][R4.64], R18 ;  /* 0x0000001204007986 */ /* 0x0001e8000c101b06 */
.L_x_125:
[----:B------:R-:W-:Y:S05]  /*5fc0*/  BSYNC.RECONVERGENT B2 ;  /* 0x0000000000027941 */ /* 0x000fea0003800200 */
.L_x_124:
        /* <DEDUP_REMOVED lines=8> */
.L_x_128:
[----:B-----5:R-:W-:-:S04]  /*6050*/  IADD3 R0, P0, PT, R20, R4, RZ ;  /* 0x0000000414007210 */ /* 0x020fc80007f1e0ff */
[----:B------:R-:W-:Y:S02]  /*6060*/  LEA.HI.X.SX32 R5, R20, R5, 0x1, P0 ;  /* 0x0000000514057211 */ /* 0x000fe400000f0eff */
[----:B0-----:R-:W-:-:S04]  /*6070*/  LEA R4, P0, R0, UR4, 0x3 ;  /* 0x0000000400047c11 */ /* 0x001fc8000f8018ff */
[----:B------:R-:W-:-:S05]  /*6080*/  LEA.HI.X R5, R0, UR5, R5, 0x3, P0 ;  /* 0x0000000500057c11 */ /* 0x000fca00080f1c05 */
[----:B------:R0:W-:Y:S01]  /*6090*/  STG.E.64 desc[UR6][R4.64], R2 ;  /* 0x0000000204007986 */ /* 0x0001e2000c101b06 */
[----:B------:R-:W-:Y:S05]  /*60a0*/  BRA `(.L_x_127) ;  /* 0x0000000800207947 */ /* 0x000fea0003800000 */
.L_x_96:
[----:B------:R-:W0:Y:S08]  /*60b0*/  S2UR UR5, SR_CgaCtaId ;  /* 0x00000000000579c3 */ /* 0x000e300000008800 */
[----:B------:R-:W-:Y:S01]  /*60c0*/  BAR.SYNC.DEFER_BLOCKING 0x0 ;  /* 0x0000000000007b1d */ /* 0x000fe20000010000 */
[----:B------:R-:W-:Y:S02]  /*60d0*/  P2R R48, PR, RZ, 0x8 ;  /* 0x00000008ff307803 */ /* 0x000fe40000000000 */
[----:B------:R-:W-:-:S02]  /*60e0*/  LOP3.LUT P3, RZ, R16, 0x2, RZ, 0xc0, !PT ;  /* 0x0000000210ff7812 */ /* 0x000fc4000786c0ff */
[----:B------:R-:W-:Y:S01]  /*60f0*/  P2R R46, PR, RZ, 0x10 ;  /* 0x00000010ff2e7803 */ /* 0x000fe20000000000 */
[----:B------:R-:W-:Y:S01]  /*6100*/  UMOV UR4, 0x400 ;  /* 0x0000040000047882 */ /* 0x000fe20000000000 */
[C---:B------:R-:W-:Y:S01]  /*6110*/  LOP3.LUT P4, RZ, R16.reuse, 0x4, RZ, 0xc0, !PT ;  /* 0x0000000410ff7812 */ /* 0x040fe2000788c0ff */
[----:B------:R-:W1:Y:S01]  /*6120*/  LDCU.64 UR10, c[0x0][0x390] ;  /* 0x00007200ff0a77ac */ /* 0x000e620008000a00 */
[----:B------:R-:W-:Y:S02]  /*6130*/  P2R R44, PR, RZ, 0x20 ;  /* 0x00000020ff2c7803 */ /* 0x000fe40000000000 */
[C---:B------:R-:W-:Y:S02]  /*6140*/  LOP3.LUT P5, RZ, R16.reuse, 0x8, RZ, 0xc0, !PT ;  /* 0x0000000810ff7812 */ /* 0x040fe400078ac0ff */
[----:B------:R-:W-:Y:S01]  /*6150*/  LOP3.LUT P6, RZ, R16, 0x1, RZ, 0xc0, !PT ;  /* 0x0000000110ff7812 */ /* 0x000fe200078cc0ff */
[----:B0-----:R-:W-:-:S06]  /*6160*/  ULEA UR8, UR5, UR4, 0x18 ;  /* 0x0000000405087291 */ /* 0x001fcc000f8ec0ff */
[----:B------:R-:W-:Y:S02]  /*6170*/  @P0 LEA R45, R45, UR8, 0x3 ;  /* 0x000000082d2d0c11 */ /* 0x000fe4000f8e18ff */
[----:B------:R-:W-:Y:S02]  /*6180*/  @P3 LEA R42, R42, UR8, 0x3 ;  /* 0x000000082a2a3c11 */ /* 0x000fe4000f8e18ff */
[----:B------:R-:W-:Y:S01]  /*6190*/  @P4 LEA R43, R43, UR8, 0x3 ;  /* 0x000000082b2b4c11 */ /* 0x000fe2000f8e18ff */
[----:B------:R0:W-:Y:S01]  /*61a0*/  @P0 STS.64 [R45], R38 ;  /* 0x000000262d000388 */ /* 0x0001e20000000a00 */
[----:B------:R-:W-:Y:S02]  /*61b0*/  LOP3.LUT P0, RZ, R16, 0x10, RZ, 0xc0, !PT ;  /* 0x0000001010ff7812 */ /* 0x000fe4000780c0ff */
[----:B------:R-:W-:Y:S01]  /*61c0*/  @P5 LEA R31, R31, UR8, 0x3 ;  /* 0x000000081f1f5c11 */ /* 0x000fe2000f8e18ff */
[----:B------:R-:W-:Y:S01]  /*61d0*/  @P3 STS.64 [R42], R40 ;  /* 0x000000282a003388 */ /* 0x000fe20000000a00 */
[----:B------:R-:W-:-:S02]  /*61e0*/  ISETP.NE.AND P3, PT, R48, RZ, PT ;  /* 0x000000ff3000720c */ /* 0x000fc40003f65270 */
[----:B------:R-:W-:Y:S01]  /*61f0*/  @P6 LEA R49, R49, UR8, 0x3 ;  /* 0x0000000831316c11 */ /* 0x000fe2000f8e18ff */
[----:B------:R2:W-:Y:S01]  /*6200*/  @P4 STS.64 [R43], R36 ;  /* 0x000000242b004388 */ /* 0x0005e20000000a00 */
[----:B------:R-:W-:Y:S02]  /*6210*/  ISETP.NE.AND P4, PT, R46, RZ, PT ;  /* 0x000000ff2e00720c */ /* 0x000fe40003f85270 */
[----:B------:R-:W-:Y:S01]  /*6220*/  @P1 LEA R47, R47, UR8, 0x3 ;  /* 0x000000082f2f1c11 */ /* 0x000fe2000f8e18ff */
[----:B------:R3:W-:Y:S01]  /*6230*/  @P5 STS.64 [R31], R34 ;  /* 0x000000221f005388 */ /* 0x0007e20000000a00 */
[----:B------:R-:W-:Y:S02]  /*6240*/  ISETP.NE.AND P5, PT, R44, RZ, PT ;  /* 0x000000ff2c00720c */ /* 0x000fe40003fa5270 */
[----:B------:R-:W-:Y:S02]  /*6250*/  @P0 LEA R21, R21, UR8, 0x3 ;  /* 0x0000000815150c11 */ /* 0x000fe4000f8e18ff */
[----:B------:R-:W-:-:S02]  /*6260*/  @P2 LEA R53, R53, UR8, 0x3 ;  /* 0x0000000835352c11 */ /* 0x000fc4000f8e18ff */
[----:B------:R-:W-:Y:S01]  /*6270*/  @P3 LEA R51, R51, UR8, 0x3 ;  /* 0x0000000833333c11 */ /* 0x000fe2000f8e18ff */
[----:B------:R3:W-:Y:S01]  /*6280*/  @P0 STS.64 [R21], R32 ;  /* 0x0000002015000388 */ /* 0x0007e20000000a00 */
[----:B------:R-:W-:Y:S02]  /*6290*/  ISETP.GE.U32.AND P0, PT, R17, R30, PT ;  /* 0x0000001e1100720c */ /* 0x000fe40003f06070 */
[----:B0-----:R-:W-:Y:S01]  /*62a0*/  @P4 LEA R39, R0, UR8, 0x3 ;  /* 0x0000000800274c11 */ /* 0x001fe2000f8e18ff */
[----:B------:R3:W-:Y:S02]  /*62b0*/  @P6 STS.64 [R49], R28 ;  /* 0x0000001c31006388 */ /* 0x0007e40000000a00 */
[----:B--2---:R-:W-:Y:S02]  /*62c0*/  @P5 LEA R37, R20, UR8, 0x3 ;  /* 0x0000000814255c11 */ /* 0x004fe4000f8e18ff */
[----:B------:R3:W-:Y:S04]  /*62d0*/  @P1 STS.64 [R47], R26 ;  /* 0x0000001a2f001388 */ /* 0x0007e80000000a00 */
[----:B------:R3:W-:Y:S04]  /*62e0*/  @P2 STS.64 [R53], R24 ;  /* 0x0000001835002388 */ /* 0x0007e80000000a00 */
[----:B------:R3:W-:Y:S04]  /*62f0*/  @P3 STS.64 [R51], R22 ;  /* 0x0000001633003388 */ /* 0x0007e80000000a00 */
[----:B------:R3:W-:Y:S04]  /*6300*/  @P4 STS.64 [R39], R18 ;  /* 0x0000001227004388 */ /* 0x0007e80000000a00 */
[----:B------:R3:W-:Y:S01]  /*6310*/  @P5 STS.64 [R37], R2 ;  /* 0x0000000225005388 */ /* 0x0007e20000000a00 */
[----:B------:R-:W-:Y:S06]  /*6320*/  BAR.SYNC.DEFER_BLOCKING 0x0 ;  /* 0x0000000000007b1d */ /* 0x000fec0000010000 */
[----:B-1----:R-:W-:Y:S05]  /*6330*/  @P0 BRA `(.L_x_127) ;  /* 0x00000004007c0947 */ /* 0x002fea0003800000 */
[----:B------:R-:W-:Y:S01]  /*6340*/  IADD3 R5, PT, PT, R7, R5, R6 ;  /* 0x0000000507057210 */ /* 0x000fe20007ffe006 */
[----:B------:R-:W0:Y:S01]  /*6350*/  LDCU UR4, c[0x0][0x3ac] ;  /* 0x00007580ff0477ac */ /* 0x000e220008000800 */
[----:B------:R-:W-:Y:S02]  /*6360*/  BSSY.RECONVERGENT B2, `(.L_x_129) ;  /* 0x0000023000027945 */ /* 0x000fe40003800200 */
[----:B------:R-:W-:-:S04]  /*6370*/  IADD3 R5, PT, PT, R9, R5, R8 ;  /* 0x0000000509057210 */ /* 0x000fc80007ffe008 */
[----:B------:R-:W-:-:S04]  /*6380*/  IADD3 R5, PT, PT, R11, R5, R10 ;  /* 0x000000050b057210 */ /* 0x000fc80007ffe00a */
[----:B------:R-:W-:-:S04]  /*6390*/  IADD3 R5, PT, PT, R13, R5, R12 ;  /* 0x000000050d057210 */ /* 0x000fc80007ffe00c */
[----:B------:R-:W-:-:S04]  /*63a0*/  IADD3 R5, PT, PT, R15, R5, R14 ;  /* 0x000000050f057210 */ /* 0x000fc80007ffe00e */
[----:B0-----:R-:W-:-:S04]  /*63b0*/  IADD3 R4, PT, PT, R5, UR4, R4 ;  /* 0x0000000405047c10 */ /* 0x001fc8000fffe004 */
[----:B------:R-:W-:-:S05]  /*63c0*/  IADD3 R12, PT, PT, R4, -0x1081, -R17 ;  /* 0xffffef7f040c7810 */ /* 0x000fca0007ffe811 */
[----:B------:R-:W-:-:S05]  /*63d0*/  IMAD.HI.U32 R0, R12, -0x55555555, RZ ;  /* 0xaaaaaaab0c007827 */ /* 0x000fca00078e00ff */
[----:B------:R-:W-:-:S04]  /*63e0*/  SHF.R.U32.HI R0, RZ, 0x8, R0 ;  /* 0x00000008ff007819 */ /* 0x000fc80000011600 */
[----:B---3--:R-:W-:-:S04]  /*63f0*/  LOP3.LUT R2, R0, 0x3, RZ, 0xc0, !PT ;  /* 0x0000000300027812 */ /* 0x008fc800078ec0ff */
[----:B------:R-:W-:-:S13]  /*6400*/  ISETP.NE.AND P0, PT, R2, 0x3, PT ;  /* 0x000000030200780c */ /* 0x000fda0003f05270 */
[----:B------:R-:W-:Y:S05]  /*6410*/  @!P0 BRA `(.L_x_130) ;  /* 0x00000000005c8947 */ /* 0x000fea0003800000 */
[----:B------:R-:W-:Y:S01]  /*6420*/  VIADD R0, R0, 0x1 ;  /* 0x0000000100007836 */ /* 0x000fe20000000000 */
[----:B------:R-:W-:Y:S01]  /*6430*/  BSSY.RECONVERGENT B3, `(.L_x_130) ;  /* 0x0000015000037945 */ /* 0x000fe20003800200 */
[----:B------:R-:W-:Y:S01]  /*6440*/  ISETP.NE.AND P2, PT, RZ, UR9, PT ;  /* 0x00000009ff007c0c */ /* 0x000fe2000bf45270 */
[----:B------:R-:W-:Y:S01]  /*6450*/  IMAD.MOV.U32 R11, RZ, RZ, RZ ;  /* 0x000000ffff0b7224 */ /* 0x000fe200078e00ff */
[----:B------:R-:W-:Y:S02]  /*6460*/  LEA R8, R17, UR8, 0x3 ;  /* 0x0000000811087c11 */ /* 0x000fe4000f8e18ff */
[----:B------:R-:W-:-:S05]  /*6470*/  LOP3.LUT R0, R0, 0x3, RZ, 0xc0, !PT ;  /* 0x0000000300007812 */ /* 0x000fca00078ec0ff */
[----:B------:R-:W-:-:S07]  /*6480*/  IMAD.MOV R0, RZ, RZ, -R0 ;  /* 0x000000ffff007224 */ /* 0x000fce00078e0a00 */
.L_x_131:
[----:B0-----:R-:W0:Y:S01]  /*6490*/  @!P2 LDC.64 R6, c[0x0][0x3d0] ;  /* 0x0000f400ff06ab82 */ /* 0x001e220000000a00 */
[----:B------:R-:W-:Y:S01]  /*64a0*/  CS2R R2, SRZ ;  /* 0x0000000000027805 */ /* 0x000fe2000001ff00 */
[----:B------:R1:W2:Y:S05]  /*64b0*/  LDS.64 R4, [R8] ;  /* 0x0000000008047984 */ /* 0x0002aa0000000a00 */
[----:B0-----:R-:W3:Y:S01]  /*64c0*/  @!P2 LDG.E.64 R2, desc[UR6][R6.64] ;  /* 0x000000060602a981 */ /* 0x001ee2000c1e1b00 */
[----:B------:R-:W-:Y:S02]  /*64d0*/  VIADD R0, R0, 0x1 ;  /* 0x0000000100007836 */ /* 0x000fe40000000000 */
[----:B-1----:R-:W-:Y:S01]  /*64e0*/  VIADD R8, R8, 0xc00 ;  /* 0x00000c0008087836 */ /* 0x002fe20000000000 */
[----:B---3--:R-:W-:-:S02]  /*64f0*/  IADD3 R9, P0, PT, R17, R2, RZ ;  /* 0x0000000211097210 */ /* 0x008fc40007f1e0ff */
[----:B------:R-:W-:-:S03]  /*6500*/  IADD3 R17, P1, PT, R17, 0x180, RZ ;  /* 0x0000018011117810 */ /* 0x000fc60007f3e0ff */
[----:B------:R-:W-:Y:S01]  /*6510*/  IMAD.X R10, R11, 0x1, R3, P0 ;  /* 0x000000010b0a7824 */ /* 0x000fe200000e0603 */
[----:B------:R-:W-:Y:S01]  /*6520*/  LEA R2, P0, R9, UR10, 0x3 ;  /* 0x0000000a09027c11 */ /* 0x000fe2000f8018ff */
[----:B------:R-:W-:-:S03]  /*6530*/  IMAD.X R11, RZ, RZ, R11, P1 ;  /* 0x000000ffff0b7224 */ /* 0x000fc600008e060b */
[----:B------:R-:W-:Y:S02]  /*6540*/  LEA.HI.X R3, R9, UR11, R10, 0x3, P0 ;  /* 0x0000000b09037c11 */ /* 0x000fe400080f1c0a */
[----:B------:R-:W-:-:S03]  /*6550*/  ISETP.NE.AND P0, PT, R0, RZ, PT ;  /* 0x000000ff0000720c */ /* 0x000fc60003f05270 */
[----:B--2---:R0:W-:Y:S10]  /*6560*/  STG.E.64 desc[UR6][R2.64], R4 ;  /* 0x0000000402007986 */ /* 0x0041f4000c101b06 */
[----:B------:R-:W-:Y:S05]  /*6570*/  @P0 BRA `(.L_x_131) ;  /* 0xfffffffc00c40947 */ /* 0x000fea000383ffff */
[----:B------:R-:W-:Y:S05]  /*6580*/  BSYNC.RECONVERGENT B3 ;  /* 0x0000000000037941 */ /* 0x000fea0003800200 */
.L_x_130:
[----:B------:R-:W-:Y:S05]  /*6590*/  BSYNC.RECONVERGENT B2 ;  /* 0x0000000000027941 */ /* 0x000fea0003800200 */
.L_x_129:
[----:B------:R-:W-:-:S13]  /*65a0*/  ISETP.GE.U32.AND P0, PT, R12, 0x480, PT ;  /* 0x000004800c00780c */ /* 0x000fda0003f06070 */
[----:B------:R-:W-:Y:S05]  /*65b0*/  @!P0 BRA `(.L_x_127) ;  /* 0x0000000000dc8947 */ /* 0x000fea0003800000 */
[----:B------:R-:W1:Y:S01]  /*65c0*/  S2UR UR5, SR_CgaCtaId ;  /* 0x00000000000579c3 */ /* 0x000e620000008800 */
[----:B------:R-:W-:Y:S01]  /*65d0*/  UMOV UR4, 0x400 ;  /* 0x0000040000047882 */ /* 0x000fe20000000000 */
[----:B------:R-:W-:Y:S02]  /*65e0*/  UISETP.NE.AND UP0, UPT, UR9, URZ, UPT ;  /* 0x000000ff0900728c */ /* 0x000fe4000bf05270 */
[----:B------:R-:W-:Y:S01]  /*65f0*/  ISETP.NE.AND P0, PT, RZ, UR9, PT ;  /* 0x00000009ff007c0c */ /* 0x000fe2000bf05270 */
[----:B------:R-:W-:Y:S02]  /*6600*/  IMAD.MOV.U32 R21, RZ, RZ, RZ ;  /* 0x000000ffff157224 */ /* 0x000fe400078e00ff */
[----:B------:R-:W-:Y:S01]  /*6610*/  IMAD.MOV.U32 R23, RZ, RZ, RZ ;  /* 0x000000ffff177224 */ /* 0x000fe200078e00ff */
[----:B0-----:R-:W0:Y:S01]  /*6620*/  LDC.64 R2, c[0x0][0x390] ;  /* 0x0000e400ff027b82 */ /* 0x001e220000000a00 */
[----:B------:R-:W-:Y:S01]  /*6630*/  PLOP3.LUT P1, PT, PT, PT, UP0, 0x80, 0x8 ;  /* 0x000000000008781c */ /* 0x000fe20003f2f008 */
[----:B-1----:R-:W-:-:S06]  /*6640*/  ULEA UR4, UR5, UR4, 0x18 ;  /* 0x0000000405047291 */ /* 0x002fcc000f8ec0ff */
[C---:B------:R-:W-:Y:S01]  /*6650*/  LEA R0, R17.reuse, UR4, 0x3 ;  /* 0x0000000411007c11 */ /* 0x040fe2000f8e18ff */
[----:B0-----:R-:W-:-:S04]  /*6660*/  IMAD.WIDE.U32 R2, R17, 0x8, R2 ;  /* 0x0000000811027825 */ /* 0x001fc800078e0002 */
[----:B------:R-:W-:-:S07]  /*6670*/  VIADD R0, R0, 0x1800 ;  /* 0x0000180000007836 */ /* 0x000fce0000000000 */
.L_x_132:
[----:B-1----:R-:W0:Y:S01]  /*6680*/  @!P1 LDC.64 R8, c[0x0][0x3d0] ;  /* 0x0000f400ff089b82 */ /* 0x002e220000000a00 */
[----:B------:R-:W-:Y:S01]  /*6690*/  CS2R R4, SRZ ;  /* 0x0000000000047805 */ /* 0x000fe2000001ff00 */
[----:B------:R-:W1:Y:S05]  /*66a0*/  LDS.64 R6, [R0+-0x1800] ;  /* 0xffe8000000067984 */ /* 0x000e6a0000000a00 */
[----:B0-----:R0:W2:Y:S01]  /*66b0*/  @!P1 LDG.E.64 R4, desc[UR6][R8.64] ;  /* 0x0000000608049981 */ /* 0x0010a2000c1e1b00 */
[----:B------:R-:W-:-:S03]  /*66c0*/  PLOP3.LUT P1, PT, P0, PT, PT, 0x80, 0x8 ;  /* 0x000000000008781c */ /* 0x000fc6000072f070 */
        /* <DEDUP_REMOVED lines=38> */
.L_x_127:
[----:B------:R-:W-:Y:S05]  /*6930*/  BSYNC.RECONVERGENT B0 ;  /* 0x0000000000007941 */ /* 0x000fea0003800200 */
.L_x_95:
[----:B------:R-:W-:Y:S05]  /*6940*/  BRA `(.L_x_133) ;  /* 0x0000002c00207947 */ /* 0x000fea0003800000 */
.L_x_94:
        /* <DEDUP_REMOVED lines=11> */
[CC--:B------:R-:W-:Y:S01]  /*6a00*/  ISETP.GE.AND P2, PT, R17.reuse, R21.reuse, PT ;  /* 0x000000151100720c */ /* 0x0c0fe20003f46270 */
[C---:B------:R-:W-:Y:S02]  /*6a10*/  VIADD R20, R17.reuse, 0x40 ;  /* 0x0000004011147836 */ /* 0x040fe40000000000 */
[C---:B------:R-:W-:Y:S01]  /*6a20*/  VIADD R30, R17.reuse, 0x60 ;  /* 0x00000060111e7836 */ /* 0x040fe20000000000 */
[-C--:B------:R-:W-:Y:S01]  /*6a30*/  ISETP.GE.AND P6, PT, R14, R21.reuse, PT ;  /* 0x000000150e00720c */ /* 0x080fe20003fc6270 */
[C---:B------:R-:W-:Y:S01]  /*6a40*/  VIADD R32, R17.reuse, 0x80 ;  /* 0x0000008011207836 */ /* 0x040fe20000000000 */
[----:B------:R-:W-:Y:S01]  /*6a50*/  ISETP.GE.AND P5, PT, R20, R21, PT ;  /* 0x000000151400720c */ /* 0x000fe20003fa6270 */
[C---:B------:R-:W-:Y:S01]  /*6a60*/  VIADD R34, R17.reuse, 0xc0 ;  /* 0x000000c011227836 */ /* 0x040fe20000000000 */
[--C-:B------:R-:W-:Y:S02]  /*6a70*/  SHF.R.S32.HI R14, RZ, 0x1f, R0.reuse ;  /* 0x0000001fff0e7819 */ /* 0x100fe40000011400 */
[----:B------:R-:W-:-:S02]  /*6a80*/  IADD3 R20, P0, P3, R17, UR4, R0 ;  /* 0x0000000411147c10 */ /* 0x000fc4000fb1e000 */
[-C--:B------:R-:W-:Y:S02]  /*6a90*/  ISETP.GE.AND P1, PT, R30, R21.reuse, PT ;  /* 0x000000151e00720c */ /* 0x080fe40003f26270 */
[----:B------:R-:W-:Y:S01]  /*6aa0*/  IADD3.X R31, PT, PT, RZ, UR5, R14, P0, P3 ;  /* 0x00000005ff1f7c10 */ /* 0x000fe200087e640e */
[C---:B------:R-:W-:Y:S01]  /*6ab0*/  VIADD R14, R17.reuse, 0xa0 ;  /* 0x000000a0110e7836 */ /* 0x040fe20000000000 */
[----:B---3--:R-:W-:Y:S02]  /*6ac0*/  LEA R30, P3, R20, UR10, 0x3 ;  /* 0x0000000a141e7c11 */ /* 0x008fe4000f8618ff */
[-C--:B------:R-:W-:Y:S02]  /*6ad0*/  ISETP.GE.AND P0, PT, R32, R21.reuse, PT ;  /* 0x000000152000720c */ /* 0x080fe40003f06270 */
[----:B------:R-:W-:Y:S01]  /*6ae0*/  LEA.HI.X R31, R20, UR11, R31, 0x3, P3 ;  /* 0x0000000b141f7c11 */ /* 0x000fe200098f1c1f */
[C---:B------:R-:W-:Y:S01]  /*6af0*/  VIADD R20, R17.reuse, 0x100 ;  /* 0x0000010011147836 */ /* 0x040fe20000000000 */
[-C--:B------:R-:W-:Y:S01]  /*6b00*/  ISETP.GE.AND P4, PT, R14, R21.reuse, PT ;  /* 0x000000150e00720c */ /* 0x080fe20003f86270 */
[C---:B------:R-:W-:Y:S01]  /*6b10*/  VIADD R14, R17.reuse, 0xe0 ;  /* 0x000000e0110e7836 */ /* 0x040fe20000000000 */
[-C--:B------:R-:W-:Y:S01]  /*6b20*/  ISETP.GE.AND P3, PT, R34, R21.reuse, PT ;  /* 0x000000152200720c */ /* 0x080fe20003f66270 */
[----:B------:R-:W2:Y:S03]  /*6b30*/  @!P2 LDG.E.64 R6, desc[UR6][R30.64] ;  /* 0x000000061e06a981 */ /* 0x000ea6000c1e1b00 */
        /* <DEDUP_REMOVED lines=23> */
[----:B------:R-:W-:Y:S01]  /*6cb0*/  IMAD R20, R47, 0x50, R17 ;  /* 0x000000502f147824 */ /* 0x000fe200078e0211 */
        /* <DEDUP_REMOVED lines=10> */
[----:B------:R1:W-:Y:S04]  /*6d60*/  STS.64 [R17+0x900], R22 ;  /* 0x0009001611007388 */ /* 0x0003e80000000a00 */
[----:B------:R-:W-:Y:S01]  /*6d70*/  STS.64 [R17+0xa00], R18 ;  /* 0x000a001211007388 */ /* 0x000fe20000000a00 */
[----:B------:R-:W-:-:S03]  /*6d80*/  NOP ;  /* 0x0000000000007918 */ /* 0x000fc60000000000 */
[----:B------:R-:W2:Y:S04]  /*6d90*/  LDS.64 R4, [R20+0x8] ;  /* 0x0000080014047984 */ /* 0x000ea80000000a00 */
[----:B------:R-:W3:Y:S04]  /*6da0*/  LDS.64 R2, [R20] ;  /* 0x0000000014027984 */ /* 0x000ee80000000a00 */
[----:B------:R-:W4:Y:S04]  /*6db0*/  LDS.64 R6, [R20+0x10] ;  /* 0x0000100014067984 */ /* 0x000f280000000a00 */
[----:B------:R-:W5:Y:S04]  /*6dc0*/  LDS.64 R8, [R20+0x18] ;  /* 0x0000180014087984 */ /* 0x000f680000000a00 */
[----:B------:R-:W5:Y:S01]  /*6dd0*/  LDS.64 R10, [R20+0x20] ;  /* 0x00002000140a7984 */ /* 0x000f620000000a00 */
[----:B0-----:R-:W-:-:S03]  /*6de0*/  IMAD R28, R15, 0xb, RZ ;  /* 0x0000000b0f1c7824 */ /* 0x001fc600078e02ff */
[----:B------:R-:W0:Y:S01]  /*6df0*/  LDS.64 R12, [R20+0x28] ;  /* 0x00002800140c7984 */ /* 0x000e220000000a00 */
[C---:B-1----:R-:W-:Y:S02]  /*6e00*/  VIADD R22, R28.reuse, 0x1 ;  /* 0x000000011c167836 */ /* 0x042fe40000000000 */
[----:B------:R-:W-:Y:S01]  /*6e10*/  VIADD R24, R28, 0x2 ;  /* 0x000000021c187836 */ /* 0x000fe20000000000 */
[----:B------:R-:W1:Y:S01]  /*6e20*/  LDS.64 R18, [R20+0x30] ;  /* 0x0000300014127984 */ /* 0x000e620000000a00 */
[----:B------:R-:W-:-:S03]  /*6e30*/  IMAD.MOV.U32 R27, RZ, RZ, 0x2 ;  /* 0x00000002ff1b7424 */ /* 0x000fc600078e00ff */
[----:B------:R-:W-:Y:S01]  /*6e40*/  LDS.64 R32, [R20+0x50] ;  /* 0x0000500014207984 */ /* 0x000fe20000000a00 */
[----:B--2---:R-:W-:Y:S02]  /*6e50*/  ISETP.NE.U32.AND P1, PT, R4, RZ, PT ;  /* 0x000000ff0400720c */ /* 0x004fe40003f25070 */
[----:B---3--:R-:W-:Y:S02]  /*6e60*/  ISETP.NE.U32.AND P0, PT, R2, RZ, PT ;  /* 0x000000ff0200720c */ /* 0x008fe40003f05070 */
[----:B------:R-:W-:Y:S02]  /*6e70*/  ISETP.NE.AND.EX P1, PT, R5, RZ, PT, P1 ;  /* 0x000000ff0500720c */ /* 0x000fe40003f25310 */
[----:B------:R-:W-:Y:S02]  /*6e80*/  ISETP.NE.AND.EX P0, PT, R3, RZ, PT, P0 ;  /* 0x000000ff0300720c */ /* 0x000fe40003f05300 */
[----:B------:R-:W-:Y:S02]  /*6e90*/  ISETP.GE.OR P4, PT, R22, R21, P1 ;  /* 0x000000151600720c */ /* 0x000fe40000f86670 */
[----:B----4-:R-:W-:-:S02]  /*6ea0*/  ISETP.NE.U32.AND P1, PT, R6, RZ, PT ;  /* 0x000000ff0600720c */ /* 0x010fc40003f25070 */
[----:B-----5:R-:W-:Y:S01]  /*6eb0*/  ISETP.NE.U32.AND P2, PT, R8, RZ, PT ;  /* 0x000000ff0800720c */ /* 0x020fe20003f45070 */
[C---:B------:R-:W-:Y:S01]  /*6ec0*/  VIADD R26, R28.reuse, 0x3 ;  /* 0x000000031c1a7836 */ /* 0x040fe20000000000 */
[----:B------:R-:W-:Y:S01]  /*6ed0*/  ISETP.GE.OR P0, PT, R28, R21, P0 ;  /* 0x000000151c00720c */ /* 0x000fe20000706670 */
[----:B------:R-:W2:Y:S01]  /*6ee0*/  LDS.64 R22, [R20+0x38] ;  /* 0x0000380014167984 */ /* 0x000ea20000000a00 */
[----:B------:R-:W-:-:S04]  /*6ef0*/  ISETP.NE.AND.EX P1, PT, R7, RZ, PT, P1 ;  /* 0x000000ff0700720c */ /* 0x000fc80003f25310 */
[-C--:B------:R-:W-:Y:S02]  /*6f00*/  ISETP.GE.OR P6, PT, R24, R21.reuse, P1 ;  /* 0x000000151800720c */ /* 0x080fe40000fc6670 */
[----:B------:R-:W-:Y:S01]  /*6f10*/  SEL R17, RZ, 0x1, !P0 ;  /* 0x00000001ff117807 */ /* 0x000fe20004000000 */
[----:B------:R-:W3:Y:S01]  /*6f20*/  LDS.64 R24, [R20+0x40] ;  /* 0x0000400014187984 */ /* 0x000ee20000000a00 */
[----:B------:R-:W-:Y:S02]  /*6f30*/  ISETP.NE.AND.EX P1, PT, R9, RZ, PT, P2 ;  /* 0x000000ff0900720c */ /* 0x000fe40003f25320 */
[----:B------:R-:W-:Y:S01]  /*6f40*/  ISETP.NE.U32.AND P2, PT, R10, RZ, PT ;  /* 0x000000ff0a00720c */ /* 0x000fe20003f45070 */
[----:B------:R-:W-:Y:S01]  /*6f50*/  @!P0 IMAD.MOV R27, RZ, RZ, 0x1 ;  /* 0x00000001ff1b8424 */ /* 0x000fe200078e02ff */
[----:B------:R-:W-:Y:S01]  /*6f60*/  ISETP.GE.OR P3, PT, R26, R21, P1 ;  /* 0x000000151a00720c */ /* 0x000fe20000f66670 */
[----:B------:R-:W-:Y:S01]  /*6f70*/  @!P4 IMAD.MOV R27, RZ, RZ, R17 ;  /* 0x000000ffff1bc224 */ /* 0x000fe200078e0211 */
[----:B------:R-:W-:Y:S01]  /*6f80*/  ISETP.NE.AND.EX P1, PT, R11, RZ, PT, P2 ;  /* 0x000000ff0b00720c */ /* 0x000fe20003f25320 */
[----:B------:R-:W-:Y:S01]  /*6f90*/  VIADD R26, R28, 0x4 ;  /* 0x000000041c1a7836 */ /* 0x000fe20000000000 */
[----:B------:R-:W-:Y:S01]  /*6fa0*/  @P4 LOP3.LUT R16, R16, 0x8, RZ, 0xfc, !PT ;  /* 0x0000000810104812 */ /* 0x000fe200078efcff */
[----:B------:R-:W-:-:S02]  /*6fb0*/  VIADD R17, R27, 0x1 ;  /* 0x000000011b117836 */ /* 0x000fc40000000000 */
[----:B------:R-:W-:Y:S01]  /*6fc0*/  @!P6 IMAD.MOV R17, RZ, RZ, R27 ;  /* 0x000000ffff11e224 */ /* 0x000fe200078e021b */
[----:B------:R-:W-:Y:S02]  /*6fd0*/  ISETP.GE.OR P4, PT, R26, R21, P1 ;  /* 0x000000151a00720c */ /* 0x000fe40000f86670 */
[----:B------:R-:W4:Y:S01]  /*6fe0*/  LDS.64 R26, [R20+0x48] ;  /* 0x00004800141a7984 */ /* 0x000f220000000a00 */
[----:B------:R-:W-:-:S04]  /*6ff0*/  LOP3.LUT R16, R16, 0xffffffef, RZ, 0xc0, !PT ;  /* 0xffffffef10107812 */ /* 0x000fc800078ec0ff */
[----:B------:R-:W-:Y:S01]  /*7000*/  @P6 LOP3.LUT R16, R16, 0x10, RZ, 0xfc, !PT ;  /* 0x0000001010106812 */ /* 0x000fe200078efcff */
[----:B------:R-:W-:Y:S01]  /*7010*/  BAR.SYNC.DEFER_BLOCKING 0x0 ;  /* 0x0000000000007b1d */ /* 0x000fe20000010000 */
[----:B0-----:R-:W-:Y:S02]  /*7020*/  ISETP.NE.U32.AND P1, PT, R12, RZ, PT ;  /* 0x000000ff0c00720c */ /* 0x001fe40003f25070 */
[----:B------:R-:W-:Y:S01]  /*7030*/  LOP3.LUT R16, R16, 0xffffffdf, RZ, 0xc0, !PT ;  /* 0xffffffdf10107812 */ /* 0x000fe200078ec0ff */
[----:B------:R-:W-:Y:S01]  /*7040*/  VIADD R30, R28, 0x5 ;  /* 0x000000051c1e7836 */ /* 0x000fe20000000000 */
[----:B------:R-:W-:Y:S01]  /*7050*/  ISETP.NE.AND.EX P1, PT, R13, RZ, PT, P1 ;  /* 0x000000ff0d00720c */ /* 0x000fe20003f25310 */
[----:B------:R-:W-:Y:S01]  /*7060*/  VIADD R29, R17, 0x1 ;  /* 0x00000001111d7836 */ /* 0x000fe20000000000 */
[----:B------:R-:W-:Y:S01]  /*7070*/  @P3 LOP3.LUT R16, R16, 0x20, RZ, 0xfc, !PT ;  /* 0x0000002010103812 */ /* 0x000fe200078efcff */
[----:B------:R-:W-:Y:S01]  /*7080*/  @!P3 IMAD.MOV R29, RZ, RZ, R17 ;  /* 0x000000ffff1db224 */ /* 0x000fe200078e0211 */
[----:B------:R-:W-:-:S02]  /*7090*/  ISETP.GE.OR P3, PT, R30, R21, P1 ;  /* 0x000000151e00720c */ /* 0x000fc40000f66670 */
[----:B------:R-:W-:Y:S02]  /*70a0*/  LOP3.LUT R16, R16, 0xfffffffb, RZ, 0xc0, !PT ;  /* 0xfffffffb10107812 */ /* 0x000fe400078ec0ff */
[----:B-1----:R-:W-:Y:S01]  /*70b0*/  ISETP.NE.U32.AND P1, PT, R18, RZ, PT ;  /* 0x000000ff1200720c */ /* 0x002fe20003f25070 */
[----:B------:R-:W-:Y:S01]  /*70c0*/  VIADD R30, R28, 0x6 ;  /* 0x000000061c1e7836 */ /* 0x000fe20000000000 */
[----:B------:R-:W-:Y:S01]  /*70d0*/  @P4 LOP3.LUT R16, R16, 0x4, RZ, 0xfc, !PT ;  /* 0x0000000410104812 */ /* 0x000fe200078efcff */
[----:B------:R-:W-:Y:S01]  /*70e0*/  VIADD R17, R29, 0x1 ;  /* 0x000000011d117836 */ /* 0x000fe20000000000 */
[----:B------:R-:W-:Y:S01]  /*70f0*/  ISETP.NE.AND.EX P1, PT, R19, RZ, PT, P1 ;  /* 0x000000ff1300720c */ /* 0x000fe20003f25310 */
[----:B------:R-:W-:Y:S01]  /*7100*/  @!P4 IMAD.MOV R17, RZ, RZ, R29 ;  /* 0x000000ffff11c224 */ /* 0x000fe200078e021d */
[----:B--2---:R-:W-:Y:S02]  /*7110*/  ISETP.NE.U32.AND P2, PT, R22, RZ, PT ;  /* 0x000000ff1600720c */ /* 0x004fe40003f45070 */
[----:B------:R-:W-:-:S02]  /*7120*/  LOP3.LUT R16, R16, 0xfffffffe, RZ, 0xc0, !PT ;  /* 0xfffffffe10107812 */ /* 0x000fc400078ec0ff */
[-C--:B------:R-:W-:Y:S01]  /*7130*/  ISETP.GE.OR P1, PT, R30, R21.reuse, P1 ;  /* 0x000000151e00720c */ /* 0x080fe20000f26670 */
[----:B------:R-:W-:Y:S01]  /*7140*/  VIADD R30, R28, 0x7 ;  /* 0x000000071c1e7836 */ /* 0x000fe20000000000 */
[----:B------:R-:W-:Y:S01]  /*7150*/  ISETP.NE.AND.EX P2, PT, R23, RZ, PT, P2 ;  /* 0x000000ff1700720c */ /* 0x000fe20003f45320 */
[----:B------:R-:W-:Y:S01]  /*7160*/  VIADD R29, R17, 0x1 ;  /* 0x00000001111d7836 */ /* 0x000fe20000000000 */
[----:B------:R-:W-:Y:S01]  /*7170*/  @P3 LOP3.LUT R16, R16, 0x1, RZ, 0xfc, !PT ;  /* 0x0000000110103812 */ /* 0x000fe200078efcff */
[----:B------:R-:W-:Y:S01]  /*7180*/  @!P3 IMAD.MOV R29, RZ, RZ, R17 ;  /* 0x000000ffff1db224 */ /* 0x000fe200078e0211 */
[----:B---3--:R-:W-:Y:S02]  /*7190*/  ISETP.NE.U32.AND P3, PT, R24, RZ, PT ;  /* 0x000000ff1800720c */ /* 0x008fe40003f65070 */
[----:B------:R-:W-:Y:S01]  /*71a0*/  ISETP.GE.OR P2, PT, R30, R21, P2 ;  /* 0x000000151e00720c */ /* 0x000fe20001746670 */
[----:B------:R-:W-:Y:S01]  /*71b0*/  VIADD R30, R28, 0x8 ;  /* 0x000000081c1e7836 */ /* 0x000fe20000000000 */
[----:B------:R-:W-:-:S02]  /*71c0*/  ISETP.NE.AND.EX P3, PT, R25, RZ, PT, P3 ;  /* 0x000000ff1900720c */ /* 0x000fc40003f65330 */
[----:B----4-:R-:W-:Y:S01]  /*71d0*/  ISETP.NE.U32.AND P4, PT, R26, RZ, PT ;  /* 0x000000ff1a00720c */ /* 0x010fe20003f85070 */
[----:B------:R-:W-:Y:S01]  /*71e0*/  VIADD R20, R28, 0x9 ;  /* 0x000000091c147836 */ /* 0x000fe20000000000 */
[-C--:B------:R-:W-:Y:S01]  /*71f0*/  ISETP.GE.OR P3, PT, R30, R21.reuse, P3 ;  /* 0x000000151e00720c */ /* 0x080fe20001f66670 */
[----:B------:R-:W-:Y:S01]  /*7200*/  VIADD R17, R29, 0x1 ;  /* 0x000000011d117836 */ /* 0x000fe20000000000 */
[----:B------:R-:W-:Y:S01]  /*7210*/  ISETP.NE.AND.EX P4, PT, R27, RZ, PT, P4 ;  /* 0x000000ff1b00720c */ /* 0x000fe20003f85340 */
[----:B------:R-:W-:Y:S01]  /*7220*/  @!P1 IMAD.MOV R17, RZ, RZ, R29 ;  /* 0x000000ffff119224 */ /* 0x000fe200078e021d */
[----:B------:R-:W-:Y:S01]  /*7230*/  ISETP.NE.U32.AND P5, PT, R32, RZ, PT ;  /* 0x000000ff2000720c */ /* 0x000fe20003fa5070 */
[----:B------:R-:W-:Y:S01]  /*7240*/  VIADD R28, R28, 0xa ;  /* 0x0000000a1c1c7836 */ /* 0x000fe20000000000 */
[----:B------:R-:W-:Y:S01]  /*7250*/  ISETP.GE.OR P4, PT, R20, R21, P4 ;  /* 0x000000151400720c */ /* 0x000fe20002786670 */
[----:B------:R-:W-:Y:S01]  /*7260*/  VIADD R29, R17, 0x1 ;  /* 0x00000001111d7836 */ /* 0x000fe20000000000 */
[----:B------:R-:W-:Y:S01]  /*7270*/  ISETP.NE.AND.EX P5, PT, R33, RZ, PT, P5 ;  /* 0x000000ff2100720c */ /* 0x000fe20003fa5350 */
[----:B------:R-:W-:-:S03]  /*7280*/  @!P2 IMAD.MOV R29, RZ, RZ, R17 ;  /* 0x000000ffff1da224 */ /* 0x000fc600078e0211 */
[----:B------:R-:W-:Y:S01]  /*7290*/  ISETP.GE.OR P6, PT, R28, R21, P5 ;  /* 0x000000151c00720c */ /* 0x000fe20002fc6670 */
[----:B------:R-:W-:Y:S02]  /*72a0*/  VIADD R17, R29, 0x1 ;  /* 0x000000011d117836 */ /* 0x000fe40000000000 */
        /* <DEDUP_REMOVED lines=18> */
[----:B------:R-:W-:Y:S06]  /*73d0*/  BAR.SYNC.DEFER_BLOCKING 0x0 ;  /* 0x0000000000007b1d */ /* 0x000fec0000010000 */
[----:B------:R-:W0:Y:S01]  /*73e0*/  LDS.128 R28, [UR4] ;  /* 0x00000004ff1c7984 */ /* 0x000e220008000c00 */
[----:B------:R-:W-:Y:S01]  /*73f0*/  IMAD.IADD R45, R34, 0x1, -R45 ;  /* 0x00000001222d7824 */ /* 0x000fe200078e0a2d */
[----:B------:R-:W-:-:S04]  /*7400*/  ISETP.NE.AND P5, PT, R47, RZ, PT ;  /* 0x000000ff2f00720c */ /* 0x000fc80003fa5270 */
[----:B------:R-:W-:Y:S02]  /*7410*/  SEL R17, R45, RZ, P5 ;  /* 0x000000ff2d117207 */ /* 0x000fe40002800000 */
[----:B------:R-:W-:Y:S01]  /*7420*/  ISETP.NE.AND P5, PT, R14, 0x2, PT ;  /* 0x000000020e00780c */ /* 0x000fe20003fa5270 */
[----:B0-----:R-:W-:-:S04]  /*7430*/  IMAD.IADD R29, R28, 0x1, R29 ;  /* 0x000000011c1d7824 */ /* 0x001fc800078e021d */
[----:B------:R-:W-:Y:S01]  /*7440*/  IMAD.IADD R30, R30, 0x1, R29 ;  /* 0x000000011e1e7824 */ /* 0x000fe200078e021d */
[----:B------:R-:W-:Y:S02]  /*7450*/  SEL R28, R29, R28, !P5 ;  /* 0x0000001c1d1c7207 */ /* 0x000fe40006800000 */
[----:B------:R-:W-:Y:S01]  /*7460*/  ISETP.NE.AND P5, PT, R14, 0x3, PT ;  /* 0x000000030e00780c */ /* 0x000fe20003fa5270 */
[----:B------:R-:W-:-:S03]  /*7470*/  IMAD.IADD R35, R31, 0x1, R30 ;  /* 0x000000011f237824 */ /* 0x000fc600078e021e */
[----:B------:R-:W-:Y:S02]  /*7480*/  SEL R28, R30, R28, !P5 ;  /* 0x0000001c1e1c7207 */ /* 0x000fe40006800000 */
[----:B------:R-:W-:-:S04]  /*7490*/  ISETP.NE.AND P5, PT, R14, 0x4, PT ;  /* 0x000000040e00780c */ /* 0x000fc80003fa5270 */
[C---:B------:R-:W-:Y:S02]  /*74a0*/  SEL R20, R35.reuse, R28, !P5 ;  /* 0x0000001c23147207 */ /* 0x040fe40006800000 */
[----:B------:R-:W0:Y:S01]  /*74b0*/  LDS.128 R28, [UR4+0x10] ;  /* 0x00001004ff1c7984 */ /* 0x000e220008000c00 */
[----:B------:R-:W-:Y:S01]  /*74c0*/  ISETP.NE.AND P5, PT, R14, 0x5, PT ;  /* 0x000000050e00780c */ /* 0x000fe20003fa5270 */
[----:B0-----:R-:W-:-:S04]  /*74d0*/  IMAD.IADD R28, R35, 0x1, R28 ;  /* 0x00000001231c7824 */ /* 0x001fc800078e021c */
[----:B------:R-:W-:Y:S01]  /*74e0*/  IMAD.IADD R29, R29, 0x1, R28 ;  /* 0x000000011d1d7824 */ /* 0x000fe200078e021c */
[----:B------:R-:W-:Y:S02]  /*74f0*/  SEL R20, R28, R20, !P5 ;  /* 0x000000141c147207 */ /* 0x000fe40006800000 */
[----:B------:R-:W-:Y:S01]  /*7500*/  ISETP.NE.AND P5, PT, R14, 0x6, PT ;  /* 0x000000060e00780c */ /* 0x000fe20003fa5270 */
[----:B------:R-:W-:-:S03]  /*7510*/  IMAD.IADD R30, R30, 0x1, R29 ;  /* 0x000000011e1e7824 */ /* 0x000fc600078e021d */
[----:B------:R-:W-:Y:S02]  /*7520*/  SEL R20, R29, R20, !P5 ;  /* 0x000000141d147207 */ /* 0x000fe40006800000 */
[----:B------:R-:W-:Y:S01]  /*7530*/  ISETP.NE.AND P5, PT, R14, 0x7, PT ;  /* 0x000000070e00780c */ /* 0x000fe20003fa5270 */
[----:B------:R-:W-:-:S03]  /*7540*/  IMAD.IADD R35, R31, 0x1, R30 ;  /* 0x000000011f237824 */ /* 0x000fc600078e021e */
[----:B------:R-:W-:Y:S02]  /*7550*/  SEL R20, R30, R20, !P5 ;  /* 0x000000141e147207 */ /* 0x000fe40006800000 */
[----:B------:R-:W0:Y:S01]  /*7560*/  LDS.128 R28, [UR4+0x20] ;  /* 0x00002004ff1c7984 */ /* 0x000e220008000c00 */
[----:B------:R-:W-:-:S04]  /*7570*/  ISETP.NE.AND P5, PT, R14, 0x8, PT ;  /* 0x000000080e00780c */ /* 0x000fc80003fa5270 */
[C---:B------:R-:W-:Y:S02]  /*7580*/  SEL R20, R35.reuse, R20, !P5 ;  /* 0x0000001423147207 */ /* 0x040fe40006800000 */
        /* <DEDUP_REMOVED lines=8> */
[----:B------:R-:W-:Y:S02]  /*7610*/  SEL R20, R30, R20, !P5 ;  /* 0x000000141e147207 */ /* 0x000fe40006800000 */
[----:B------:R-:W-:-:S03]  /*7620*/  ISETP.GE.U32.AND P5, PT, R15, 0x20, PT ;  /* 0x000000200f00780c */ /* 0x000fc60003fa6070 */
[----:B------:R-:W-:-:S05]  /*7630*/  IMAD.IADD R20, R20, 0x1, R17 ;  /* 0x0000000114147824 */ /* 0x000fca00078e0211 */
[----:B------:R-:W-:Y:S02]  /*7640*/  SEL R45, R45, R20, !P5 ;  /* 0x000000142d2d7207 */ /* 0x000fe40006800000 */
[----:B------:R-:W-:Y:S02]  /*7650*/  ISETP.GT.U32.AND P5, PT, R15, 0x1f, PT ;  /* 0x0000001f0f00780c */ /* 0x000fe40003fa4070 */
[----:B------:R-:W-:Y:S01]  /*7660*/  LOP3.LUT R16, R16, 0xffffffbf, RZ, 0xc0, !PT ;  /* 0xffffffbf10107812 */ /* 0x000fe200078ec0ff */
[----:B------:R-:W-:-:S03]  /*7670*/  IMAD.IADD R31, R31, 0x1, R30 ;  /* 0x000000011f1f7824 */ /* 0x000fc600078e021e */
[----:B------:R-:W-:-:S07]  /*7680*/  @P6 LOP3.LUT R16, R16, 0x40, RZ, 0xfc, !PT ;  /* 0x0000004010106812 */ /* 0x000fce00078efcff */
[----:B------:R-:W-:Y:S05]  /*7690*/  @P5 BRA `(.L_x_134) ;  /* 0x00000008004c5947 */ /* 0x000fea0003800000 */
[----:B------:R-:W0:Y:S01]  /*76a0*/  LDC.64 R38, c[0x0][0x3a0] ;  /* 0x0000e800ff267b82 */ /* 0x000e220000000a00 */
[----:B------:R-:W-:Y:S02]  /*76b0*/  ISETP.NE.AND P5, PT, R15, RZ, PT ;  /* 0x000000ff0f00720c */ /* 0x000fe40003fa5270 */
[----:B------:R-:W-:Y:S02]  /*76c0*/  LOP3.LUT R17, RZ, R15, RZ, 0x33, !PT ;  /* 0x0000000fff117212 */ /* 0x000fe400078e33ff */
[----:B------:R-:W-:-:S03]  /*76d0*/  LOP3.LUT R16, R16, 0xfffffffd, RZ, 0xc0, !PT ;  /* 0xfffffffd10107812 */ /* 0x000fc600078ec0ff */
[----:B------:R-:W1:Y:S06]  /*76e0*/  LDC R28, c[0x0][0x370] ;  /* 0x0000dc00ff1c7b82 */ /* 0x000e6c0000000800 */
[----:B------:R-:W-:Y:S01]  /*76f0*/  @!P5 IMAD.MOV.U32 R30, RZ, RZ, 0x64 ;  /* 0x00000064ff1ed424 */ /* 0x000fe200078e00ff */
[----:B------:R2:W-:Y:S01]  /*7700*/  @!P5 STS [UR4+0x4c], R31 ;  /* 0x00004c1fff00d988 */ /* 0x0005e20008000804 */
[----:B0-----:R-:W-:-:S04]  /*7710*/  IMAD.WIDE R34, R46, 0x8, R38 ;  /* 0x000000082e227825 */ /* 0x001fc800078e0226 */
[----:B------:R-:W-:Y:S01]  /*7720*/  IMAD.IADD R46, R46, 0x1, R17 ;  /* 0x000000012e2e7824 */ /* 0x000fe200078e0211 */
[----:B------:R2:W-:Y:S01]  /*7730*/  @!P5 ST.E.64.STRONG.GPU desc[UR6][R34.64+0x100], R30 ;  /* 0x0001001e2200d985 */ /* 0x0005e2000c10fb06 */
[----:B-1----:R-:W-:-:S13]  /*7740*/  ISETP.GT.U32.AND P6, PT, R28, 0x1f3, PT ;  /* 0x000001f31c00780c */ /* 0x002fda0003fc4070 */
[----:B------:R-:W-:Y:S01]  /*7750*/  @P6 LOP3.LUT R16, R16, 0x2, RZ, 0xfc, !PT ;  /* 0x0000000210106812 */ /* 0x000fe200078efcff */
[----:B--2---:R-:W-:Y:S06]  /*7760*/  @P6 BRA `(.L_x_135) ;  /* 0x0000000000086947 */ /* 0x004fec0003800000 */
[----:B------:R0:W-:Y:S06]  /*7770*/  MEMBAR.SC.CTA ;  /* 0x0000000000007992 */ /* 0x0001ec0000000000 */
[----:B0-----:R-:W-:Y:S05]  /*7780*/  BRA `(.L_x_136) ;  /* 0x0000000000087947 */ /* 0x001fea0003800000 */
.L_x_135:
[----:B------:R-:W-:Y:S05]  /*7790*/  NANOSLEEP 0x474 ;  /* 0x000004740000795d */ /* 0x000fea0003800000 */
[----:B------:R-:W-:Y:S01]  /*77a0*/  NOP ;  /* 0x0000000000007918 */ /* 0x000fe20000000000 */
.L_x_136:
[----:B------:R-:W-:-:S05]  /*77b0*/  IMAD.WIDE R38, R46, 0x8, R38 ;  /* 0x000000082e267825 */ /* 0x000fca00078e0226 */
[----:B------:R-:W2:Y:S01]  /*77c0*/  LD.E.64.STRONG.GPU R36, desc[UR6][R38.64+0x100] ;  /* 0x0001000626247980 */ /* 0x000ea2000c10fb00 */
[----:B------:R-:W-:Y:S01]  /*77d0*/  UMOV UR5, 0xffffffff ;  /* 0xffffffff00057882 */ /* 0x000fe20000000000 */
[----:B--2---:R-:W-:Y:S02]  /*77e0*/  ISETP.NE.AND P6, PT, R36, 0x63, PT ;  /* 0x000000632400780c */ /* 0x004fe40003fc5270 */
[----:B------:R-:W-:Y:S11]  /*77f0*/  BRA.DIV UR5, `(.L_x_137) ;  /* 0x0000002a054c7947 */ /* 0x000ff6000b800000 */
[----:B------:R-:W-:-:S13]  /*7800*/  VOTE.ANY P6, !P6 ;  /* 0x0000000000ff7806 */ /* 0x000fda00070c0100 */
.L_x_224:
[----:B------:R-:W-:Y:S05]  /*7810*/  @!P6 BRA `(.L_x_138) ;  /* 0x000000000034e947 */ /* 0x000fea0003800000 */
.L_x_142:
[----:B------:R-:W-:Y:S01]  /*7820*/  ISETP.GT.U32.AND P5, PT, R28, 0x1f3, PT ;  /* 0x000001f31c00780c */ /* 0x000fe20003fa4070 */
[----:B------:R-:W-:-:S12]  /*7830*/  YIELD ;  /* 0x0000000000007946 */ /* 0x000fd80003800000 */
[----:B------:R-:W-:Y:S05]  /*7840*/  @P5 BRA `(.L_x_139) ;  /* 0x0000000000085947 */ /* 0x000fea0003800000 */
[----:B------:R0:W-:Y:S06]  /*7850*/  MEMBAR.SC.CTA ;  /* 0x0000000000007992 */ /* 0x0001ec0000000000 */
[----:B0-----:R-:W-:Y:S05]  /*7860*/  BRA `(.L_x_140) ;  /* 0x0000000000087947 */ /* 0x001fea0003800000 */
.L_x_139:
[----:B------:R-:W-:Y:S05]  /*7870*/  NANOSLEEP 0x17c ;  /* 0x0000017c0000795d */ /* 0x000fea0003800000 */
[----:B------:R-:W-:Y:S01]  /*7880*/  NOP ;  /* 0x0000000000007918 */ /* 0x000fe20000000000 */
.L_x_140:
[----:B------:R-:W2:Y:S01]  /*7890*/  LD.E.64.STRONG.GPU R36, desc[UR6][R38.64+0x100] ;  /* 0x0001000626247980 */ /* 0x000ea2000c10fb00 */
[----:B------:R-:W-:Y:S01]  /*78a0*/  UMOV UR5, 0xffffffff ;  /* 0xffffffff00057882 */ /* 0x000fe20000000000 */
[----:B--2---:R-:W-:Y:S02]  /*78b0*/  ISETP.NE.AND P6, PT, R36, 0x63, PT ;  /* 0x000000632400780c */ /* 0x004fe40003fc5270 */
[----:B------:R-:W-:Y:S11]  /*78c0*/  BRA.DIV UR5, `(.L_x_141) ;  /* 0x0000002a05387947 */ /* 0x000ff6000b800000 */
[----:B------:R-:W-:-:S13]  /*78d0*/  VOTE.ANY P6, !P6 ;  /* 0x0000000000ff7806 */ /* 0x000fda00070c0100 */
.L_x_227:
[----:B------:R-:W-:Y:S05]  /*78e0*/  @P6 BRA `(.L_x_142) ;  /* 0xfffffffc00cc6947 */ /* 0x000fea000383ffff */
.L_x_138:
[----:B------:R-:W-:Y:S01]  /*78f0*/  UMOV UR5, 0xffffffff ;  /* 0xffffffff00057882 */ /* 0x000fe20000000000 */
[----:B------:R-:W-:Y:S02]  /*7900*/  ISETP.NE.AND P5, PT, R36, 0x65, PT ;  /* 0x000000652400780c */ /* 0x000fe40003fa5270 */
[----:B------:R-:W-:Y:S11]  /*7910*/  BRA.DIV UR5, `(.L_x_143) ;  /* 0x0000002a05447947 */ /* 0x000ff6000b800000 */
[----:B------:R-:W0:Y:S01]  /*7920*/  S2R R48, SR_GEMASK ;  /* 0x0000000000307919 */ /* 0x000e220000003c00 */
[----:B------:R-:W-:Y:S01]  /*7930*/  VOTE.ANY R20, PT, !P5 ;  /* 0x0000000000147806 */ /* 0x000fe200068e0100 */
[C---:B------:R-:W-:Y:S01]  /*7940*/  VIADD R30, R47.reuse, 0x2 ;  /* 0x000000022f1e7836 */ /* 0x040fe20000000000 */
[----:B------:R-:W1:Y:S01]  /*7950*/  LDC.64 R40, c[0x0][0x3a0] ;  /* 0x0000e800ff287b82 */ /* 0x000e620000000a00 */
[C---:B------:R-:W-:Y:S02]  /*7960*/  VIADD R38, R47.reuse, 0x4 ;  /* 0x000000042f267836 */ /* 0x040fe40000000000 */
[C---:B------:R-:W-:Y:S02]  /*7970*/  VIADD R39, R47.reuse, 0x8 ;  /* 0x000000082f277836 */ /* 0x040fe40000000000 */
[----:B------:R-:W-:Y:S01]  /*7980*/  VIADD R42, R47, 0x10 ;  /* 0x000000102f2a7836 */ /* 0x000fe20000000000 */
        /* <DEDUP_REMOVED lines=19> */
[----:B-1----:R-:W-:-:S05]  /*7ac0*/  IADD3 R29, P5, PT, R40, 0x100, RZ ;  /* 0x00000100281d7810 */ /* 0x002fca0007fbe0ff */
[----:B------:R-:W-:Y:S01]  /*7ad0*/  IMAD.X R44, RZ, RZ, R41, P5 ;  /* 0x000000ffff2c7224 */ /* 0x000fe200028e0629 */
[----:B------:R-:W-:Y:S01]  /*7ae0*/  ISETP.GT.AND P5, PT, R42, R14, PT ;  /* 0x0000000e2a00720c */ /* 0x000fe20003fa4270 */
[----:B------:R-:W-:-:S05]  /*7af0*/  IMAD.IADD R41, R37, 0x1, R20 ;  /* 0x0000000125297824 */ /* 0x000fca00078e0214 */
[----:B------:R-:W0:Y:S02]  /*7b00*/  SHFL.DOWN PT, R51, R41, 0x10, R14 ;  /* 0x0a00000029337989 */ /* 0x000e2400000e000e */
[----:B0-----:R-:W-:Y:S02]  /*7b10*/  SEL R20, R51, RZ, !P5 ;  /* 0x000000ff33147207 */ /* 0x001fe40006800000 */
[----:B------:R-:W-:-:S03]  /*7b20*/  ISETP.NE.AND P5, PT, R36, 0x65, PT ;  /* 0x000000652400780c */ /* 0x000fc60003fa5270 */
[----:B------:R-:W-:-:S10]  /*7b30*/  IMAD.IADD R43, R41, 0x1, R20 ;  /* 0x00000001292b7824 */ /* 0x000fd400078e0214 */
[----:B------:R-:W-:-:S13]  /*7b40*/  VOTE.ALL P5, P5 ;  /* 0x0000000000ff7806 */ /* 0x000fda00028a0000 */
.L_x_236:
[----:B------:R-:W-:Y:S05]  /*7b50*/  @!P5 BRA `(.L_x_144) ;  /* 0x0000000000dcd947 */ /* 0x000fea0003800000 */
.L_x_152:
        /* <DEDUP_REMOVED lines=9> */
.L_x_239:
[----:B------:R-:W-:Y:S05]  /*7bf0*/  @!P6 BRA `(.L_x_146) ;  /* 0x000000000034e947 */ /* 0x000fea0003800000 */
[----:B------:R-:W-:-:S13]  /*7c00*/  ISETP.GT.U32.AND P5, PT, R28, 0x1f3, PT ;  /* 0x000001f31c00780c */ /* 0x000fda0003fa4070 */
.L_x_150:
[----:B------:R-:W-:Y:S05]  /*7c10*/  YIELD ;  /* 0x0000000000007946 */ /* 0x000fea0003800000 */
[----:B------:R-:W-:Y:S05]  /*7c20*/  @P5 BRA `(.L_x_147) ;  /* 0x0000000000085947 */ /* 0x000fea0003800000 */
[----:B------:R0:W-:Y:S06]  /*7c30*/  MEMBAR.SC.CTA ;  /* 0x0000000000007992 */ /* 0x0001ec0000000000 */
[----:B0-----:R-:W-:Y:S05]  /*7c40*/  BRA `(.L_x_148) ;  /* 0x0000000000087947 */ /* 0x001fea0003800000 */
.L_x_147:
[----:B------:R-:W-:Y:S05]  /*7c50*/  NANOSLEEP 0x17c ;  /* 0x0000017c0000795d */ /* 0x000fea0003800000 */
[----:B------:R-:W-:Y:S01]  /*7c60*/  NOP ;  /* 0x0000000000007918 */ /* 0x000fe20000000000 */
.L_x_148:
[----:B------:R-:W2:Y:S01]  /*7c70*/  LD.E.64.STRONG.GPU R36, desc[UR6][R40.64+-0x100] ;  /* 0xffff000628247980 */ /* 0x000ea2000c10fb00 */
[----:B------:R-:W-:Y:S01]  /*7c80*/  UMOV UR5, 0xffffffff ;  /* 0xffffffff00057882 */ /* 0x000fe20000000000 */
[----:B--2---:R-:W-:Y:S02]  /*7c90*/  ISETP.NE.AND P6, PT, R36, 0x63, PT ;  /* 0x000000632400780c */ /* 0x004fe40003fc5270 */
[----:B------:R-:W-:Y:S11]  /*7ca0*/  BRA.DIV UR5, `(.L_x_149) ;  /* 0x0000002a05847947 */ /* 0x000ff6000b800000 */
[----:B------:R-:W-:-:S13]  /*7cb0*/  VOTE.ANY P6, !P6 ;  /* 0x0000000000ff7806 */ /* 0x000fda00070c0100 */
.L_x_242:
[----:B------:R-:W-:Y:S05]  /*7cc0*/  @P6 BRA `(.L_x_150) ;  /* 0xfffffffc00d06947 */ /* 0x000fea000383ffff */
.L_x_146:
[----:B------:R-:W-:Y:S01]  /*7cd0*/  UMOV UR5, 0xffffffff ;  /* 0xffffffff00057882 */ /* 0x000fe20000000000 */
[----:B------:R-:W-:Y:S02]  /*7ce0*/  ISETP.NE.AND P5, PT, R36, 0x65, PT ;  /* 0x000000652400780c */ /* 0x000fe40003fa5270 */
[----:B------:R-:W-:Y:S11]  /*7cf0*/  BRA.DIV UR5, `(.L_x_151) ;  /* 0x0000002a05907947 */ /* 0x000ff6000b800000 */
[----:B------:R-:W-:Y:S01]  /*7d00*/  VOTE.ANY R20, PT, !P5 ;  /* 0x0000000000147806 */ /* 0x000fe200068e0100 */
[----:B------:R-:W-:-:S03]  /*7d10*/  VIADD R46, R46, 0xffffffe0 ;  /* 0xffffffe02e2e7836 */ /* 0x000fc60000000000 */
[----:B------:R-:W-:-:S05]  /*7d20*/  LOP3.LUT R20, R20, 0x80000000, R48, 0xec, !PT ;  /* 0x8000000014147812 */ /* 0x000fca00078eec30 */
        /* <DEDUP_REMOVED lines=22> */
[----:B------:R-:W-:Y:S02]  /*7e90*/  ISETP.NE.AND P5, PT, R36, 0x65, PT ;  /* 0x000000652400780c */ /* 0x000fe40003fa5270 */
[----:B------:R-:W-:-:S11]  /*7ea0*/  IADD3 R43, PT, PT, R40, R51, R43 ;  /* 0x00000033282b7210 */ /* 0x000fd60007ffe02b */
[----:B------:R-:W-:-:S13]  /*7eb0*/  VOTE.ALL P5, P5 ;  /* 0x0000000000ff7806 */ /* 0x000fda00028a0000 */
.L_x_251:
[----:B------:R-:W-:Y:S05]  /*7ec0*/  @P5 BRA `(.L_x_152) ;  /* 0xfffffffc00245947 */ /* 0x000fea000383ffff */
.L_x_144:
[----:B------:R-:W-:-:S13]  /*7ed0*/  ISETP.NE.AND P5, PT, R15, RZ, PT ;  /* 0x000000ff0f00720c */ /* 0x000fda0003fa5270 */
[----:B------:R-:W0:Y:S01]  /*7ee0*/  @!P5 S2R R17, SR_CgaCtaId ;  /* 0x000000000011d919 */ /* 0x000e220000008800 */
[----:B------:R-:W-:Y:S01]  /*7ef0*/  @!P5 MOV R14, 0x400 ;  /* 0x00000400000ed802 */ /* 0x000fe20000000f00 */
[----:B------:R-:W-:Y:S02]  /*7f00*/  @!P5 IMAD.IADD R31, R31, 0x1, R43 ;  /* 0x000000011f1fd824 */ /* 0x000fe400078e022b */
[----:B------:R-:W-:-:S05]  /*7f10*/  @!P5 IMAD.MOV.U32 R30, RZ, RZ, 0x65 ;  /* 0x00000065ff1ed424 */ /* 0x000fca00078e00ff */
[----:B------:R1:W-:Y:S01]  /*7f20*/  @!P5 ST.E.64.STRONG.GPU desc[UR6][R34.64+0x100], R30 ;  /* 0x0001001e2200d985 */ /* 0x0003e2000c10fb06 */
[----:B0-----:R-:W-:-:S05]  /*7f30*/  @!P5 LEA R14, R17, R14, 0x18 ;  /* 0x0000000e110ed211 */ /* 0x001fca00078ec0ff */
[----:B------:R1:W-:Y:S04]  /*7f40*/  @!P5 STS [R14+0x48], R31 ;  /* 0x0000481f0e00d388 */ /* 0x0003e80000000800 */
[----:B------:R1:W-:Y:S01]  /*7f50*/  @!P5 STS [R14+0x44], R43 ;  /* 0x0000442b0e00d388 */ /* 0x0003e20000000800 */
[----:B------:R-:W-:-:S13]  /*7f60*/  ISETP.NE.AND P5, PT, R47, RZ, PT ;  /* 0x000000ff2f00720c */ /* 0x000fda0003fa5270 */
[----:B------:R-:W0:Y:S01]  /*7f70*/  @!P5 S2R R20, SR_CgaCtaId ;  /* 0x000000000014d919 */ /* 0x000e220000008800 */
[----:B------:R-:W-:-:S04]  /*7f80*/  @!P5 MOV R17, 0x400 ;  /* 0x000004000011d802 */ /* 0x000fc80000000f00 */
[----:B0-----:R-:W-:Y:S01]  /*7f90*/  @!P5 LEA R28, R20, R17, 0x18 ;  /* 0x00000011141cd211 */ /* 0x001fe200078ec0ff */
[----:B------:R-:W-:Y:S02]  /*7fa0*/  IMAD.MOV.U32 R20, RZ, RZ, R45 ;  /* 0x000000ffff147224 */ /* 0x000fe400078e002d */
[----:B------:R-:W-:Y:S02]  /*7fb0*/  @!P5 IMAD.MOV.U32 R20, RZ, RZ, R43 ;  /* 0x000000ffff14d224 */ /* 0x000fe400078e002b */
[----:B------:R1:W-:Y:S05]  /*7fc0*/  @!P5 STS [R28+0x3c], R43 ;  /* 0x00003c2b1c00d388 */ /* 0x0003ea0000000800 */
.L_x_134:
[----:B------:R-:W-:Y:S05]  /*7fd0*/  WARPSYNC.ALL ;  /* 0x0000000000007948 */ /* 0x000fea0003800000 */
[----:B------:R-:W0:Y:S08]  /*7fe0*/  S2UR UR5, SR_CgaCtaId ;  /* 0x00000000000579c3 */ /* 0x000e300000008800 */
[----:B------:R-:W-:Y:S01]  /*7ff0*/  BAR.SYNC.DEFER_BLOCKING 0x0 ;  /* 0x0000000000007b1d */ /* 0x000fe20000010000 */
[----:B-1----:R-:W-:-:S02]  /*8000*/  P2R R28, PR, RZ, 0x4 ;  /* 0x00000004ff1c7803 */ /* 0x002fc40000000000 */
[C---:B------:R-:W-:Y:S02]  /*8010*/  LOP3.LUT P2, RZ, R16.reuse, 0x8, RZ, 0xc0, !PT ;  /* 0x0000000810ff7812 */ /* 0x040fe4000784c0ff */
[----:B------:R-:W-:Y:S01]  /*8020*/  ISETP.NE.AND P5, PT, R15, RZ, PT ;  /* 0x000000ff0f00720c */ /* 0x000fe20003fa5270 */
[----:B------:R-:W-:Y:S01]  /*8030*/  UMOV UR4, 0x400 ;  /* 0x0000040000047882 */ /* 0x000fe20000000000 */
[----:B------:R-:W-:Y:S02]  /*8040*/  SEL R41, RZ, 0x1, !P0 ;  /* 0x00000001ff297807 */ /* 0x000fe40004000000 */
[----:B------:R-:W-:Y:S02]  /*8050*/  P2R R30, PR, RZ, 0x8 ;  /* 0x00000008ff1e7803 */ /* 0x000fe40000000000 */
[----:B------:R-:W-:Y:S01]  /*8060*/  LOP3.LUT P3, RZ, R16, 0x10, RZ, 0xc0, !PT ;  /* 0x0000001010ff7812 */ /* 0x000fe2000786c0ff */
[----:B------:R-:W-:Y:S01]  /*8070*/  VIADD R29, R41, 0x1 ;  /* 0x00000001291d7836 */ /* 0x000fe20000000000 */
[----:B------:R-:W-:-:S02]  /*8080*/  P2R R31, PR, RZ, 0x10 ;  /* 0x00000010ff1f7803 */ /* 0x000fc40000000000 */
[----:B------:R-:W-:Y:S01]  /*8090*/  LOP3.LUT P4, RZ, R16, 0x20, RZ, 0xc0, !PT ;  /* 0x0000002010ff7812 */ /* 0x000fe2000788c0ff */
[----:B------:R-:W-:Y:S01]  /*80a0*/  @!P2 IMAD.MOV R29, RZ, RZ, R41 ;  /* 0x000000ffff1da224 */ /* 0x000fe200078e0229 */
[----:B------:R-:W-:Y:S02]  /*80b0*/  ISETP.NE.AND P2, PT, R28, RZ, PT ;  /* 0x000000ff1c00720c */ /* 0x000fe40003f45270 */
[----:B------:R-:W-:Y:S02]  /*80c0*/  LOP3.LUT P6, RZ, R16, 0x1, RZ, 0xc0, !PT ;  /* 0x0000000110ff7812 */ /* 0x000fe400078cc0ff */
[----:B------:R-:W-:Y:S01]  /*80d0*/  IADD3 R39, PT, PT, -R21, 0x1080, RZ ;  /* 0x0000108015277810 */ /* 0x000fe20007ffe1ff */
[----:B0-----:R-:W-:-:S09]  /*80e0*/  ULEA UR4, UR5, UR4, 0x18 ;  /* 0x0000000405047291 */ /* 0x001fd2000f8ec0ff */
[----:B------:R-:W0:Y:S02]  /*80f0*/  LDS R14, [UR4+0x3c] ;  /* 0x00003c04ff0e7984 */ /* 0x000e240008000800 */
[----:B0-----:R-:W-:Y:S02]  /*8100*/  SEL R17, R14, RZ, P5 ;  /* 0x000000ff0e117207 */ /* 0x001fe40002800000 */
[----:B------:R-:W-:-:S03]  /*8110*/  LOP3.LUT P5, RZ, R16, 0x4, RZ, 0xc0, !PT ;  /* 0x0000000410ff7812 */ /* 0x000fc600078ac0ff */
[----:B------:R-:W-:-:S04]  /*8120*/  IMAD.IADD R40, R17, 0x1, R20 ;  /* 0x0000000111287824 */ /* 0x000fc800078e0214 */
[----:B------:R-:W-:-:S04]  /*8130*/  IMAD.IADD R38, R40, 0x1, R29 ;  /* 0x0000000128267824 */ /* 0x000fc800078e021d */
[----:B------:R-:W-:Y:S02]  /*8140*/  VIADD R37, R38, 0x1 ;  /* 0x0000000126257836 */ /* 0x000fe40000000000 */
[----:B------:R-:W-:Y:S01]  /*8150*/  @!P3 IMAD.MOV R37, RZ, RZ, R38 ;  /* 0x000000ffff25b224 */ /* 0x000fe200078e0226 */
[----:B------:R-:W-:-:S03]  /*8160*/  ISETP.NE.AND P3, PT, R30, RZ, PT ;  /* 0x000000ff1e00720c */ /* 0x000fc60003f65270 */
[----:B------:R-:W-:Y:S02]  /*8170*/  VIADD R36, R37, 0x1 ;  /* 0x0000000125247836 */ /* 0x000fe40000000000 */
[----:B------:R-:W-:Y:S01]  /*8180*/  @!P4 IMAD.MOV R36, RZ, RZ, R37 ;  /* 0x000000ffff24c224 */ /* 0x000fe200078e0225 */
[----:B------:R-:W-:Y:S02]  /*8190*/  ISETP.NE.AND P4, PT, R31, RZ, PT ;  /* 0x000000ff1f00720c */ /* 0x000fe40003f85270 */
[----:B------:R-:W0:Y:S01]  /*81a0*/  LDS.128 R28, [UR4+0x40] ;  /* 0x00004004ff1c7984 */ /* 0x000e220008000c00 */
[----:B------:R-:W-:Y:S02]  /*81b0*/  VIADD R35, R36, 0x1 ;  /* 0x0000000124237836 */ /* 0x000fe40000000000 */
[----:B------:R-:W-:-:S04]  /*81c0*/  @!P5 IMAD.MOV R35, RZ, RZ, R36 ;  /* 0x000000ffff23d224 */ /* 0x000fc800078e0224 */
        /* <DEDUP_REMOVED lines=9> */
[----:B------:R-:W-:Y:S02]  /*8260*/  @!P4 IMAD.MOV R21, RZ, RZ, R14 ;  /* 0x000000ffff15c224 */ /* 0x000fe400078e020e */
[--C-:B0-----:R-:W-:Y:S02]  /*8270*/  IMAD.IADD R28, R31, 0x1, -R39.reuse ;  /* 0x000000011f1c7824 */ /* 0x101fe400078e0a27 */
[----:B------:R-:W-:Y:S02]  /*8280*/  IMAD.IADD R30, R30, 0x1, -R39 ;  /* 0x000000011e1e7824 */ /* 0x000fe400078e0a27 */
[----:B------:R-:W-:Y:S01]  /*8290*/  IMAD.IADD R39, R41, 0x1, R40 ;  /* 0x0000000129277824 */ /* 0x000fe200078e0228 */
[----:B------:R-:W-:-:S13]  /*82a0*/  ISETP.GT.AND P5, PT, R28, 0x180, PT ;  /* 0x000001801c00780c */ /* 0x000fda0003fa4270 */
[----:B------:R-:W-:Y:S05]  /*82b0*/  @P5 BRA `(.L_x_153) ;  /* 0x0000000800a85947 */ /* 0x000fea0003800000 */
[----:B------:R-:W-:Y:S01]  /*82c0*/  ISETP.LT.AND P0, PT, R40, R30, P0 ;  /* 0x0000001e2800720c */ /* 0x000fe20000701270 */
[----:B------:R-:W0:Y:S01]  /*82d0*/  LDCU.U8 UR5, c[0x0][0x3b8] ;  /* 0x00007700ff0577ac */ /* 0x000e220008000000 */
[----:B------:R-:W-:Y:S11]  /*82e0*/  BSSY.RECONVERGENT B0, `(.L_x_154) ;  /* 0x000000d000007945 */ /* 0x000ff60003800200 */
[----:B------:R-:W-:Y:S05]  /*82f0*/  @!P0 BRA `(.L_x_155) ;  /* 0x00000000002c8947 */ /* 0x000fea0003800000 */
[----:B0-----:R-:W-:Y:S01]  /*8300*/  UISETP.NE.AND UP0, UPT, UR5, URZ, UPT ;  /* 0x000000ff0500728c */ /* 0x001fe2000bf05270 */
[----:B------:R-:W-:-:S08]  /*8310*/  CS2R R28, SRZ ;  /* 0x00000000001c7805 */ /* 0x000fd0000001ff00 */
[----:B------:R-:W-:Y:S05]  /*8320*/  BRA.U UP0, `(.L_x_156) ;  /* 0x0000000100087547 */ /* 0x000fea000b800000 */
[----:B------:R-:W0:Y:S02]  /*8330*/  LDC.64 R28, c[0x0][0x3d0] ;  /* 0x0000f400ff1c7b82 */ /* 0x000e240000000a00 */
[----:B0-----:R-:W5:Y:S02]  /*8340*/  LDG.E.64 R28, desc[UR6][R28.64] ;  /* 0x000000061c1c7981 */ /* 0x001f64000c1e1b00 */
.L_x_156:
[----:B------:R-:W0:Y:S01]  /*8350*/  LDCU.64 UR8, c[0x0][0x390] ;  /* 0x00007200ff0877ac */ /* 0x000e220008000a00 */
[----:B-----5:R-:W-:-:S04]  /*8360*/  IADD3 R0, P0, PT, R40, R28, RZ ;  /* 0x0000001c28007210 */ /* 0x020fc80007f1e0ff */
[----:B------:R-:W-:Y:S02]  /*8370*/  LEA.HI.X.SX32 R29, R40, R29, 0x1, P0 ;  /* 0x0000001d281d7211 */ /* 0x000fe400000f0eff */
[----:B0-----:R-:W-:-:S04]  /*8380*/  LEA R28, P0, R0, UR8, 0x3 ;  /* 0x00000008001c7c11 */ /* 0x001fc8000f8018ff */
[----:B------:R-:W-:-:S05]  /*8390*/  LEA.HI.X R29, R0, UR9, R29, 0x3, P0 ;  /* 0x00000009001d7c11 */ /* 0x000fca00080f1c1d */
[----:B------:R1:W-:Y:S04]  /*83a0*/  STG.E.64 desc[UR6][R28.64], R2 ;  /* 0x000000021c007986 */ /* 0x0003e8000c101b06 */
.L_x_155:
[----:B0-----:R-:W-:Y:S05]  /*83b0*/  BSYNC.RECONVERGENT B0 ;  /* 0x0000000000007941 */ /* 0x001fea0003800200 */
.L_x_154:
[----:B------:R-:W-:Y:S01]  /*83c0*/  LOP3.LUT P0, RZ, R16, 0x8, RZ, 0xc0, !PT ;  /* 0x0000000810ff7812 */ /* 0x000fe2000780c0ff */
[----:B------:R-:W-:Y:S03]  /*83d0*/  BSSY.RECONVERGENT B0, `(.L_x_157) ;  /* 0x000000e000007945 */ /* 0x000fe60003800200 */
[----:B------:R-:W-:-:S13]  /*83e0*/  ISETP.GE.OR P0, PT, R39, R30, !P0 ;  /* 0x0000001e2700720c */ /* 0x000fda0004706670 */
[----:B------:R-:W-:Y:S05]  /*83f0*/  @P0 BRA `(.L_x_158) ;  /* 0x00000000002c0947 */ /* 0x000fea0003800000 */
[----:B------:R-:W-:Y:S01]  /*8400*/  UISETP.NE.AND UP0, UPT, UR5, URZ, UPT ;  /* 0x000000ff0500728c */ /* 0x000fe2000bf05270 */
[----:B-1----:R-:W-:-:S08]  /*8410*/  CS2R R2, SRZ ;  /* 0x0000000000027805 */ /* 0x002fd0000001ff00 */
[----:B------:R-:W-:Y:S05]  /*8420*/  BRA.U UP0, `(.L_x_159) ;  /* 0x0000000100087547 */ /* 0x000fea000b800000 */
[----:B------:R-:W0:Y:S02]  /*8430*/  LDC.64 R2, c[0x0][0x3d0] ;  /* 0x0000f400ff027b82 */ /* 0x000e240000000a00 */
[----:B0-----:R-:W5:Y:S02]  /*8440*/  LDG.E.64 R2, desc[UR6][R2.64] ;  /* 0x0000000602027981 */ /* 0x001f64000c1e1b00 */
.L_x_159:
[----:B------:R-:W0:Y:S01]  /*8450*/  LDCU.64 UR8, c[0x0][0x390] ;  /* 0x00007200ff0877ac */ /* 0x000e220008000a00 */
[----:B-----5:R-:W-:-:S04]  /*8460*/  IADD3 R0, P0, PT, R39, R2, RZ ;  /* 0x0000000227007210 */ /* 0x020fc80007f1e0ff */
[----:B------:R-:W-:Y:S02]  /*8470*/  LEA.HI.X.SX32 R3, R39, R3, 0x1, P0 ;  /* 0x0000000327037211 */ /* 0x000fe400000f0eff */
[----:B0-----:R-:W-:-:S04]  /*8480*/  LEA R2, P0, R0, UR8, 0x3 ;  /* 0x0000000800027c11 */ /* 0x001fc8000f8018ff */
[----:B------:R-:W-:-:S05]  /*8490*/  LEA.HI.X R3, R0, UR9, R3, 0x3, P0 ;  /* 0x0000000900037c11 */ /* 0x000fca00080f1c03 */
[----:B------:R0:W-:Y:S04]  /*84a0*/  STG.E.64 desc[UR6][R2.64], R4 ;  /* 0x0000000402007986 */ /* 0x0001e8000c101b06 */
.L_x_158:
[----:B------:R-:W-:Y:S05]  /*84b0*/  BSYNC.RECONVERGENT B0 ;  /* 0x0000000000007941 */ /* 0x000fea0003800200 */
.L_x_157:
        /* <DEDUP_REMOVED lines=9> */
.L_x_162:
[----:B------:R-:W0:Y:S01]  /*8550*/  LDCU.64 UR8, c[0x0][0x390] ;  /* 0x00007200ff0877ac */ /* 0x000e220008000a00 */
[----:B-----5:R-:W-:-:S04]  /*8560*/  IADD3 R0, P0, PT, R38, R2, RZ ;  /* 0x0000000226007210 */ /* 0x020fc80007f1e0ff */
[----:B------:R-:W-:Y:S02]  /*8570*/  LEA.HI.X.SX32 R3, R38, R3, 0x1, P0 ;  /* 0x0000000326037211 */ /* 0x000fe400000f0eff */
[----:B0-----:R-:W-:-:S04]  /*8580*/  LEA R2, P0, R0, UR8, 0x3 ;  /* 0x0000000800027c11 */ /* 0x001fc8000f8018ff */
[----:B------:R-:W-:-:S05]  /*8590*/  LEA.HI.X R3, R0, UR9, R3, 0x3, P0 ;  /* 0x0000000900037c11 */ /* 0x000fca00080f1c03 */
[----:B------:R2:W-:Y:S04]  /*85a0*/  STG.E.64 desc[UR6][R2.64], R6 ;  /* 0x0000000602007986 */ /* 0x0005e8000c101b06 */
.L_x_161:
[----:B------:R-:W-:Y:S05]  /*85b0*/  BSYNC.RECONVERGENT B0 ;  /* 0x0000000000007941 */ /* 0x000fea0003800200 */
.L_x_160:
        /* <DEDUP_REMOVED lines=9> */
.L_x_165:
[----:B------:R-:W0:Y:S01]  /*8650*/  LDCU.64 UR8, c[0x0][0x390] ;  /* 0x00007200ff0877ac */ /* 0x000e220008000a00 */
[----:B-----5:R-:W-:-:S04]  /*8660*/  IADD3 R0, P0, PT, R37, R2, RZ ;  /* 0x0000000225007210 */ /* 0x020fc80007f1e0ff */
[----:B------:R-:W-:Y:S02]  /*8670*/  LEA.HI.X.SX32 R3, R37, R3, 0x1, P0 ;  /* 0x0000000325037211 */ /* 0x000fe400000f0eff */
[----:B0-----:R-:W-:-:S04]  /*8680*/  LEA R2, P0, R0, UR8, 0x3 ;  /* 0x0000000800027c11 */ /* 0x001fc8000f8018ff */
[----:B------:R-:W-:-:S05]  /*8690*/  LEA.HI.X R3, R0, UR9, R3, 0x3, P0 ;  /* 0x0000000900037c11 */ /* 0x000fca00080f1c03 */
[----:B------:R3:W-:Y:S04]  /*86a0*/  STG.E.64 desc[UR6][R2.64], R8 ;  /* 0x0000000802007986 */ /* 0x0007e8000c101b06 */
.L_x_164:
[----:B------:R-:W-:Y:S05]  /*86b0*/  BSYNC.RECONVERGENT B0 ;  /* 0x0000000000007941 */ /* 0x000fea0003800200 */
.L_x_163:
        /* <DEDUP_REMOVED lines=10> */
.L_x_168:
[----:B-----5:R-:W-:-:S04]  /*8760*/  IADD3 R0, P0, PT, R36, R2, RZ ;  /* 0x0000000224007210 */ /* 0x020fc80007f1e0ff */
[----:B------:R-:W-:Y:S02]  /*8770*/  LEA.HI.X.SX32 R3, R36, R3, 0x1, P0 ;  /* 0x0000000324037211 */ /* 0x000fe400000f0eff */
[----:B0-----:R-:W-:-:S04]  /*8780*/  LEA R2, P0, R0, UR8, 0x3 ;  /* 0x0000000800027c11 */ /* 0x001fc8000f8018ff */
[----:B------:R-:W-:-:S05]  /*8790*/  LEA.HI.X R3, R0, UR9, R3, 0x3, P0 ;  /* 0x0000000900037c11 */ /* 0x000fca00080f1c03 */
[----:B------:R4:W-:Y:S04]  /*87a0*/  STG.E.64 desc[UR6][R2.64], R10 ;  /* 0x0000000a02007986 */ /* 0x0009e8000c101b06 */
.L_x_167:
[----:B------:R-:W-:Y:S05]  /*87b0*/  BSYNC.RECONVERGENT B0 ;  /* 0x0000000000007941 */ /* 0x000fea0003800200 */
.L_x_166:
        /* <DEDUP_REMOVED lines=9> */
.L_x_171:
[----:B-----5:R-:W-:-:S04]  /*8850*/  IADD3 R0, P0, PT, R35, R2, RZ ;  /* 0x0000000223007210 */ /* 0x020fc80007f1e0ff */
[----:B------:R-:W-:Y:S02]  /*8860*/  LEA.HI.X.SX32 R3, R35, R3, 0x1, P0 ;  /* 0x0000000323037211 */ /* 0x000fe400000f0eff */
[----:B0-----:R-:W-:-:S04]  /*8870*/  LEA R2, P0, R0, UR8, 0x3 ;  /* 0x0000000800027c11 */ /* 0x001fc8000f8018ff */
[----:B------:R-:W-:-:S05]  /*8880*/  LEA.HI.X R3, R0, UR9, R3, 0x3, P0 ;  /* 0x0000000900037c11 */ /* 0x000fca00080f1c03 */
[----:B------:R0:W-:Y:S04]  /*8890*/  STG.E.64 desc[UR6][R2.64], R12 ;  /* 0x0000000c02007986 */ /* 0x0001e8000c101b06 */
.L_x_170:
[----:B------:R-:W-:Y:S05]  /*88a0*/  BSYNC.RECONVERGENT B0 ;  /* 0x0000000000007941 */ /* 0x000fea0003800200 */
.L_x_169:
        /* <DEDUP_REMOVED lines=9> */
.L_x_174:
[----:B-----5:R-:W-:-:S04]  /*8940*/  IADD3 R0, P0, PT, R34, R2, RZ ;  /* 0x0000000222007210 */ /* 0x020fc80007f1e0ff */
[----:B------:R-:W-:Y:S02]  /*8950*/  LEA.HI.X.SX32 R3, R34, R3, 0x1, P0 ;  /* 0x0000000322037211 */ /* 0x000fe400000f0eff */
[----:B0-----:R-:W-:-:S04]  /*8960*/  LEA R2, P0, R0, UR8, 0x3 ;  /* 0x0000000800027c11 */ /* 0x001fc8000f8018ff */
[----:B------:R-:W-:-:S05]  /*8970*/  LEA.HI.X R3, R0, UR9, R3, 0x3, P0 ;  /* 0x0000000900037c11 */ /* 0x000fca00080f1c03 */
[----:B------:R0:W-:Y:S04]  /*8980*/  STG.E.64 desc[UR6][R2.64], R18 ;  /* 0x0000001202007986 */ /* 0x0001e8000c101b06 */
.L_x_173:
[----:B------:R-:W-:Y:S05]  /*8990*/  BSYNC.RECONVERGENT B0 ;  /* 0x0000000000007941 */ /* 0x000fea0003800200 */
.L_x_172:
        /* <DEDUP_REMOVED lines=9> */
.L_x_177:
[----:B-----5:R-:W-:-:S04]  /*8a30*/  IADD3 R0, P0, PT, R20, R2, RZ ;  /* 0x0000000214007210 */ /* 0x020fc80007f1e0ff */
[----:B------:R-:W-:Y:S02]  /*8a40*/  LEA.HI.X.SX32 R3, R20, R3, 0x1, P0 ;  /* 0x0000000314037211 */ /* 0x000fe400000f0eff */
[----:B0-----:R-:W-:-:S04]  /*8a50*/  LEA R2, P0, R0, UR8, 0x3 ;  /* 0x0000000800027c11 */ /* 0x001fc8000f8018ff */
[----:B------:R-:W-:-:S05]  /*8a60*/  LEA.HI.X R3, R0, UR9, R3, 0x3, P0 ;  /* 0x0000000900037c11 */ /* 0x000fca00080f1c03 */
[----:B------:R0:W-:Y:S04]  /*8a70*/  STG.E.64 desc[UR6][R2.64], R22 ;  /* 0x0000001602007986 */ /* 0x0001e8000c101b06 */
.L_x_176:
[----:B------:R-:W-:Y:S05]  /*8a80*/  BSYNC.RECONVERGENT B0 ;  /* 0x0000000000007941 */ /* 0x000fea0003800200 */
.L_x_175:
        /* <DEDUP_REMOVED lines=9> */
.L_x_180:
[----:B-----5:R-:W-:-:S04]  /*8b20*/  IADD3 R0, P0, PT, R17, R2, RZ ;  /* 0x0000000211007210 */ /* 0x020fc80007f1e0ff */
[----:B------:R-:W-:Y:S02]  /*8b30*/  LEA.HI.X.SX32 R3, R17, R3, 0x1, P0 ;  /* 0x0000000311037211 */ /* 0x000fe400000f0eff */
[----:B0-----:R-:W-:-:S04]  /*8b40*/  LEA R2, P0, R0, UR8, 0x3 ;  /* 0x0000000800027c11 */ /* 0x001fc8000f8018ff */
[----:B------:R-:W-:-:S05]  /*8b50*/  LEA.HI.X R3, R0, UR9, R3, 0x3, P0 ;  /* 0x0000000900037c11 */ /* 0x000fca00080f1c03 */
[----:B------:R0:W-:Y:S04]  /*8b60*/  STG.E.64 desc[UR6][R2.64], R24 ;  /* 0x0000001802007986 */ /* 0x0001e8000c101b06 */
.L_x_179:
[----:B------:R-:W-:Y:S05]  /*8b70*/  BSYNC.RECONVERGENT B0 ;  /* 0x0000000000007941 */ /* 0x000fea0003800200 */
.L_x_178:
        /* <DEDUP_REMOVED lines=9> */
.L_x_183:
[----:B-----5:R-:W-:-:S04]  /*8c10*/  IADD3 R0, P0, PT, R14, R2, RZ ;  /* 0x000000020e007210 */ /* 0x020fc80007f1e0ff */
[----:B------:R-:W-:Y:S02]  /*8c20*/  LEA.HI.X.SX32 R3, R14, R3, 0x1, P0 ;  /* 0x000000030e037211 */ /* 0x000fe400000f0eff */
[----:B0-----:R-:W-:-:S04]  /*8c30*/  LEA R2, P0, R0, UR8, 0x3 ;  /* 0x0000000800027c11 */ /* 0x001fc8000f8018ff */
[----:B------:R-:W-:-:S05]  /*8c40*/  LEA.HI.X R3, R0, UR9, R3, 0x3, P0 ;  /* 0x0000000900037c11 */ /* 0x000fca00080f1c03 */
[----:B------:R0:W-:Y:S04]  /*8c50*/  STG.E.64 desc[UR6][R2.64], R26 ;  /* 0x0000001a02007986 */ /* 0x0001e8000c101b06 */
.L_x_182:
[----:B------:R-:W-:Y:S05]  /*8c60*/  BSYNC.RECONVERGENT B0 ;  /* 0x0000000000007941 */ /* 0x000fea0003800200 */
.L_x_181:
[----:B------:R-:W-:-:S04]  /*8c70*/  LOP3.LUT P0, RZ, R16, 0x40, RZ, 0xc0, !PT ;  /* 0x0000004010ff7812 */ /* 0x000fc8000780c0ff */
        /* <DEDUP_REMOVED lines=8> */
.L_x_184:
[----:B-----5:R-:W-:-:S04]  /*8d00*/  IADD3 R0, P0, PT, R21, R2, RZ ;  /* 0x0000000215007210 */ /* 0x020fc80007f1e0ff */
[----:B------:R-:W-:Y:S02]  /*8d10*/  LEA.HI.X.SX32 R3, R21, R3, 0x1, P0 ;  /* 0x0000000315037211 */ /* 0x000fe400000f0eff */
[----:B0-----:R-:W-:-:S04]  /*8d20*/  LEA R2, P0, R0, UR8, 0x3 ;  /* 0x0000000800027c11 */ /* 0x001fc8000f8018ff */
[----:B------:R-:W-:-:S05]  /*8d30*/  LEA.HI.X R3, R0, UR9, R3, 0x3, P0 ;  /* 0x0000000900037c11 */ /* 0x000fca00080f1c03 */
[----:B------:R0:W-:Y:S01]  /*8d40*/  STG.E.64 desc[UR6][R2.64], R32 ;  /* 0x0000002002007986 */ /* 0x0001e2000c101b06 */
[----:B------:R-:W-:Y:S05]  /*8d50*/  BRA `(.L_x_133) ;  /* 0x00000008001c7947 */ /* 0x000fea0003800000 */
.L_x_153:
[----:B------:R-:W-:Y:S01]  /*8d60*/  BAR.SYNC.DEFER_BLOCKING 0x0 ;  /* 0x0000000000007b1d */ /* 0x000fe20000010000 */
[----:B------:R-:W-:Y:S01]  /*8d70*/  P2R R42, PR, RZ, 0x4 ;  /* 0x00000004ff2a7803 */ /* 0x000fe20000000000 */
[--C-:B------:R-:W-:Y:S01]  /*8d80*/  @P0 IMAD.IADD R40, R40, 0x1, -R29.reuse ;  /* 0x0000000128280824 */ /* 0x100fe200078e0a1d */
[----:B------:R-:W-:Y:S01]  /*8d90*/  LOP3.LUT P2, RZ, R16, 0x8, RZ, 0xc0, !PT ;  /* 0x0000000810ff7812 */ /* 0x000fe2000784c0ff */
[--C-:B------:R-:W-:Y:S01]  /*8da0*/  @P6 IMAD.IADD R35, R35, 0x1, -R29.reuse ;  /* 0x0000000123236824 */ /* 0x100fe200078e0a1d */
[----:B------:R-:W-:Y:S01]  /*8db0*/  P2R R44, PR, RZ, 0x8 ;  /* 0x00000008ff2c7803 */ /* 0x000fe20000000000 */
[----:B------:R-:W-:Y:S01]  /*8dc0*/  @P1 IMAD.IADD R34, R34, 0x1, -R29 ;  /* 0x0000000122221824 */ /* 0x000fe200078e0a1d */
[C---:B------:R-:W-:Y:S01]  /*8dd0*/  LOP3.LUT P3, RZ, R16.reuse, 0x10, RZ, 0xc0, !PT ;  /* 0x0000001010ff7812 */ /* 0x040fe2000786c0ff */
[----:B------:R-:W0:Y:S01]  /*8de0*/  LDCU.64 UR12, c[0x0][0x390] ;  /* 0x00007200ff0c77ac */ /* 0x000e220008000a00 */
[----:B------:R-:W-:Y:S02]  /*8df0*/  P2R R45, PR, RZ, 0x10 ;  /* 0x00000010ff2d7803 */ /* 0x000fe40000000000 */
[----:B------:R-:W-:Y:S01]  /*8e00*/  LOP3.LUT P4, RZ, R16, 0x20, RZ, 0xc0, !PT ;  /* 0x0000002010ff7812 */ /* 0x000fe2000788c0ff */
[----:B------:R-:W1:Y:S01]  /*8e10*/  LDCU.64 UR10, c[0x0][0x390] ;  /* 0x00007200ff0a77ac */ /* 0x000e620008000a00 */
[----:B------:R-:W-:-:S02]  /*8e20*/  @P0 LEA R41, R40, UR4, 0x3 ;  /* 0x0000000428290c11 */ /* 0x000fc4000f8e18ff */
[----:B------:R-:W-:Y:S01]  /*8e30*/  LOP3.LUT P5, RZ, R16, 0x40, RZ, 0xc0, !PT ;  /* 0x0000004010ff7812 */ /* 0x000fe200078ac0ff */
[----:B------:R-:W-:Y:S01]  /*8e40*/  @P2 IMAD.IADD R39, R39, 0x1, -R29 ;  /* 0x0000000127272824 */ /* 0x000fe200078e0a1d */
[----:B------:R-:W-:-:S03]  /*8e50*/  @P6 LEA R35, R35, UR4, 0x3 ;  /* 0x0000000423236c11 */ /* 0x000fc6000f8e18ff */
[--C-:B------:R-:W-:Y:S01]  /*8e60*/  @P3 IMAD.IADD R38, R38, 0x1, -R29.reuse ;  /* 0x0000000126263824 */ /* 0x100fe200078e0a1d */
[----:B------:R-:W-:Y:S01]  /*8e70*/  @P2 LEA R39, R39, UR4, 0x3 ;  /* 0x0000000427272c11 */ /* 0x000fe2000f8e18ff */
[----:B------:R-:W-:Y:S01]  /*8e80*/  @P0 STS.64 [R41], R2 ;  /* 0x0000000229000388 */ /* 0x000fe20000000a00 */
[----:B------:R-:W-:Y:S01]  /*8e90*/  LOP3.LUT P0, RZ, R16, 0x4, RZ, 0xc0, !PT ;  /* 0x0000000410ff7812 */ /* 0x000fe2000780c0ff */
[--C-:B------:R-:W-:Y:S01]  /*8ea0*/  @P4 IMAD.IADD R37, R37, 0x1, -R29.reuse ;  /* 0x0000000125254824 */ /* 0x100fe200078e0a1d */
[----:B------:R-:W-:Y:S01]  /*8eb0*/  @P3 LEA R43, R38, UR4, 0x3 ;  /* 0x00000004262b3c11 */ /* 0x000fe2000f8e18ff */
[----:B------:R2:W-:Y:S01]  /*8ec0*/  @P2 STS.64 [R39], R4 ;  /* 0x0000000427002388 */ /* 0x0005e20000000a00 */
[----:B------:R-:W-:Y:S01]  /*8ed0*/  ISETP.NE.AND P2, PT, R42, RZ, PT ;  /* 0x000000ff2a00720c */ /* 0x000fe20003f45270 */
[----:B------:R-:W-:Y:S01]  /*8ee0*/  @P5 IMAD.IADD R21, R21, 0x1, -R29 ;  /* 0x0000000115155824 */ /* 0x000fe200078e0a1d */
[----:B------:R-:W-:Y:S01]  /*8ef0*/  @P4 LEA R37, R37, UR4, 0x3 ;  /* 0x0000000425254c11 */ /* 0x000fe2000f8e18ff */
[----:B------:R3:W-:Y:S01]  /*8f00*/  @P3 STS.64 [R43], R6 ;  /* 0x000000062b003388 */ /* 0x0007e20000000a00 */
[----:B------:R-:W-:-:S02]  /*8f10*/  ISETP.NE.AND P3, PT, R44, RZ, PT ;  /* 0x000000ff2c00720c */ /* 0x000fc40003f65270 */
[----:B------:R-:W-:Y:S01]  /*8f20*/  @P5 LEA R21, R21, UR4, 0x3 ;  /* 0x0000000415155c11 */ /* 0x000fe2000f8e18ff */
[----:B------:R4:W-:Y:S01]  /*8f30*/  @P4 STS.64 [R37], R8 ;  /* 0x0000000825004388 */ /* 0x0009e20000000a00 */
[----:B------:R-:W-:Y:S01]  /*8f40*/  ISETP.NE.AND P4, PT, R45, RZ, PT ;  /* 0x000000ff2d00720c */ /* 0x000fe20003f85270 */
[----:B------:R-:W-:Y:S01]  /*8f50*/  @P0 IMAD.IADD R36, R36, 0x1, -R29 ;  /* 0x0000000124240824 */ /* 0x000fe200078e0a1d */
[----:B--2---:R-:W-:-:S03]  /*8f60*/  @P1 LEA R5, R34, UR4, 0x3 ;  /* 0x0000000422051c11 */ /* 0x004fc6000f8e18ff */
[----:B------:R-:W-:Y:S01]  /*8f70*/  @P2 IMAD.IADD R20, R20, 0x1, -R29 ;  /* 0x0000000114142824 */ /* 0x000fe200078e0a1d */
[----:B------:R-:W-:-:S03]  /*8f80*/  @P0 LEA R3, R36, UR4, 0x3 ;  /* 0x0000000424030c11 */ /* 0x000fc6000f8e18ff */
[--C-:B------:R-:W-:Y:S01]  /*8f90*/  @P3 IMAD.IADD R17, R17, 0x1, -R29.reuse ;  /* 0x0000000111113824 */ /* 0x100fe200078e0a1d */
[----:B---3--:R-:W-:Y:S01]  /*8fa0*/  @P2 LEA R7, R20, UR4, 0x3 ;  /* 0x0000000414072c11 */ /* 0x008fe2000f8e18ff */
[----:B------:R2:W-:Y:S01]  /*8fb0*/  @P0 STS.64 [R3], R10 ;  /* 0x0000000a03000388 */ /* 0x0005e20000000a00 */
[----:B------:R-:W-:Y:S01]  /*8fc0*/  ISETP.GE.AND P0, PT, R15, R28, PT ;  /* 0x0000001c0f00720c */ /* 0x000fe20003f06270 */
[----:B------:R-:W-:Y:S01]  /*8fd0*/  @P4 IMAD.IADD R14, R14, 0x1, -R29 ;  /* 0x000000010e0e4824 */ /* 0x000fe200078e0a1d */
[----:B------:R-:W-:Y:S01]  /*8fe0*/  @P3 LEA R17, R17, UR4, 0x3 ;  /* 0x0000000411113c11 */ /* 0x000fe2000f8e18ff */
[----:B------:R2:W-:Y:S03]  /*8ff0*/  @P6 STS.64 [R35], R12 ;  /* 0x0000000c23006388 */ /* 0x0005e60000000a00 */
[----:B----4-:R-:W-:Y:S01]  /*9000*/  @P4 LEA R9, R14, UR4, 0x3 ;  /* 0x000000040e094c11 */ /* 0x010fe2000f8e18ff */
[----:B------:R2:W-:Y:S04]  /*9010*/  @P1 STS.64 [R5], R18 ;  /* 0x0000001205001388 */ /* 0x0005e80000000a00 */
[----:B------:R2:W-:Y:S04]  /*9020*/  @P2 STS.64 [R7], R22 ;  /* 0x0000001607002388 */ /* 0x0005e80000000a00 */
[----:B------:R2:W-:Y:S04]  /*9030*/  @P3 STS.64 [R17], R24 ;  /* 0x0000001811003388 */ /* 0x0005e80000000a00 */
[----:B------:R2:W-:Y:S04]  /*9040*/  @P4 STS.64 [R9], R26 ;  /* 0x0000001a09004388 */ /* 0x0005e80000000a00 */
[----:B------:R2:W-:Y:S01]  /*9050*/  @P5 STS.64 [R21], R32 ;  /* 0x0000002015005388 */ /* 0x0005e20000000a00 */
[----:B------:R-:W-:Y:S06]  /*9060*/  BAR.SYNC.DEFER_BLOCKING 0x0 ;  /* 0x0000000000007b1d */ /* 0x000fec0000010000 */
[----:B01----:R-:W-:Y:S05]  /*9070*/  @P0 BRA `(.L_x_133) ;  /* 0x0000000400540947 */ /* 0x003fea0003800000 */
[----:B------:R-:W0:Y:S01]  /*9080*/  LDCU UR5, c[0x0][0x3ac] ;  /* 0x00007580ff0577ac */ /* 0x000e220008000800 */
[----:B------:R-:W-:Y:S01]  /*9090*/  IMAD.IADD R0, R0, 0x1, R15 ;  /* 0x0000000100007824 */ /* 0x000fe200078e020f */
[----:B------:R-:W1:Y:S01]  /*90a0*/  LDC.U8 R14, c[0x0][0x3b8] ;  /* 0x0000ee00ff0e7b82 */ /* 0x000e620000000000 */
[----:B------:R-:W-:Y:S03]  /*90b0*/  BSSY.RECONVERGENT B0, `(.L_x_185) ;  /* 0x000001e000007945 */ /* 0x000fe60003800200 */
[----:B0-----:R-:W-:-:S05]  /*90c0*/  IADD3 R0, PT, PT, -R0, UR5, R31 ;  /* 0x0000000500007c10 */ /* 0x001fca000fffe11f */
[----:B------:R-:W-:-:S04]  /*90d0*/  VIADD R2, R0, 0xffffef7f ;  /* 0xffffef7f00027836 */ /* 0x000fc80000000000 */
[C---:B------:R-:W-:Y:S01]  /*90e0*/  IMAD.HI.U32 R0, R2.reuse, -0x55555555, RZ ;  /* 0xaaaaaaab02007827 */ /* 0x040fe200078e00ff */
[----:B------:R-:W-:-:S04]  /*90f0*/  ISETP.GE.U32.AND P1, PT, R2, 0x480, PT ;  /* 0x000004800200780c */ /* 0x000fc80003f26070 */
[----:B------:R-:W-:-:S04]  /*9100*/  SHF.R.U32.HI R0, RZ, 0x8, R0 ;  /* 0x00000008ff007819 */ /* 0x000fc80000011600 */
[----:B--2---:R-:W-:-:S04]  /*9110*/  LOP3.LUT R3, R0, 0x3, RZ, 0xc0, !PT ;  /* 0x0000000300037812 */ /* 0x004fc800078ec0ff */
[----:B------:R-:W-:-:S13]  /*9120*/  ISETP.NE.AND P0, PT, R3, 0x3, PT ;  /* 0x000000030300780c */ /* 0x000fda0003f05270 */
[----:B-1----:R-:W-:Y:S05]  /*9130*/  @!P0 BRA `(.L_x_186) ;  /* 0x0000000000548947 */ /* 0x002fea0003800000 */
[----:B------:R-:W-:Y:S01]  /*9140*/  VIADD R0, R0, 0x1 ;  /* 0x0000000100007836 */ /* 0x000fe20000000000 */
[C---:B------:R-:W-:Y:S01]  /*9150*/  LEA R8, R15.reuse, UR4, 0x3 ;  /* 0x000000040f087c11 */ /* 0x040fe2000f8e18ff */
[----:B------:R-:W-:Y:S01]  /*9160*/  IMAD.IADD R9, R15, 0x1, R29 ;  /* 0x000000010f097824 */ /* 0x000fe200078e021d */
[----:B------:R-:W-:Y:S02]  /*9170*/  ISETP.NE.AND P2, PT, R14, RZ, PT ;  /* 0x000000ff0e00720c */ /* 0x000fe40003f45270 */
[----:B------:R-:W-:-:S05]  /*9180*/  LOP3.LUT R0, R0, 0x3, RZ, 0xc0, !PT ;  /* 0x0000000300007812 */ /* 0x000fca00078ec0ff */
[----:B------:R-:W-:Y:S02]  /*9190*/  IMAD R15, R0, 0x180, R15 ;  /* 0x00000180000f7824 */ /* 0x000fe400078e020f */
[----:B------:R-:W-:-:S07]  /*91a0*/  IMAD.MOV R0, RZ, RZ, -R0 ;  /* 0x000000ffff007224 */ /* 0x000fce00078e0a00 */
.L_x_187:
        /* <DEDUP_REMOVED lines=14> */
.L_x_186:
[----:B------:R-:W-:Y:S05]  /*9290*/  BSYNC.RECONVERGENT B0 ;  /* 0x0000000000007941 */ /* 0x000fea0003800200 */
.L_x_185:
[----:B------:R-:W-:Y:S05]  /*92a0*/  @!P1 BRA `(.L_x_133) ;  /* 0x0000000000c89947 */ /* 0x000fea0003800000 */
[----:B------:R-:W1:Y:S01]  /*92b0*/  S2UR UR8, SR_CgaCtaId ;  /* 0x00000000000879c3 */ /* 0x000e620000008800 */
[----:B------:R-:W-:Y:S01]  /*92c0*/  UMOV UR5, 0x400 ;  /* 0x0000040000057882 */ /* 0x000fe20000000000 */
[----:B------:R-:W-:Y:S01]  /*92d0*/  ISETP.NE.AND P0, PT, R14, RZ, PT ;  /* 0x000000ff0e00720c */ /* 0x000fe20003f05270 */
[----:B------:R-:W-:Y:S01]  /*92e0*/  IMAD.IADD R29, R15, 0x1, R29 ;  /* 0x000000010f1d7824 */ /* 0x000fe200078e021d */
[----:B-1----:R-:W-:-:S06]  /*92f0*/  ULEA UR5, UR8, UR5, 0x18 ;  /* 0x0000000508057291 */ /* 0x002fcc000f8ec0ff */
[----:B------:R-:W-:-:S05]  /*9300*/  LEA R0, R15, UR5, 0x3 ;  /* 0x000000050f007c11 */ /* 0x000fca000f8e18ff */
[----:B------:R-:W-:-:S07]  /*9310*/  VIADD R0, R0, 0x1800 ;  /* 0x0000180000007836 */ /* 0x000fce0000000000 */
.L_x_188:
[----:B0-----:R-:W1:Y:S01]  /*9320*/  @!P0 LDC.64 R6, c[0x0][0x3d0] ;  /* 0x0000f400ff068b82 */ /* 0x001e620000000a00 */
[----:B0-----:R-:W-:Y:S01]  /*9330*/  CS2R R2, SRZ ;  /* 0x0000000000027805 */ /* 0x001fe2000001ff00 */
[----:B------:R-:W0:Y:S05]  /*9340*/  LDS.64 R4, [R0+-0x1800] ;  /* 0xffe8000000047984 */ /* 0x000e2a0000000a00 */
[----:B-1----:R1:W2:Y:S01]  /*9350*/  @!P0 LDG.E.64 R2, desc[UR6][R6.64] ;  /* 0x0000000606028981 */ /* 0x0022a2000c1e1b00 */
[----:B------:R-:W-:Y:S02]  /*9360*/  ISETP.NE.AND P0, PT, R14, RZ, PT ;  /* 0x000000ff0e00720c */ /* 0x000fe40003f05270 */
        /* <DEDUP_REMOVED lines=27> */
[----:B-1----:R-:W2:Y:S01]  /*9520*/  @!P0 LDG.E.64 R2, desc[UR6][R12.64] ;  /* 0x000000060c028981 */ /* 0x002ea2000c1e1b00 */
[----:B------:R-:W-:Y:S02]  /*9530*/  VIADD R15, R15, 0x600 ;  /* 0x000006000f0f7836 */ /* 0x000fe40000000000 */
[----:B---3--:R-:W-:Y:S01]  /*9540*/  VIADD R0, R0, 0x3000 ;  /* 0x0000300000007836 */ /* 0x008fe20000000000 */
[C---:B--2---:R-:W-:Y:S01]  /*9550*/  IADD3 R10, P1, PT, R29.reuse, R2, RZ ;  /* 0x000000021d0a7210 */ /* 0x044fe20007f3e0ff */
[----:B------:R-:W-:-:S04]  /*9560*/  VIADD R29, R29, 0x600 ;  /* 0x000006001d1d7836 */ /* 0x000fc80000000000 */
[----:B------:R-:W-:Y:S01]  /*9570*/  IMAD.X R3, R19, 0x1, R3, P1 ;  /* 0x0000000113037824 */ /* 0x000fe200008e0603 */
[----:B------:R-:W-:-:S04]  /*9580*/  LEA R2, P1, R10, UR12, 0x3 ;  /* 0x0000000c0a027c11 */ /* 0x000fc8000f8218ff */
[----:B------:R-:W-:Y:S02]  /*9590*/  LEA.HI.X R3, R10, UR13, R3, 0x3, P1 ;  /* 0x0000000d0a037c11 */ /* 0x000fe400088f1c03 */
[----:B------:R-:W-:-:S03]  /*95a0*/  ISETP.GE.AND P1, PT, R15, R28, PT ;  /* 0x0000001c0f00720c */ /* 0x000fc60003f26270 */
[----:B-----5:R0:W-:Y:S10]  /*95b0*/  STG.E.64 desc[UR6][R2.64+0x2400], R6 ;  /* 0x0024000602007986 */ /* 0x0201f4000c101b06 */
[----:B------:R-:W-:Y:S05]  /*95c0*/  @!P1 BRA `(.L_x_188) ;  /* 0xfffffffc00549947 */ /* 0x000fea000383ffff */
.L_x_133:
[----:B------:R-:W-:Y:S05]  /*95d0*/  BSYNC.RECONVERGENT B1 ;  /* 0x0000000000017941 */ /* 0x000fea0003800200 */
.L_x_93:
[----:B------:R-:W5:Y:S02]  /*95e0*/  S2R R0, SR_TID.X ;  /* 0x0000000000007919 */ /* 0x000f640000002100 */
[----:B-----5:R-:W-:-:S13]  /*95f0*/  ISETP.NE.AND P0, PT, R0, RZ, PT ;  /* 0x000000ff0000720c */ /* 0x020fda0003f05270 */
[----:B------:R-:W-:Y:S05]  /*9600*/  @P0 EXIT ;  /* 0x000000000000094d */ /* 0x000fea0003800000 */
[----:B------:R-:W5:Y:S02]  /*9610*/  LDCU.U8 UR4, c[0x0][0x3b9] ;  /* 0x00007720ff0477ac */ /* 0x000f640008000000 */
[----:B-----5:R-:W-:-:S09]  /*9620*/  UISETP.NE.AND UP0, UPT, UR4, URZ, UPT ;  /* 0x000000ff0400728c */ /* 0x020fd2000bf05270 */
[----:B------:R-:W-:Y:S05]  /*9630*/  BRA.U !UP0, `(.L_x_189) ;  /* 0x00000001082c7547 */ /* 0x000fea000b800000 */
[----:B------:R-:W5:Y:S01]  /*9640*/  LDCU.U8 UR4, c[0x0][0x3b8] ;  /* 0x00007700ff0477ac */ /* 0x000f620008000000 */
[----:B01234-:R-:W0:Y:S01]  /*9650*/  LDC.64 R4, c[0x0][0x398] ;  /* 0x0000e600ff047b82 */ /* 0x01fe220000000a00 */
[----:B------:R-:W-:Y:S01]  /*9660*/  CS2R R2, SRZ ;  /* 0x0000000000027805 */ /* 0x000fe2000001ff00 */
[----:B-----5:R-:W-:-:S09]  /*9670*/  UISETP.NE.AND UP0, UPT, UR4, URZ, UPT ;  /* 0x000000ff0400728c */ /* 0x020fd2000bf05270 */
[----:B------:R-:W-:Y:S05]  /*9680*/  BRA.U UP0, `(.L_x_190) ;  /* 0x0000000100087547 */ /* 0x000fea000b800000 */
[----:B------:R-:W1:Y:S02]  /*9690*/  LDC.64 R2, c[0x0][0x3d0] ;  /* 0x0000f400ff027b82 */ /* 0x000e640000000a00 */
[----:B-1----:R-:W5:Y:S02]  /*96a0*/  LDG.E.64 R2, desc[UR6][R2.64] ;  /* 0x0000000602027981 */ /* 0x002f64000c1e1b00 */
.L_x_190:
[----:B-----5:R-:W-:-:S04]  /*96b0*/  IADD3 R2, P0, PT, R30, R2, RZ ;  /* 0x000000021e027210 */ /* 0x020fc80007f1e0ff */
[----:B------:R-:W-:-:S05]  /*96c0*/  LEA.HI.X.SX32 R3, R30, R3, 0x1, P0 ;  /* 0x000000031e037211 */ /* 0x000fca00000f0eff */
[----:B0-----:R-:W-:Y:S01]  /*96d0*/  STG.E.64 desc[UR6][R4.64], R2 ;  /* 0x0000000204007986 */ /* 0x001fe2000c101b06 */
[----:B------:R-:W-:Y:S05]  /*96e0*/  EXIT ;  /* 0x000000000000794d */ /* 0x000fea0003800000 */
.L_x_189:
[----:B------:R-:W5:Y:S01]  /*96f0*/  LDCU.U8 UR4, c[0x0][0x3b8] ;  /* 0x00007700ff0477ac */ /* 0x000f620008000000 */
[----:B01234-:R-:W0:Y:S01]  /*9700*/  LDC.64 R4, c[0x0][0x3d8] ;  /* 0x0000f600ff047b82 */ /* 0x01fe220000000a00 */
[----:B------:R-:W-:Y:S01]  /*9710*/  CS2R R2, SRZ ;  /* 0x0000000000027805 */ /* 0x000fe2000001ff00 */
[----:B-----5:R-:W-:-:S09]  /*9720*/  UISETP.NE.AND UP0, UPT, UR4, URZ, UPT ;  /* 0x000000ff0400728c */ /* 0x020fd2000bf05270 */
[----:B------:R-:W-:Y:S05]  /*9730*/  BRA.U UP0, `(.L_x_191) ;  /* 0x0000000100087547 */ /* 0x000fea000b800000 */
[----:B------:R-:W1:Y:S02]  /*9740*/  LDC.64 R2, c[0x0][0x3d0] ;  /* 0x0000f400ff027b82 */ /* 0x000e640000000a00 */
[----:B-1----:R-:W5:Y:S02]  /*9750*/  LDG.E.64 R2, desc[UR6][R2.64] ;  /* 0x0000000602027981 */ /* 0x002f64000c1e1b00 */
.L_x_191:
[----:B-----5:R-:W-:-:S04]  /*9760*/  IADD3 R2, P0, PT, R30, R2, RZ ;  /* 0x000000021e027210 */ /* 0x020fc80007f1e0ff */
[----:B------:R-:W-:-:S05]  /*9770*/  LEA.HI.X.SX32 R3, R30, R3, 0x1, P0 ;  /* 0x000000031e037211 */ /* 0x000fca00000f0eff */
[----:B0-----:R-:W-:Y:S01]  /*9780*/  STG.E.64 desc[UR6][R4.64], R2 ;  /* 0x0000000204007986 */ /* 0x001fe2000c101b06 */
[----:B------:R-:W-:Y:S05]  /*9790*/  EXIT ;  /* 0x000000000000794d */ /* 0x000fea0003800000 */
.L_x_41:
[----:B------:R-:W-:Y:S01]  /*97a0*/  BSSY B0, `(.L_x_192) ;  /* 0x0000006000007945 */ /* 0x000fe20003800000 */
[----:B------:R-:W-:Y:S01]  /*97b0*/  PLOP3.LUT P6, PT, P6, PT, PT, 0x8, 0x80 ;  /* 0x000000000080781c */ /* 0x000fe200037ce170 */
[----:B------:R-:W-:-:S12]  /*97c0*/  IMAD.MOV.U32 R20, RZ, RZ, -0x1 ;  /* 0xffffffffff147424 */ /* 0x000fd800078e00ff */
[----:B------:R-:W-:Y:S05]  /*97d0*/  WARPSYNC.COLLECTIVE R20, `(.L_x_193) ;  /* 0x0000000014087348 */ /* 0x000fea0003c00000 */
[----:B------:R-:W-:Y:S01]  /*97e0*/  VOTE.ANY P6, P6 ;  /* 0x0000000000ff7806 */ /* 0x000fe200030c0100 */
[----:B------:R-:W-:-:S12]  /*97f0*/  ENDCOLLECTIVE ;  /* 0x000000000000791b */ /* 0x000fd80003800000 */
.L_x_193:
[----:B------:R-:W-:Y:S05]  /*9800*/  BSYNC B0 ;  /* 0x0000000000007941 */ /* 0x000fea0003800000 */
.L_x_192:
[----:B------:R-:W-:Y:S05]  /*9810*/  BRA `(.L_x_194) ;  /* 0xffffff9000a07947 */ /* 0x000fea000383ffff */
.L_x_45:
[----:B------:R-:W-:Y:S01]  /*9820*/  BSSY B0, `(.L_x_195) ;  /* 0x0000006000007945 */ /* 0x000fe20003800000 */
[----:B------:R-:W-:Y:S01]  /*9830*/  PLOP3.LUT P6, PT, P6, PT, PT, 0x8, 0x80 ;  /* 0x000000000080781c */ /* 0x000fe200037ce170 */
[----:B------:R-:W-:-:S12]  /*9840*/  IMAD.MOV.U32 R20, RZ, RZ, -0x1 ;  /* 0xffffffffff147424 */ /* 0x000fd800078e00ff */
[----:B------:R-:W-:Y:S05]  /*9850*/  WARPSYNC.COLLECTIVE R20, `(.L_x_196) ;  /* 0x0000000014087348 */ /* 0x000fea0003c00000 */
[----:B------:R-:W-:Y:S01]  /*9860*/  VOTE.ANY P6, P6 ;  /* 0x0000000000ff7806 */ /* 0x000fe200030c0100 */
[----:B------:R-:W-:-:S12]  /*9870*/  ENDCOLLECTIVE ;  /* 0x000000000000791b */ /* 0x000fd80003800000 */
.L_x_196:
[----:B------:R-:W-:Y:S05]  /*9880*/  BSYNC B0 ;  /* 0x0000000000007941 */ /* 0x000fea0003800000 */
.L_x_195:
[----:B------:R-:W-:Y:S05]  /*9890*/  BRA `(.L_x_197) ;  /* 0xffffff9000b07947 */ /* 0x000fea000383ffff */
.L_x_47:
[----:B------:R-:W0:Y:S01]  /*98a0*/  S2R R13, SR_GEMASK ;  /* 0x00000000000d7919 */ /* 0x000e220000003c00 */
[----:B------:R-:W-:Y:S01]  /*98b0*/  BSSY B0, `(.L_x_198) ;  /* 0x0000007000007945 */ /* 0x000fe20003800000 */
[----:B------:R-:W-:Y:S01]  /*98c0*/  ISETP.NE.AND P1, PT, R14, 0x65, PT ;  /* 0x000000650e00780c */ /* 0x000fe20003f25270 */
[----:B------:R-:W-:Y:S01]  /*98d0*/  IMAD.MOV.U32 R20, RZ, RZ, -0x1 ;  /* 0xffffffffff147424 */ /* 0x000fe200078e00ff */
[----:B------:R-:W-:-:S13]  /*98e0*/  PLOP3.LUT P5, PT, P5, PT, PT, 0x8, 0x80 ;  /* 0x000000000080781c */ /* 0x000fda0002fae170 */
[----:B0-----:R-:W-:Y:S05]  /*98f0*/  WARPSYNC.COLLECTIVE R20, `(.L_x_199) ;  /* 0x0000000014087348 */ /* 0x001fea0003c00000 */
[----:B------:R-:W-:Y:S01]  /*9900*/  VOTE.ANY R20, PT, P5 ;  /* 0x0000000000147806 */ /* 0x000fe200028e0100 */
[----:B0-----:R-:W-:Y:S06]  /*9910*/  ENDCOLLECTIVE ;  /* 0x000000000000791b */ /* 0x001fec0003800000 */
.L_x_199:
[----:B------:R-:W-:Y:S05]  /*9920*/  BSYNC B0 ;  /* 0x0000000000007941 */ /* 0x000fea0003800000 */
.L_x_198:
[----:B------:R-:W-:Y:S01]  /*9930*/  LOP3.LUT R20, R20, 0x80000000, R13, 0xec, !PT ;  /* 0x8000000014147812 */ /* 0x000fe200078eec0d */
[----:B------:R-:W-:Y:S02]  /*9940*/  IMAD.MOV.U32 R17, RZ, RZ, R15 ;  /* 0x000000ffff117224 */ /* 0x000fe400078e000f */
[----:B------:R-:W-:Y:S02]  /*9950*/  IMAD.MOV.U32 R50, RZ, RZ, 0x1 ;  /* 0x00000001ff327424 */ /* 0x000fe400078e00ff */
[C---:B------:R-:W-:Y:S02]  /*9960*/  VIADD R13, R20.reuse, 0xffffffff ;  /* 0xffffffff140d7836 */ /* 0x040fe40000000000 */
[C---:B------:R-:W-:Y:S02]  /*9970*/  VIADD R19, R53.reuse, 0x2 ;  /* 0x0000000235137836 */ /* 0x040fe40000000000 */
[----:B------:R-:W-:Y:S01]  /*9980*/  VIADD R18, R53, 0x4 ;  /* 0x0000000435127836 */ /* 0x000fe20000000000 */
[----:B------:R-:W-:Y:S01]  /*9990*/  LOP3.LUT R13, R20, R13, RZ, 0xc, !PT ;  /* 0x0000000d140d7212 */ /* 0x000fe200078e0cff */
[----:B------:R-:W-:-:S03]  /*99a0*/  IMAD.MOV.U32 R20, RZ, RZ, -0x1 ;  /* 0xffffffffff147424 */ /* 0x000fc600078e00ff */
[----:B------:R0:W1:Y:S02]  /*99b0*/  POPC R22, R13 ;  /* 0x0000000d00167309 */ /* 0x0000640000000000 */
[C---:B0-----:R-:W-:Y:S02]  /*99c0*/  VIADD R13, R53.reuse, 0x8 ;  /* 0x00000008350d7836 */ /* 0x041fe40000000000 */
[----:B-1----:R-:W-:Y:S01]  /*99d0*/  IMAD.MOV.U32 R14, RZ, RZ, R22 ;  /* 0x000000ffff0e7224 */ /* 0x002fe200078e0016 */
[----:B------:R-:W-:-:S13]  /*99e0*/  ISETP.GE.AND P2, PT, R53, R22, PT ;  /* 0x000000163500720c */ /* 0x000fda0003f46270 */
[----:B------:R-:W-:Y:S05]  /*99f0*/  WARPSYNC.COLLECTIVE R20, `(.L_x_200) ;  /* 0x0000000014087348 */ /* 0x000fea0003c00000 */
[----:B------:R0:W1:Y:S02]  /*9a00*/  SHFL.DOWN P5, R51, R17, R50, R14 ;  /* 0x0800003211337389 */ /* 0x00006400000a000e */
[----:B01----:R-:W-:Y:S05]  /*9a10*/  ENDCOLLECTIVE ;  /* 0x000000000000791b */ /* 0x003fea0003800000 */
.L_x_200:
[----:B------:R-:W-:Y:S01]  /*9a20*/  IMAD.MOV.U32 R50, RZ, RZ, 0x2 ;  /* 0x00000002ff327424 */ /* 0x000fe200078e00ff */
[----:B------:R-:W-:Y:S02]  /*9a30*/  SEL R16, R51, RZ, !P2 ;  /* 0x000000ff33107207 */ /* 0x000fe40005000000 */
[----:B------:R-:W-:-:S03]  /*9a40*/  ISETP.GT.AND P2, PT, R19, R22, PT ;  /* 0x000000161300720c */ /* 0x000fc60003f44270 */
[----:B------:R-:W-:-:S04]  /*9a50*/  IMAD.IADD R21, R16, 0x1, R15 ;  /* 0x0000000110157824 */ /* 0x000fc800078e020f */
[----:B------:R-:W-:-:S07]  /*9a60*/  IMAD.MOV.U32 R17, RZ, RZ, R21 ;  /* 0x000000ffff117224 */ /* 0x000fce00078e0015 */
[----:B------:R-:W-:Y:S05]  /*9a70*/  WARPSYNC.COLLECTIVE R20, `(.L_x_201) ;  /* 0x0000000014087348 */ /* 0x000fea0003c00000 */
[----:B------:R0:W1:Y:S02]  /*9a80*/  SHFL.DOWN P5, R51, R17, R50, R14 ;  /* 0x0800003211337389 */ /* 0x00006400000a000e */
[----:B01----:R-:W-:Y:S05]  /*9a90*/  ENDCOLLECTIVE ;  /* 0x000000000000791b */ /* 0x003fea0003800000 */
.L_x_201:
[----:B------:R-:W-:Y:S01]  /*9aa0*/  IMAD.MOV.U32 R50, RZ, RZ, 0x4 ;  /* 0x00000004ff327424 */ /* 0x000fe200078e00ff */
[----:B------:R-:W-:Y:S02]  /*9ab0*/  SEL R16, R51, RZ, !P2 ;  /* 0x000000ff33107207 */ /* 0x000fe40005000000 */
[----:B------:R-:W-:-:S03]  /*9ac0*/  ISETP.GT.AND P2, PT, R18, R22, PT ;  /* 0x000000161200720c */ /* 0x000fc60003f44270 */
[----:B------:R-:W-:Y:S02]  /*9ad0*/  IMAD.IADD R47, R21, 0x1, R16 ;  /* 0x00000001152f7824 */ /* 0x000fe400078e0210 */
[----:B------:R-:W-:Y:S02]  /*9ae0*/  VIADD R21, R53, 0x10 ;  /* 0x0000001035157836 */ /* 0x000fe40000000000 */
[----:B------:R-:W-:-:S07]  /*9af0*/  IMAD.MOV.U32 R17, RZ, RZ, R47 ;  /* 0x000000ffff117224 */ /* 0x000fce00078e002f */
[----:B------:R-:W-:Y:S05]  /*9b00*/  WARPSYNC.COLLECTIVE R20, `(.L_x_202) ;  /* 0x0000000014087348 */ /* 0x000fea0003c00000 */
[----:B------:R0:W1:Y:S02]  /*9b10*/  SHFL.DOWN P5, R51, R17, R50, R14 ;  /* 0x0800003211337389 */ /* 0x00006400000a000e */
[----:B01----:R-:W-:Y:S05]  /*9b20*/  ENDCOLLECTIVE ;  /* 0x000000000000791b */ /* 0x003fea0003800000 */
.L_x_202:
        /* <DEDUP_REMOVED lines=8> */
.L_x_203:
        /* <DEDUP_REMOVED lines=8> */
.L_x_204:
[----:B------:R-:W-:Y:S02]  /*9c30*/  SEL R22, R51, RZ, !P2 ;  /* 0x000000ff33167207 */ /* 0x000fe40005000000 */
[----:B------:R-:W-:-:S03]  /*9c40*/  PLOP3.LUT P5, PT, P1, PT, PT, 0x80, 0x8 ;  /* 0x000000000008781c */ /* 0x000fc60000faf070 */
[----:B------:R-:W-:Y:S02]  /*9c50*/  IMAD.IADD R22, R15, 0x1, R22 ;  /* 0x000000010f167824 */ /* 0x000fe400078e0216 */
[----:B------:R-:W0:Y:S08]  /*9c60*/  LDC.64 R14, c[0x0][0x3a0] ;  /* 0x0000e800ff0e7b82 */ /* 0x000e300000000a00 */
[----:B0-----:R-:W-:Y:S05]  /*9c70*/  WARPSYNC.COLLECTIVE R20, `(.L_x_205) ;  /* 0x0000000014087348 */ /* 0x001fea0003c00000 */
[----:B------:R-:W-:Y:S01]  /*9c80*/  VOTE.ALL P5, P5 ;  /* 0x0000000000ff7806 */ /* 0x000fe200028a0000 */
[----:B0-----:R-:W-:-:S12]  /*9c90*/  ENDCOLLECTIVE ;  /* 0x000000000000791b */ /* 0x001fd80003800000 */
.L_x_205:
[----:B------:R-:W-:-:S05]  /*9ca0*/  IADD3 R46, P2, PT, R14, 0x100, RZ ;  /* 0x000001000e2e7810 */ /* 0x000fca0007f5e0ff */
[----:B------:R-:W-:Y:S01]  /*9cb0*/  IMAD.X R47, RZ, RZ, R15, P2 ;  /* 0x000000ffff2f7224 */ /* 0x000fe200010e060f */
[----:B------:R-:W-:Y:S07]  /*9cc0*/  BRA `(.L_x_206) ;  /* 0xffffff9000407947 */ /* 0x000fee000383ffff */
.L_x_49:
[----:B------:R-:W-:Y:S01]  /*9cd0*/  BSSY B0, `(.L_x_207) ;  /* 0x0000006000007945 */ /* 0x000fe20003800000 */
[----:B------:R-:W-:Y:S01]  /*9ce0*/  PLOP3.LUT P6, PT, P6, PT, PT, 0x8, 0x80 ;  /* 0x000000000080781c */ /* 0x000fe200037ce170 */
[----:B------:R-:W-:-:S12]  /*9cf0*/  IMAD.MOV.U32 R20, RZ, RZ, -0x1 ;  /* 0xffffffffff147424 */ /* 0x000fd800078e00ff */
[----:B------:R-:W-:Y:S05]  /*9d00*/  WARPSYNC.COLLECTIVE R20, `(.L_x_208) ;  /* 0x0000000014087348 */ /* 0x000fea0003c00000 */
[----:B------:R-:W-:Y:S01]  /*9d10*/  VOTE.ANY P6, P6 ;  /* 0x0000000000ff7806 */ /* 0x000fe200030c0100 */
[----:B------:R-:W-:-:S12]  /*9d20*/  ENDCOLLECTIVE ;  /* 0x000000000000791b */ /* 0x000fd80003800000 */
.L_x_208:
[----:B------:R-:W-:Y:S05]  /*9d30*/  BSYNC B0 ;  /* 0x0000000000007941 */ /* 0x000fea0003800000 */
.L_x_207:
[----:B------:R-:W-:Y:S05]  /*9d40*/  BRA `(.L_x_209) ;  /* 0xffffff9000487947 */ /* 0x000fea000383ffff */
.L_x_53:
[----:B------:R-:W-:Y:S01]  /*9d50*/  BSSY B0, `(.L_x_210) ;  /* 0x0000006000007945 */ /* 0x000fe20003800000 */
[----:B------:R-:W-:Y:S01]  /*9d60*/  PLOP3.LUT P6, PT, P6, PT, PT, 0x8, 0x80 ;  /* 0x000000000080781c */ /* 0x000fe200037ce170 */
[----:B------:R-:W-:-:S12]  /*9d70*/  IMAD.MOV.U32 R20, RZ, RZ, -0x1 ;  /* 0xffffffffff147424 */ /* 0x000fd800078e00ff */
[----:B------:R-:W-:Y:S05]  /*9d80*/  WARPSYNC.COLLECTIVE R20, `(.L_x_211) ;  /* 0x0000000014087348 */ /* 0x000fea0003c00000 */
[----:B------:R-:W-:Y:S01]  /*9d90*/  VOTE.ANY P6, P6 ;  /* 0x0000000000ff7806 */ /* 0x000fe200030c0100 */
[----:B------:R-:W-:-:S12]  /*9da0*/  ENDCOLLECTIVE ;  /* 0x000000000000791b */ /* 0x000fd80003800000 */
.L_x_211:
[----:B------:R-:W-:Y:S05]  /*9db0*/  BSYNC B0 ;  /* 0x0000000000007941 */ /* 0x000fea0003800000 */
.L_x_210:
[----:B------:R-:W-:Y:S05]  /*9dc0*/  BRA `(.L_x_212) ;  /* 0xffffff9000587947 */ /* 0x000fea000383ffff */
.L_x_55:
[----:B------:R-:W-:Y:S01]  /*9dd0*/  BSSY B0, `(.L_x_213) ;  /* 0x0000006000007945 */ /* 0x000fe20003800000 */
[----:B------:R-:W-:Y:S01]  /*9de0*/  PLOP3.LUT P5, PT, P5, PT, PT, 0x8, 0x80 ;  /* 0x000000000080781c */ /* 0x000fe20002fae170 */
[----:B------:R-:W-:-:S12]  /*9df0*/  IMAD.MOV.U32 R20, RZ, RZ, -0x1 ;  /* 0xffffffffff147424 */ /* 0x000fd800078e00ff */
[----:B------:R-:W-:Y:S05]  /*9e00*/  WARPSYNC.COLLECTIVE R20, `(.L_x_214) ;  /* 0x0000000014087348 */ /* 0x000fea0003c00000 */
[----:B------:R-:W-:Y:S01]  /*9e10*/  VOTE.ANY R20, PT, P5 ;  /* 0x0000000000147806 */ /* 0x000fe200028e0100 */
[----:B------:R-:W-:Y:S06]  /*9e20*/  ENDCOLLECTIVE ;  /* 0x000000000000791b */ /* 0x000fec0003800000 */
.L_x_214:
[----:B------:R-:W-:Y:S05]  /*9e30*/  BSYNC B0 ;  /* 0x0000000000007941 */ /* 0x000fea0003800000 */
.L_x_213:
[----:B------:R-:W0:Y:S01]  /*9e40*/  S2R R14, SR_GEMASK ;  /* 0x00000000000e7919 */ /* 0x000e220000003c00 */
[----:B------:R-:W-:Y:S02]  /*9e50*/  IMAD.MOV.U32 R50, RZ, RZ, 0x1 ;  /* 0x00000001ff327424 */ /* 0x000fe400078e00ff */
[----:B------:R-:W-:Y:S01]  /*9e60*/  VIADD R12, R12, 0xffffffe0 ;  /* 0xffffffe00c0c7836 */ /* 0x000fe20000000000 */
[----:B0-----:R-:W-:-:S05]  /*9e70*/  LOP3.LUT R20, R20, 0x80000000, R14, 0xec, !PT ;  /* 0x8000000014147812 */ /* 0x001fca00078eec0e */
[----:B------:R-:W-:-:S05]  /*9e80*/  VIADD R15, R20, 0xffffffff ;  /* 0xffffffff140f7836 */ /* 0x000fca0000000000 */
[----:B------:R-:W-:Y:S01]  /*9e90*/  LOP3.LUT R15, R20, R15, RZ, 0xc, !PT ;  /* 0x0000000f140f7212 */ /* 0x000fe200078e0cff */
[----:B------:R-:W-:-:S03]  /*9ea0*/  IMAD.MOV.U32 R20, RZ, RZ, -0x1 ;  /* 0xffffffffff147424 */ /* 0x000fc600078e00ff */
[----:B------:R0:W1:Y:S04]  /*9eb0*/  POPC R14, R15 ;  /* 0x0000000f000e7309 */ /* 0x0000680000000000 */
[----:B01----:R-:W-:Y:S05]  /*9ec0*/  WARPSYNC.COLLECTIVE R20, `(.L_x_215) ;  /* 0x0000000014087348 */ /* 0x003fea0003c00000 */
[----:B-1----:R1:W2:Y:S02]  /*9ed0*/  SHFL.DOWN P5, R51, R17, R50, R14 ;  /* 0x0800003211337389 */ /* 0x0022a400000a000e */
[----:B012---:R-:W-:Y:S05]  /*9ee0*/  ENDCOLLECTIVE ;  /* 0x000000000000791b */ /* 0x007fea0003800000 */
.L_x_215:
[----:B------:R-:W-:Y:S01]  /*9ef0*/  ISETP.GE.AND P1, PT, R53, R14, PT ;  /* 0x0000000e3500720c */ /* 0x000fe20003f26270 */
[----:B------:R-:W-:-:S03]  /*9f00*/  IMAD.MOV.U32 R50, RZ, RZ, 0x2 ;  /* 0x00000002ff327424 */ /* 0x000fc600078e00ff */
[----:B------:R-:W-:Y:S02]  /*9f10*/  SEL R51, R51, RZ, !P1 ;  /* 0x000000ff33337207 */ /* 0x000fe40004800000 */
[----:B------:R-:W-:-:S03]  /*9f20*/  ISETP.GT.AND P1, PT, R19, R14, PT ;  /* 0x0000000e1300720c */ /* 0x000fc60003f24270 */
[----:B------:R-:W-:-:S10]  /*9f30*/  IMAD.IADD R17, R51, 0x1, R17 ;  /* 0x0000000133117824 */ /* 0x000fd400078e0211 */
[----:B------:R-:W-:Y:S05]  /*9f40*/  WARPSYNC.COLLECTIVE R20, `(.L_x_216) ;  /* 0x0000000014087348 */ /* 0x000fea0003c00000 */
[----:B------:R0:W1:Y:S02]  /*9f50*/  SHFL.DOWN P5, R51, R17, R50, R14 ;  /* 0x0800003211337389 */ /* 0x00006400000a000e */
[----:B01----:R-:W-:Y:S05]  /*9f60*/  ENDCOLLECTIVE ;  /* 0x000000000000791b */ /* 0x003fea0003800000 */
.L_x_216:
[----:B------:R-:W-:Y:S01]  /*9f70*/  IMAD.MOV.U32 R50, RZ, RZ, 0x4 ;  /* 0x00000004ff327424 */ /* 0x000fe200078e00ff */
[----:B------:R-:W-:Y:S02]  /*9f80*/  SEL R51, R51, RZ, !P1 ;  /* 0x000000ff33337207 */ /* 0x000fe40004800000 */
[----:B------:R-:W-:-:S03]  /*9f90*/  ISETP.GT.AND P1, PT, R18, R14, PT ;  /* 0x0000000e1200720c */ /* 0x000fc60003f24270 */
[----:B------:R-:W-:-:S10]  /*9fa0*/  IMAD.IADD R17, R17, 0x1, R51 ;  /* 0x0000000111117824 */ /* 0x000fd400078e0233 */
[----:B------:R-:W-:Y:S05]  /*9fb0*/  WARPSYNC.COLLECTIVE R20, `(.L_x_217) ;  /* 0x0000000014087348 */ /* 0x000fea0003c00000 */
[----:B------:R0:W1:Y:S02]  /*9fc0*/  SHFL.DOWN P5, R51, R17, R50, R14 ;  /* 0x0800003211337389 */ /* 0x00006400000a000e */
[----:B01----:R-:W-:Y:S05]  /*9fd0*/  ENDCOLLECTIVE ;  /* 0x000000000000791b */ /* 0x003fea0003800000 */
.L_x_217:
[----:B------:R-:W-:Y:S01]  /*9fe0*/  IMAD.MOV.U32 R50, RZ, RZ, 0x8 ;  /* 0x00000008ff327424 */ /* 0x000fe200078e00ff */
[----:B------:R-:W-:Y:S02]  /*9ff0*/  SEL R51, R51, RZ, !P1 ;  /* 0x000000ff33337207 */ /* 0x000fe40004800000 */
[----:B------:R-:W-:-:S03]  /*a000*/  ISETP.GT.AND P1, PT, R13, R14, PT ;  /* 0x0000000e0d00720c */ /* 0x000fc60003f24270 */
[----:B------:R-:W-:-:S10]  /*a010*/  IMAD.IADD R17, R17, 0x1, R51 ;  /* 0x0000000111117824 */ /* 0x000fd400078e0233 */
[----:B------:R-:W-:Y:S05]  /*a020*/  WARPSYNC.COLLECTIVE R20, `(.L_x_218) ;  /* 0x0000000014087348 */ /* 0x000fea0003c00000 */
[----:B------:R0:W1:Y:S02]  /*a030*/  SHFL.DOWN P5, R51, R17, R50, R14 ;  /* 0x0800003211337389 */ /* 0x00006400000a000e */
[----:B01----:R-:W-:Y:S05]  /*a040*/  ENDCOLLECTIVE ;  /* 0x000000000000791b */ /* 0x003fea0003800000 */
.L_x_218:
[----:B------:R-:W-:Y:S01]  /*a050*/  IMAD.MOV.U32 R50, RZ, RZ, 0x10 ;  /* 0x00000010ff327424 */ /* 0x000fe200078e00ff */
[----:B------:R-:W-:Y:S02]  /*a060*/  SEL R51, R51, RZ, !P1 ;  /* 0x000000ff33337207 */ /* 0x000fe40004800000 */
[----:B------:R-:W-:-:S03]  /*a070*/  ISETP.GT.AND P1, PT, R21, R14, PT ;  /* 0x0000000e1500720c */ /* 0x000fc60003f24270 */
[----:B------:R-:W-:-:S10]  /*a080*/  IMAD.IADD R17, R17, 0x1, R51 ;  /* 0x0000000111117824 */ /* 0x000fd400078e0233 */
[----:B------:R-:W-:Y:S05]  /*a090*/  WARPSYNC.COLLECTIVE R20, `(.L_x_219) ;  /* 0x0000000014087348 */ /* 0x000fea0003c00000 */
[----:B------:R0:W1:Y:S02]  /*a0a0*/  SHFL.DOWN P5, R51, R17, R50, R14 ;  /* 0x0800003211337389 */ /* 0x00006400000a000e */
[----:B01----:R-:W-:Y:S05]  /*a0b0*/  ENDCOLLECTIVE ;  /* 0x000000000000791b */ /* 0x003fea0003800000 */
.L_x_219:
[----:B------:R-:W-:Y:S02]  /*a0c0*/  ISETP.NE.AND P5, PT, R16, 0x65, PT ;  /* 0x000000651000780c */ /* 0x000fe40003fa5270 */
[----:B------:R-:W-:-:S04]  /*a0d0*/  SEL R51, R51, RZ, !P1 ;  /* 0x000000ff33337207 */ /* 0x000fc80004800000 */
[----:B------:R-:W-:-:S07]  /*a0e0*/  IADD3 R22, PT, PT, R17, R51, R22 ;  /* 0x0000003311167210 */ /* 0x000fce0007ffe016 */
[----:B------:R-:W-:Y:S05]  /*a0f0*/  WARPSYNC.COLLECTIVE R20, `(.L_x_220) ;  /* 0x0000000014087348 */ /* 0x000fea0003c00000 */
[----:B------:R-:W-:Y:S01]  /*a100*/  VOTE.ALL P5, P5 ;  /* 0x0000000000ff7806 */ /* 0x000fe200028a0000 */
[----:B------:R-:W-:-:S12]  /*a110*/  ENDCOLLECTIVE ;  /* 0x000000000000791b */ /* 0x000fd80003800000 */
.L_x_220:
[----:B------:R-:W-:Y:S05]  /*a120*/  BRA `(.L_x_221) ;  /* 0xffffff9000047947 */ /* 0x000fea000383ffff */
.L_x_137:
[----:B------:R-:W-:Y:S01]  /*a130*/  BSSY B0, `(.L_x_222) ;  /* 0x0000006000007945 */ /* 0x000fe20003800000 */
[----:B------:R-:W-:Y:S01]  /*a140*/  PLOP3.LUT P6, PT, P6, PT, PT, 0x8, 0x80 ;  /* 0x000000000080781c */ /* 0x000fe200037ce170 */
[----:B------:R-:W-:-:S12]  /*a150*/  IMAD.MOV.U32 R20, RZ, RZ, -0x1 ;  /* 0xffffffffff147424 */ /* 0x000fd800078e00ff */
[----:B------:R-:W-:Y:S05]  /*a160*/  WARPSYNC.COLLECTIVE R20, `(.L_x_223) ;  /* 0x0000000014087348 */ /* 0x000fea0003c00000 */
[----:B------:R-:W-:Y:S01]  /*a170*/  VOTE.ANY P6, P6 ;  /* 0x0000000000ff7806 */ /* 0x000fe200030c0100 */
[----:B------:R-:W-:-:S12]  /*a180*/  ENDCOLLECTIVE ;  /* 0x000000000000791b */ /* 0x000fd80003800000 */
.L_x_223:
[----:B------:R-:W-:Y:S05]  /*a190*/  BSYNC B0 ;  /* 0x0000000000007941 */ /* 0x000fea0003800000 */
.L_x_222:
[----:B------:R-:W-:Y:S05]  /*a1a0*/  BRA `(.L_x_224) ;  /* 0xffffffd400987947 */ /* 0x000fea000383ffff */
.L_x_141:
[----:B------:R-:W-:Y:S01]  /*a1b0*/  BSSY B0, `(.L_x_225) ;  /* 0x0000006000007945 */ /* 0x000fe20003800000 */
[----:B------:R-:W-:Y:S01]  /*a1c0*/  PLOP3.LUT P6, PT, P6, PT, PT, 0x8, 0x80 ;  /* 0x000000000080781c */ /* 0x000fe200037ce170 */
[----:B------:R-:W-:-:S12]  /*a1d0*/  IMAD.MOV.U32 R20, RZ, RZ, -0x1 ;  /* 0xffffffffff147424 */ /* 0x000fd800078e00ff */
[----:B------:R-:W-:Y:S05]  /*a1e0*/  WARPSYNC.COLLECTIVE R20, `(.L_x_226) ;  /* 0x0000000014087348 */ /* 0x000fea0003c00000 */
[----:B------:R-:W-:Y:S01]  /*a1f0*/  VOTE.ANY P6, P6 ;  /* 0x0000000000ff7806 */ /* 0x000fe200030c0100 */
[----:B------:R-:W-:-:S12]  /*a200*/  ENDCOLLECTIVE ;  /* 0x000000000000791b */ /* 0x000fd80003800000 */
.L_x_226:
[----:B------:R-:W-:Y:S05]  /*a210*/  BSYNC B0 ;  /* 0x0000000000007941 */ /* 0x000fea0003800000 */
.L_x_225:
[----:B------:R-:W-:Y:S05]  /*a220*/  BRA `(.L_x_227) ;  /* 0xffffffd400ac7947 */ /* 0x000fea000383ffff */
.L_x_143:
[----:B------:R-:W-:Y:S01]  /*a230*/  BSSY B0, `(.L_x_228) ;  /* 0x0000006000007945 */ /* 0x000fe20003800000 */
[----:B------:R-:W-:Y:S01]  /*a240*/  PLOP3.LUT P5, PT, P5, PT, PT, 0x8, 0x80 ;  /* 0x000000000080781c */ /* 0x000fe20002fae170 */
[----:B------:R-:W-:-:S12]  /*a250*/  IMAD.MOV.U32 R20, RZ, RZ, -0x1 ;  /* 0xffffffffff147424 */ /* 0x000fd800078e00ff */
[----:B------:R-:W-:Y:S05]  /*a260*/  WARPSYNC.COLLECTIVE R20, `(.L_x_229) ;  /* 0x0000000014087348 */ /* 0x000fea0003c00000 */
[----:B------:R-:W-:Y:S01]  /*a270*/  VOTE.ANY R20, PT, P5 ;  /* 0x0000000000147806 */ /* 0x000fe200028e0100 */
[----:B------:R-:W-:Y:S06]  /*a280*/  ENDCOLLECTIVE ;  /* 0x000000000000791b */ /* 0x000fec0003800000 */
.L_x_229:
[----:B------:R-:W-:Y:S05]  /*a290*/  BSYNC B0 ;  /* 0x0000000000007941 */ /* 0x000fea0003800000 */
.L_x_228:
[----:B------:R-:W0:Y:S01]  /*a2a0*/  S2R R48, SR_GEMASK ;  /* 0x0000000000307919 */ /* 0x000e220000003c00 */
[----:B------:R-:W-:Y:S02]  /*a2b0*/  IMAD.MOV.U32 R50, RZ, RZ, 0x1 ;  /* 0x00000001ff327424 */ /* 0x000fe400078e00ff */
[C---:B------:R-:W-:Y:S02]  /*a2c0*/  VIADD R39, R47.reuse, 0x8 ;  /* 0x000000082f277836 */ /* 0x040fe40000000000 */
[----:B------:R-:W-:Y:S01]  /*a2d0*/  VIADD R42, R47, 0x10 ;  /* 0x000000102f2a7836 */ /* 0x000fe20000000000 */
[----:B0-----:R-:W-:-:S05]  /*a2e0*/  LOP3.LUT R20, R20, 0x80000000, R48, 0xec, !PT ;  /* 0x8000000014147812 */ /* 0x001fca00078eec30 */
[----:B------:R-:W-:-:S05]  /*a2f0*/  VIADD R17, R20, 0xffffffff ;  /* 0xffffffff14117836 */ /* 0x000fca0000000000 */
[----:B------:R-:W-:Y:S01]  /*a300*/  LOP3.LUT R30, R20, R17, RZ, 0xc, !PT ;  /* 0x00000011141e7212 */ /* 0x000fe200078e0cff */
[----:B------:R-:W-:Y:S02]  /*a310*/  IMAD.MOV.U32 R17, RZ, RZ, R37 ;  /* 0x000000ffff117224 */ /* 0x000fe400078e0025 */
[----:B------:R-:W-:Y:S01]  /*a320*/  IMAD.MOV.U32 R20, RZ, RZ, -0x1 ;  /* 0xffffffffff147424 */ /* 0x000fe200078e00ff */
[----:B------:R0:W1:Y:S02]  /*a330*/  POPC R14, R30 ;  /* 0x0000001e000e7309 */ /* 0x0000640000000000 */
[----:B0-----:R-:W-:-:S07]  /*a340*/  VIADD R30, R47, 0x2 ;  /* 0x000000022f1e7836 */ /* 0x001fce0000000000 */
[----:B-1----:R-:W-:Y:S05]  /*a350*/  WARPSYNC.COLLECTIVE R20, `(.L_x_230) ;  /* 0x0000000014087348 */ /* 0x002fea0003c00000 */
[----:B-1----:R0:W1:Y:S02]  /*a360*/  SHFL.DOWN P5, R51, R17, R50, R14 ;  /* 0x0800003211337389 */ /* 0x00206400000a000e */
[----:B01----:R-:W-:Y:S05]  /*a370*/  ENDCOLLECTIVE ;  /* 0x000000000000791b */ /* 0x003fea0003800000 */
.L_x_230:
[----:B------:R-:W-:Y:S01]  /*a380*/  IMAD.MOV.U32 R50, RZ, RZ, 0x2 ;  /* 0x00000002ff327424 */ /* 0x000fe200078e00ff */
[----:B------:R-:W-:-:S04]  /*a390*/  ISETP.GE.AND P5, PT, R47, R14, PT ;  /* 0x0000000e2f00720c */ /* 0x000fc80003fa6270 */
[----:B------:R-:W-:-:S05]  /*a3a0*/  SEL R38, R51, RZ, !P5 ;  /* 0x000000ff33267207 */ /* 0x000fca0006800000 */
[----:B------:R-:W-:-:S04]  /*a3b0*/  IMAD.IADD R29, R38, 0x1, R37 ;  /* 0x00000001261d7824 */ /* 0x000fc800078e0225 */
[----:B------:R-:W-:-:S07]  /*a3c0*/  IMAD.MOV.U32 R17, RZ, RZ, R29 ;  /* 0x000000ffff117224 */ /* 0x000fce00078e001d */
[----:B------:R-:W-:Y:S05]  /*a3d0*/  WARPSYNC.COLLECTIVE R20, `(.L_x_231) ;  /* 0x0000000014087348 */ /* 0x000fea0003c00000 */
[----:B------:R0:W1:Y:S02]  /*a3e0*/  SHFL.DOWN P5, R51, R17, R50, R14 ;  /* 0x0800003211337389 */ /* 0x00006400000a000e */
[----:B01----:R-:W-:Y:S05]  /*a3f0*/  ENDCOLLECTIVE ;  /* 0x000000000000791b */ /* 0x003fea0003800000 */
.L_x_231:
[----:B------:R-:W-:Y:S01]  /*a400*/  IMAD.MOV.U32 R50, RZ, RZ, 0x4 ;  /* 0x00000004ff327424 */ /* 0x000fe200078e00ff */
[----:B------:R-:W-:-:S04]  /*a410*/  ISETP.GT.AND P5, PT, R30, R14, PT ;  /* 0x0000000e1e00720c */ /* 0x000fc80003fa4270 */
[----:B------:R-:W-:-:S05]  /*a420*/  SEL R38, R51, RZ, !P5 ;  /* 0x000000ff33267207 */ /* 0x000fca0006800000 */
[----:B------:R-:W-:Y:S02]  /*a430*/  IMAD.IADD R43, R29, 0x1, R38 ;  /* 0x000000011d2b7824 */ /* 0x000fe400078e0226 */
[----:B------:R-:W-:Y:S02]  /*a440*/  VIADD R38, R47, 0x4 ;  /* 0x000000042f267836 */ /* 0x000fe40000000000 */
[----:B------:R-:W-:-:S07]  /*a450*/  IMAD.MOV.U32 R17, RZ, RZ, R43 ;  /* 0x000000ffff117224 */ /* 0x000fce00078e002b */
[----:B------:R-:W-:Y:S05]  /*a460*/  WARPSYNC.COLLECTIVE R20, `(.L_x_232) ;  /* 0x0000000014087348 */ /* 0x000fea0003c00000 */
[----:B------:R0:W1:Y:S02]  /*a470*/  SHFL.DOWN P5, R51, R17, R50, R14 ;  /* 0x0800003211337389 */ /* 0x00006400000a000e */
[----:B01----:R-:W-:Y:S05]  /*a480*/  ENDCOLLECTIVE ;  /* 0x000000000000791b */ /* 0x003fea0003800000 */
.L_x_232:
[----:B------:R-:W-:Y:S01]  /*a490*/  IMAD.MOV.U32 R50, RZ, RZ, 0x8 ;  /* 0x00000008ff327424 */ /* 0x000fe200078e00ff */
[----:B------:R-:W-:-:S04]  /*a4a0*/  ISETP.GT.AND P5, PT, R38, R14, PT ;  /* 0x0000000e2600720c */ /* 0x000fc80003fa4270 */
[----:B------:R-:W-:-:S05]  /*a4b0*/  SEL R40, R51, RZ, !P5 ;  /* 0x000000ff33287207 */ /* 0x000fca0006800000 */
[----:B------:R-:W-:-:S04]  /*a4c0*/  IMAD.IADD R37, R43, 0x1, R40 ;  /* 0x000000012b257824 */ /* 0x000fc800078e0228 */
[----:B------:R-:W-:-:S07]  /*a4d0*/  IMAD.MOV.U32 R17, RZ, RZ, R37 ;  /* 0x000000ffff117224 */ /* 0x000fce00078e0025 */
[----:B------:R-:W-:Y:S05]  /*a4e0*/  WARPSYNC.COLLECTIVE R20, `(.L_x_233) ;  /* 0x0000000014087348 */ /* 0x000fea0003c00000 */
[----:B------:R0:W1:Y:S02]  /*a4f0*/  SHFL.DOWN P5, R51, R17, R50, R14 ;  /* 0x0800003211337389 */ /* 0x00006400000a000e */
[----:B01----:R-:W-:Y:S05]  /*a500*/  ENDCOLLECTIVE ;  /* 0x000000000000791b */ /* 0x003fea0003800000 */
.L_x_233:
        /* <DEDUP_REMOVED lines=8> */
.L_x_234:
[----:B------:R-:W-:-:S04]  /*a590*/  ISETP.GT.AND P5, PT, R42, R14, PT ;  /* 0x0000000e2a00720c */ /* 0x000fc80003fa4270 */
[----:B------:R-:W-:Y:S02]  /*a5a0*/  SEL R40, R51, RZ, !P5 ;  /* 0x000000ff33287207 */ /* 0x000fe40006800000 */
[----:B------:R-:W-:Y:S02]  /*a5b0*/  ISETP.NE.AND P5, PT, R36, 0x65, PT ;  /* 0x000000652400780c */ /* 0x000fe40003fa5270 */
[----:B------:R-:W0:Y:S01]  /*a5c0*/  LDC.64 R36, c[0x0][0x3a0] ;  /* 0x0000e800ff247b82 */ /* 0x000e220000000a00 */
[----:B------:R-:W-:-:S10]  /*a5d0*/  IMAD.IADD R43, R41, 0x1, R40 ;  /* 0x00000001292b7824 */ /* 0x000fd400078e0228 */
[----:B0-----:R-:W-:Y:S05]  /*a5e0*/  WARPSYNC.COLLECTIVE R20, `(.L_x_235) ;  /* 0x0000000014087348 */ /* 0x001fea0003c00000 */
[----:B------:R-:W-:Y:S01]  /*a5f0*/  VOTE.ALL P5, P5 ;  /* 0x0000000000ff7806 */ /* 0x000fe200028a0000 */
[----:B0-----:R-:W-:-:S12]  /*a600*/  ENDCOLLECTIVE ;  /* 0x000000000000791b */ /* 0x001fd80003800000 */
.L_x_235:
[----:B------:R-:W-:-:S05]  /*a610*/  IADD3 R29, P6, PT, R36, 0x100, RZ ;  /* 0x00000100241d7810 */ /* 0x000fca0007fde0ff */
[----:B------:R-:W-:Y:S01]  /*a620*/  IMAD.X R44, RZ, RZ, R37, P6 ;  /* 0x000000ffff2c7224 */ /* 0x000fe200030e0625 */
[----:B------:R-:W-:Y:S07]  /*a630*/  BRA `(.L_x_236) ;  /* 0xffffffd400447947 */ /* 0x000fee000383ffff */
.L_x_145:
[----:B------:R-:W-:Y:S01]  /*a640*/  BSSY B0, `(.L_x_237) ;  /* 0x0000006000007945 */ /* 0x000fe20003800000 */
[----:B------:R-:W-:Y:S01]  /*a650*/  PLOP3.LUT P6, PT, P6, PT, PT, 0x8, 0x80 ;  /* 0x000000000080781c */ /* 0x000fe200037ce170 */
[----:B------:R-:W-:-:S12]  /*a660*/  IMAD.MOV.U32 R20, RZ, RZ, -0x1 ;  /* 0xffffffffff147424 */ /* 0x000fd800078e00ff */
[----:B------:R-:W-:Y:S05]  /*a670*/  WARPSYNC.COLLECTIVE R20, `(.L_x_238) ;  /* 0x0000000014087348 */ /* 0x000fea0003c00000 */
[----:B------:R-:W-:Y:S01]  /*a680*/  VOTE.ANY P6, P6 ;  /* 0x0000000000ff7806 */ /* 0x000fe200030c0100 */
[----:B------:R-:W-:-:S12]  /*a690*/  ENDCOLLECTIVE ;  /* 0x000000000000791b */ /* 0x000fd80003800000 */
.L_x_238:
[----:B------:R-:W-:Y:S05]  /*a6a0*/  BSYNC B0 ;  /* 0x0000000000007941 */ /* 0x000fea0003800000 */
.L_x_237:
[----:B------:R-:W-:Y:S05]  /*a6b0*/  BRA `(.L_x_239) ;  /* 0xffffffd4004c7947 */ /* 0x000fea000383ffff */
.L_x_149:
[----:B------:R-:W-:Y:S01]  /*a6c0*/  BSSY B0, `(.L_x_240) ;  /* 0x0000006000007945 */ /* 0x000fe20003800000 */
[----:B------:R-:W-:Y:S01]  /*a6d0*/  PLOP3.LUT P6, PT, P6, PT, PT, 0x8, 0x80 ;  /* 0x000000000080781c */ /* 0x000fe200037ce170 */
[----:B------:R-:W-:-:S12]  /*a6e0*/  IMAD.MOV.U32 R20, RZ, RZ, -0x1 ;  /* 0xffffffffff147424 */ /* 0x000fd800078e00ff */
[----:B------:R-:W-:Y:S05]  /*a6f0*/  WARPSYNC.COLLECTIVE R20, `(.L_x_241) ;  /* 0x0000000014087348 */ /* 0x000fea0003c00000 */
[----:B------:R-:W-:Y:S01]  /*a700*/  VOTE.ANY P6, P6 ;  /* 0x0000000000ff7806 */ /* 0x000fe200030c0100 */
[----:B------:R-:W-:-:S12]  /*a710*/  ENDCOLLECTIVE ;  /* 0x000000000000791b */ /* 0x000fd80003800000 */
.L_x_241:
[----:B------:R-:W-:Y:S05]  /*a720*/  BSYNC B0 ;  /* 0x0000000000007941 */ /* 0x000fea0003800000 */
.L_x_240:
[----:B------:R-:W-:Y:S05]  /*a730*/  BRA `(.L_x_242) ;  /* 0xffffffd400607947 */ /* 0x000fea000383ffff */
.L_x_151:
[----:B------:R-:W-:Y:S01]  /*a740*/  BSSY B0, `(.L_x_243) ;  /* 0x0000006000007945 */ /* 0x000fe20003800000 */
[----:B------:R-:W-:Y:S01]  /*a750*/  PLOP3.LUT P5, PT, P5, PT, PT, 0x8, 0x80 ;  /* 0x000000000080781c */ /* 0x000fe20002fae170 */
[----:B------:R-:W-:-:S12]  /*a760*/  IMAD.MOV.U32 R20, RZ, RZ, -0x1 ;  /* 0xffffffffff147424 */ /* 0x000fd800078e00ff */
[----:B------:R-:W-:Y:S05]  /*a770*/  WARPSYNC.COLLECTIVE R20, `(.L_x_244) ;  /* 0x0000000014087348 */ /* 0x000fea0003c00000 */
[----:B------:R-:W-:Y:S01]  /*a780*/  VOTE.ANY R20, PT, P5 ;  /* 0x0000000000147806 */ /* 0x000fe200028e0100 */
[----:B------:R-:W-:Y:S06]  /*a790*/  ENDCOLLECTIVE ;  /* 0x000000000000791b */ /* 0x000fec0003800000 */
.L_x_244:
[----:B------:R-:W-:Y:S05]  /*a7a0*/  BSYNC B0 ;  /* 0x0000000000007941 */ /* 0x000fea0003800000 */
.L_x_243:
[----:B------:R-:W-:Y:S01]  /*a7b0*/  LOP3.LUT R20, R20, 0x80000000, R48, 0xec, !PT ;  /* 0x8000000014147812 */ /* 0x000fe200078eec30 */
[----:B------:R-:W-:Y:S02]  /*a7c0*/  IMAD.MOV.U32 R50, RZ, RZ, 0x1 ;  /* 0x00000001ff327424 */ /* 0x000fe400078e00ff */
[----:B------:R-:W-:Y:S02]  /*a7d0*/  VIADD R46, R46, 0xffffffe0 ;  /* 0xffffffe02e2e7836 */ /* 0x000fe40000000000 */
[----:B------:R-:W-:-:S05]  /*a7e0*/  VIADD R17, R20, 0xffffffff ;  /* 0xffffffff14117836 */ /* 0x000fca0000000000 */
[----:B------:R-:W-:Y:S01]  /*a7f0*/  LOP3.LUT R40, R20, R17, RZ, 0xc, !PT ;  /* 0x0000001114287212 */ /* 0x000fe200078e0cff */
[----:B------:R-:W-:Y:S02]  /*a800*/  IMAD.MOV.U32 R17, RZ, RZ, R37 ;  /* 0x000000ffff117224 */ /* 0x000fe400078e0025 */
[----:B------:R-:W-:Y:S01]  /*a810*/  IMAD.MOV.U32 R20, RZ, RZ, -0x1 ;  /* 0xffffffffff147424 */ /* 0x000fe200078e00ff */
[----:B------:R0:W1:Y:S06]  /*a820*/  POPC R14, R40 ;  /* 0x00000028000e7309 */ /* 0x00006c0000000000 */
[----:B01----:R-:W-:Y:S05]  /*a830*/  WARPSYNC.COLLECTIVE R20, `(.L_x_245) ;  /* 0x0000000014087348 */ /* 0x003fea0003c00000 */
[----:B-1----:R1:W2:Y:S02]  /*a840*/  SHFL.DOWN P5, R51, R17, R50, R14 ;  /* 0x0800003211337389 */ /* 0x0022a400000a000e */
[----:B012---:R-:W-:Y:S05]  /*a850*/  ENDCOLLECTIVE ;  /* 0x000000000000791b */ /* 0x007fea0003800000 */
.L_x_245:
        /* <DEDUP_REMOVED lines=8> */
.L_x_246:
        /* <DEDUP_REMOVED lines=8> */
.L_x_247:
        /* <DEDUP_REMOVED lines=8> */
.L_x_248:
        /* <DEDUP_REMOVED lines=8> */
.L_x_249:
[----:B------:R-:W-:-:S04]  /*aa60*/  ISETP.GT.AND P5, PT, R42, R14, PT ;  /* 0x0000000e2a00720c */ /* 0x000fc80003fa4270 */
[----:B------:R-:W-:Y:S02]  /*aa70*/  SEL R51, R51, RZ, !P5 ;  /* 0x000000ff33337207 */ /* 0x000fe40006800000 */
[----:B------:R-:W-:Y:S02]  /*aa80*/  ISETP.NE.AND P5, PT, R36, 0x65, PT ;  /* 0x000000652400780c */ /* 0x000fe40003fa5270 */
[----:B------:R-:W-:-:S11]  /*aa90*/  IADD3 R43, PT, PT, R40, R51, R43 ;  /* 0x00000033282b7210 */ /* 0x000fd60007ffe02b */
[----:B------:R-:W-:Y:S05]  /*aaa0*/  WARPSYNC.COLLECTIVE R20, `(.L_x_250) ;  /* 0x0000000014087348 */ /* 0x000fea0003c00000 */
[----:B------:R-:W-:Y:S01]  /*aab0*/  VOTE.ALL P5, P5 ;  /* 0x0000000000ff7806 */ /* 0x000fe200028a0000 */
[----:B------:R-:W-:-:S12]  /*aac0*/  ENDCOLLECTIVE ;  /* 0x000000000000791b */ /* 0x000fd80003800000 */
.L_x_250:
[----:B------:R-:W-:Y:S05]  /*aad0*/  BRA `(.L_x_251) ;  /* 0xffffffd000f87947 */ /* 0x000fea000383ffff */
.L_x_252:
[----:B------:R-:W-:-:S00]  /*aae0*/  BRA `(.L_x_252) ;  /* 0xfffffffc00fc7947 */ /* 0x000fc0000383ffff */
[----:B------:R-:W-:-:S00]  /*aaf0*/  NOP ;  /* 0x0000000000007918 */ /* 0x000fc00000000000 */
        /* <DEDUP_REMOVED lines=8> */
.L_x_611:


//--------------------- .text._ZN3cub18CUB_300001_SM_10006detail4scan23DeviceCompactInitKernelINS0_13ScanTileStateIiLb1EEEPlEEvT_iT0_ --------------------------
	.section	.text._ZN3cub18CUB_300001_SM_10006detail4scan23DeviceCompactInitKernelINS0_13ScanTileStateIiLb1EEEPlEEvT_iT0_,"ax",@progbits
	.align	128
        .global         _ZN3cub18CUB_300001_SM_10006detail4scan23DeviceCompactInitKernelINS0_13ScanTileStateIiLb1EEEPlEEvT_iT0_
        .type           _ZN3cub18CUB_300001_SM_10006detail4scan23DeviceCompactInitKernelINS0_13ScanTileStateIiLb1EEEPlEEvT_iT0_,@function
        .size           _ZN3cub18CUB_300001_SM_10006detail4scan23DeviceCompactInitKernelINS0_13ScanTileStateIiLb1EEEPlEEvT_iT0_,(.L_x_612 - _ZN3cub18CUB_300001_SM_10006detail4scan23DeviceCompactInitKernelINS0_13ScanTileStateIiLb1EEEPlEEvT_iT0_)
        .other          _ZN3cub18CUB_300001_SM_10006detail4scan23DeviceCompactInitKernelINS0_13ScanTileStateIiLb1EEEPlEEvT_iT0_,@"STO_CUDA_ENTRY STV_DEFAULT"
_ZN3cub18CUB_300001_SM_10006detail4scan23DeviceCompactInitKernelINS0_13ScanTileStateIiLb1EEEPlEEvT_iT0_:
.text._ZN3cub18CUB_300001_SM_10006detail4scan23DeviceCompactInitKernelINS0_13ScanTileStateIiLb1EEEPlEEvT_iT0_:
[----:B------:R-:W-:Y:S01]  /*0000*/  LDC R1, c[0x0][0x37c] ;  /* 0x0000df00ff017b82 */ /* 0x000fe20000000800 */
[----:B------:R-:W0:Y:S07]  /*0010*/  S2R R0, SR_TID.X ;  /* 0x0000000000007919 */ /* 0x000e2e0000002100 */
[----:B------:R-:W1:Y:S01]  /*0020*/  S2UR UR6, SR_CTAID.X ;  /* 0x00000000000679c3 */ /* 0x000e620000002500 */
[----:B------:R-:W2:Y:S07]  /*0030*/  LDCU UR4, c[0x0][0x388] ;  /* 0x00007100ff0477ac */ /* 0x000eae0008000800 */
[----:B------:R-:W1:Y:S01]  /*0040*/  LDC R7, c[0x0][0x360] ;  /* 0x0000d800ff077b82 */ /* 0x000e620000000800 */
[C---:B0-----:R-:W-:Y:S01]  /*0050*/  ISETP.GT.U32.AND P0, PT, R0.reuse, 0x1f, PT ;  /* 0x0000001f0000780c */ /* 0x041fe20003f04070 */
[----:B-1----:R-:W-:Y:S01]  /*0060*/  IMAD R7, R7, UR6, R0 ;  /* 0x0000000607077c24 */ /* 0x002fe2000f8e0200 */
[----:B------:R-:W-:-:S02]  /*0070*/  LOP3.LUT P2, RZ, R0, UR6, RZ, 0xfc, !PT ;  /* 0x0000000600ff7c12 */ /* 0x000fc4000f84fcff */
[----:B------:R-:W-:Y:S02]  /*0080*/  ISETP.NE.OR P0, PT, RZ, UR6, P0 ;  /* 0x00000006ff007c0c */ /* 0x000fe40008705670 */
[----:B--2---:R-:W-:Y:S01]  /*0090*/  ISETP.GE.AND P1, PT, R7, UR4, PT ;  /* 0x0000000407007c0c */ /* 0x004fe2000bf26270 */
[----:B------:R-:W0:Y:S10]  /*00a0*/  LDCU.64 UR4, c[0x0][0x358] ;  /* 0x00006b00ff0477ac */ /* 0x000e340008000a00 */
[----:B------:R-:W1:Y:S02]  /*00b0*/  @!P0 LDC.64 R4, c[0x0][0x380] ;  /* 0x0000e000ff048b82 */ /* 0x000e640000000a00 */
[----:B------:R-:W-:-:S06]  /*00c0*/  @!P1 MOV R6, 0x63 ;  /* 0x0000006300069802 */ /* 0x000fcc0000000f00 */
[----:B------:R-:W2:Y:S01]  /*00d0*/  @!P1 LDC.64 R2, c[0x0][0x380] ;  /* 0x0000e000ff029b82 */ /* 0x000ea20000000a00 */
[----:B-1----:R-:W-:-:S04]  /*00e0*/  @!P0 IMAD.WIDE.U32 R4, R0, 0x8, R4 ;  /* 0x0000000800048825 */ /* 0x002fc800078e0004 */
[----:B--2---:R-:W-:-:S04]  /*00f0*/  @!P1 IMAD.WIDE R2, R7, 0x8, R2 ;  /* 0x0000000807029825 */ /* 0x004fc800078e0202 */
[----:B------:R-:W-:-:S05]  /*0100*/  IMAD.MOV.U32 R7, RZ, RZ, RZ ;  /* 0x000000ffff077224 */ /* 0x000fca00078e00ff */
[----:B0-----:R0:W-:Y:S04]  /*0110*/  @!P1 STG.E.64 desc[UR4][R2.64+0x100], R6 ;  /* 0x0001000602009986 */ /* 0x0011e8000c101b04 */
[----:B------:R0:W-:Y:S01]  /*0120*/  @!P0 STG.E.64 desc[UR4][R4.64], RZ ;  /* 0x000000ff04008986 */ /* 0x0001e2000c101b04 */
[----:B------:R-:W-:Y:S05]  /*0130*/  @P2 EXIT ;  /* 0x000000000000294d */ /* 0x000fea0003800000 */
[----:B0-----:R-:W0:Y:S02]  /*0140*/  LDC.64 R2, c[0x0][0x390] ;  /* 0x0000e400ff027b82 */ /* 0x001e240000000a00 */
[----:B0-----:R-:W-:Y:S01]  /*0150*/  STG.E.64 desc[UR4][R2.64], RZ ;  /* 0x000000ff02007986 */ /* 0x001fe2000c101b04 */
[----:B------:R-:W-:Y:S05]  /*0160*/  EXIT ;  /* 0x000000000000794d */ /* 0x000fea0003800000 */
.L_x_253:
        /* <DEDUP_REMOVED lines=9> */
.L_x_612:


//--------------------- .text._ZN3cub18CUB_300001_SM_10006detail6reduce28DeviceReduceSingleTileKernelINS2_10policy_hubIlyN4cuda3std3__44plusIlEEE10Policy1000EPlSC_iS9_llNS7_10__identityEEEvT0_T1_T2_T3_T4_T6_ --------------------------
	.section	.text._ZN3cub18CUB_300001_SM_10006detail6reduce28DeviceReduceSingleTileKernelINS2_10policy_hubIlyN4cuda3std3__44plusIlEEE10Policy1000EPlSC_iS9_llNS7_10__identityEEEvT0_T1_T2_T3_T4_T6_,"ax",@progbits
	.align	128
        .global         _ZN3cub18CUB_300001_SM_10006detail6reduce28DeviceReduceSingleTileKernelINS2_10policy_hubIlyN4cuda3std3__44plusIlEEE10Policy1000EPlSC_iS9_llNS7_10__identityEEEvT0_T1_T2_T3_T4_T6_
        .type           _ZN3cub18CUB_300001_SM_10006detail6reduce28DeviceReduceSingleTileKernelINS2_10policy_hubIlyN4cuda3std3__44plusIlEEE10Policy1000EPlSC_iS9_llNS7_10__identityEEEvT0_T1_T2_T3_T4_T6_,@function
        .size           _ZN3cub18CUB_300001_SM_10006detail6reduce28DeviceReduceSingleTileKernelINS2_10policy_hubIlyN4cuda3std3__44plusIlEEE10Policy1000EPlSC_iS9_llNS7_10__identityEEEvT0_T1_T2_T3_T4_T6_,(.L_x_613 - _ZN3cub18CUB_300001_SM_10006detail6reduce28DeviceReduceSingleTileKernelINS2_10policy_hubIlyN4cuda3std3__44plusIlEEE10Policy1000EPlSC_iS9_llNS7_10__identityEEEvT0_T1_T2_T3_T4_T6_)
        .other          _ZN3cub18CUB_300001_SM_10006detail6reduce28DeviceReduceSingleTileKernelINS2_10policy_hubIlyN4cuda3std3__44plusIlEEE10Policy1000EPlSC_iS9_llNS7_10__identityEEEvT0_T1_T2_T3_T4_T6_,@"STO_CUDA_ENTRY STV_DEFAULT"
_ZN3cub18CUB_300001_SM_10006detail6reduce28DeviceReduceSingleTileKernelINS2_10policy_hubIlyN4cuda3std3__44plusIlEEE10Policy1000EPlSC_iS9_llNS7_10__identityEEEvT0_T1_T2_T3_T4_T6_:
.text._ZN3cub18CUB_300001_SM_10006detail6reduce28DeviceReduceSingleTileKernelINS2_10policy_hubIlyN4cuda3std3__44plusIlEEE10Policy1000EPlSC_iS9_llNS7_10__identityEEEvT0_T1_T2_T3_T4_T6_:
[----:B------:R-:W-:Y:S01]  /*0000*/  LDC R1, c[0x0][0x37c] ;  /* 0x0000df00ff017b82 */ /* 0x000fe20000000800 */
[----:B------:R-:W0:Y:S01]  /*0010*/  LDCU UR4, c[0x0][0x390] ;  /* 0x00007200ff0477ac */ /* 0x000e220008000800 */
[----:B------:R-:W1:Y:S01]  /*0020*/  LDCU.64 UR6, c[0x0][0x358] ;  /* 0x00006b00ff0677ac */ /* 0x000e620008000a00 */
[----:B0-----:R-:W-:-:S05]  /*0030*/  IMAD.U32 R4, RZ, RZ, UR4 ;  /* 0x00000004ff047e24 */ /* 0x001fca000f8e00ff */
[----:B------:R-:W-:-:S13]  /*0040*/  ISETP.NE.AND P0, PT, R4, RZ, PT ;  /* 0x000000ff0400720c */ /* 0x000fda0003f05270 */
[----:B-1----:R-:W-:Y:S05]  /*0050*/  @P0 BRA `(.L_x_254) ;  /* 0x00000000001c0947 */ /* 0x002fea0003800000 */
[----:B------:R-:W0:Y:S02]  /*0060*/  S2R R0, SR_TID.X ;  /* 0x0000000000007919 */ /* 0x000e240000002100 */
[----:B0-----:R-:W-:-:S13]  /*0070*/  ISETP.NE.AND P0, PT, R0, RZ, PT ;  /* 0x000000ff0000720c */ /* 0x001fda0003f05270 */
[----:B------:R-:W-:Y:S05]  /*0080*/  @P0 EXIT ;  /* 0x000000000000094d */ /* 0x000fea0003800000 */
[----:B------:R-:W0:Y:S08]  /*0090*/  LDC.64 R2, c[0x0][0x388] ;  /* 0x0000e200ff027b82 */ /* 0x000e300000000a00 */
[----:B------:R-:W0:Y:S02]  /*00a0*/  LDC.64 R4, c[0x0][0x398] ;  /* 0x0000e600ff047b82 */ /* 0x000e240000000a00 */
[----:B0-----:R-:W-:Y:S01]  /*00b0*/  STG.E.64 desc[UR6][R2.64], R4 ;  /* 0x0000000402007986 */ /* 0x001fe2000c101b06 */
[----:B------:R-:W-:Y:S05]  /*00c0*/  EXIT ;  /* 0x000000000000794d */ /* 0x000fea0003800000 */
.L_x_254:
[----:B------:R-:W-:Y:S01]  /*00d0*/  ISETP.GT.AND P0, PT, R4, 0xdff, PT ;  /* 0x00000dff0400780c */ /* 0x000fe20003f04270 */
[----:B------:R-:W-:-:S12]  /*00e0*/  BSSY.RECONVERGENT B0, `(.L_x_255) ;  /* 0x0000256000007945 */ /* 0x000fd80003800200 */
[----:B------:R-:W-:Y:S05]  /*00f0*/  @P0 BRA `(.L_x_256) ;  /* 0x00000014004c0947 */ /* 0x000fea0003800000 */
[----:B------:R-:W0:Y:S01]  /*0100*/  S2R R5, SR_TID.X ;  /* 0x0000000000057919 */ /* 0x000e220000002100 */
[----:B------:R-:W-:Y:S01]  /*0110*/  BSSY.RECONVERGENT B1, `(.L_x_257) ;  /* 0x0000009000017945 */ /* 0x000fe20003800200 */
[----:B------:R-:W-:Y:S02]  /*0120*/  CS2R R2, SRZ ;  /* 0x0000000000027805 */ /* 0x000fe4000001ff00 */
[----:B0-----:R-:W-:Y:S01]  /*0130*/  ISETP.GE.AND P0, PT, R5, R4, PT ;  /* 0x000000040500720c */ /* 0x001fe20003f06270 */
[----:B------:R-:W-:-:S12]  /*0140*/  IMAD.MOV.U32 R7, RZ, RZ, R5 ;  /* 0x000000ffff077224 */ /* 0x000fd800078e0005 */
[----:B------:R-:W-:Y:S05]  /*0150*/  @P0 BRA `(.L_x_258) ;  /* 0x0000000000100947 */ /* 0x000fea0003800000 */
[----:B------:R-:W0:Y:S02]  /*0160*/  LDC.64 R2, c[0x0][0x380] ;  /* 0x0000e000ff027b82 */ /* 0x000e240000000a00 */
[----:B0-----:R-:W-:-:S06]  /*0170*/  IMAD.WIDE.U32 R2, R5, 0x8, R2 ;  /* 0x0000000805027825 */ /* 0x001fcc00078e0002 */
[----:B------:R-:W5:Y:S01]  /*0180*/  LDG.E.64.CONSTANT R2, desc[UR6][R2.64] ;  /* 0x0000000602027981 */ /* 0x000f62000c1e9b00 */
[----:B------:R-:W-:-:S07]  /*0190*/  VIADD R7, R5, 0x200 ;  /* 0x0000020005077836 */ /* 0x000fce0000000000 */
.L_x_258:
[----:B------:R-:W-:Y:S05]  /*01a0*/  BSYNC.RECONVERGENT B1 ;  /* 0x0000000000017941 */ /* 0x000fea0003800200 */
.L_x_257:
[----:B------:R-:W-:Y:S01]  /*01b0*/  ISETP.GE.AND P0, PT, R7, R4, PT ;  /* 0x000000040700720c */ /* 0x000fe20003f06270 */
[----:B------:R-:W-:-:S12]  /*01c0*/  BSSY.RECONVERGENT B1, `(.L_x_259) ;  /* 0x0000077000017945 */ /* 0x000fd80003800200 */
[----:B------:R-:W-:Y:S05]  /*01d0*/  @P0 BRA `(.L_x_260) ;  /* 0x0000000400d40947 */ /* 0x000fea0003800000 */
[----:B------:R-:W-:Y:S01]  /*01e0*/  LOP3.LUT R9, RZ, R7, RZ, 0x33, !PT ;  /* 0x00000007ff097212 */ /* 0x000fe200078e33ff */
[----:B------:R-:W-:Y:S04]  /*01f0*/  BSSY.RECONVERGENT B2, `(.L_x_261) ;  /* 0x0000018000027945 */ /* 0x000fe80003800200 */
[----:B------:R-:W-:-:S05]  /*0200*/  IMAD.IADD R0, R9, 0x1, R4 ;  /* 0x0000000109007824 */ /* 0x000fca00078e0204 */
[C---:B------:R-:W-:Y:S02]  /*0210*/  LOP3.LUT R6, R0.reuse, 0x600, RZ, 0xc0, !PT ;  /* 0x0000060000067812 */ /* 0x040fe400078ec0ff */
[----:B------:R-:W-:Y:S02]  /*0220*/  ISETP.GE.U32.AND P1, PT, R0, 0x600, PT ;  /* 0x000006000000780c */ /* 0x000fe40003f26070 */
[----:B------:R-:W-:-:S13]  /*0230*/  ISETP.NE.AND P0, PT, R6, 0x600, PT ;  /* 0x000006000600780c */ /* 0x000fda0003f05270 */
[----:B------:R-:W-:Y:S05]  /*0240*/  @!P0 BRA `(.L_x_262) ;  /* 0x0000000000488947 */ /* 0x000fea0003800000 */
[----:B------:R-:W0:Y:S01]  /*0250*/  LDC.64 R8, c[0x0][0x380] ;  /* 0x0000e000ff087b82 */ /* 0x000e220000000a00 */
[----:B------:R-:W-:-:S04]  /*0260*/  LEA.HI R0, R0, 0x1, RZ, 0x17 ;  /* 0x0000000100007811 */ /* 0x000fc800078fb8ff */
[----:B------:R-:W-:-:S05]  /*0270*/  LOP3.LUT R0, R0, 0x3, RZ, 0xc0, !PT ;  /* 0x0000000300007812 */ /* 0x000fca00078ec0ff */
[----:B------:R-:W-:Y:S02]  /*0280*/  IMAD.MOV R0, RZ, RZ, -R0 ;  /* 0x000000ffff007224 */ /* 0x000fe400078e0a00 */
[----:B0-----:R-:W-:-:S04]  /*0290*/  IMAD.WIDE.U32 R8, R7, 0x8, R8 ;  /* 0x0000000807087825 */ /* 0x001fc800078e0008 */
[----:B------:R-:W-:Y:S02]  /*02a0*/  IMAD.MOV.U32 R6, RZ, RZ, R8 ;  /* 0x000000ffff067224 */ /* 0x000fe400078e0008 */
[----:B------:R-:W-:-:S07]  /*02b0*/  IMAD.MOV.U32 R11, RZ, RZ, R9 ;  /* 0x000000ffff0b7224 */ /* 0x000fce00078e0009 */
.L_x_263:
[----:B------:R-:W-:Y:S02]  /*02c0*/  IMAD.MOV.U32 R8, RZ, RZ, R6 ;  /* 0x000000ffff087224 */ /* 0x000fe400078e0006 */
[----:B------:R-:W-:-:S06]  /*02d0*/  IMAD.MOV.U32 R9, RZ, RZ, R11 ;  /* 0x000000ffff097224 */ /* 0x000fcc00078e000b */
[----:B------:R-:W2:Y:S01]  /*02e0*/  LDG.E.64.CONSTANT R8, desc[UR6][R8.64] ;  /* 0x0000000608087981 */ /* 0x000ea2000c1e9b00 */
[----:B------:R-:W-:Y:S01]  /*02f0*/  VIADD R0, R0, 0x1 ;  /* 0x0000000100007836 */ /* 0x000fe20000000000 */
[----:B------:R-:W-:Y:S01]  /*0300*/  IADD3 R6, P3, PT, R6, 0x1000, RZ ;  /* 0x0000100006067810 */ /* 0x000fe20007f7e0ff */
[----:B------:R-:W-:-:S03]  /*0310*/  VIADD R7, R7, 0x200 ;  /* 0x0000020007077836 */ /* 0x000fc60000000000 */
[----:B------:R-:W-:Y:S01]  /*0320*/  ISETP.NE.AND P0, PT, R0, RZ, PT ;  /* 0x000000ff0000720c */ /* 0x000fe20003f05270 */
[----:B------:R-:W-:Y:S01]  /*0330*/  IMAD.X R11, RZ, RZ, R11, P3 ;  /* 0x000000ffff0b7224 */ /* 0x000fe200018e060b */
[----:B--2--5:R-:W-:-:S05]  /*0340*/  IADD3 R2, P2, PT, R8, R2, RZ ;  /* 0x0000000208027210 */ /* 0x024fca0007f5e0ff */
[----:B------:R-:W-:-:S06]  /*0350*/  IMAD.X R3, R9, 0x1, R3, P2 ;  /* 0x0000000109037824 */ /* 0x000fcc00010e0603 */
[----:B------:R-:W-:Y:S05]  /*0360*/  @P0 BRA `(.L_x_263) ;  /* 0xfffffffc00d40947 */ /* 0x000fea000383ffff */
.L_x_262:
[----:B------:R-:W-:Y:S05]  /*0370*/  BSYNC.RECONVERGENT B2 ;  /* 0x0000000000027941 */ /* 0x000fea0003800200 */
.L_x_261:
[----:B------:R-:W-:Y:S05]  /*0380*/  @!P1 BRA `(.L_x_260) ;  /* 0x0000000400689947 */ /* 0x000fea0003800000 */
[----:B------:R-:W-:Y:S01]  /*0390*/  IMAD.IADD R0, R4, 0x1, -R7 ;  /* 0x0000000104007824 */ /* 0x000fe200078e0a07 */
[----:B------:R-:W-:Y:S01]  /*03a0*/  BSSY.RECONVERGENT B2, `(.L_x_264) ;  /* 0x0000031000027945 */ /* 0x000fe20003800200 */
[----:B------:R-:W-:-:S03]  /*03b0*/  PLOP3.LUT P0, PT, PT, PT, PT, 0x80, 0x8 ;  /* 0x000000000008781c */ /* 0x000fc60003f0f070 */
[----:B------:R-:W-:-:S13]  /*03c0*/  ISETP.GT.AND P1, PT, R0, 0x1800, PT ;  /* 0x000018000000780c */ /* 0x000fda0003f24270 */
[----:B------:R-:W-:Y:S05]  /*03d0*/  @!P1 BRA `(.L_x_265) ;  /* 0x0000000000b49947 */ /* 0x000fea0003800000 */
[----:B------:R-:W-:Y:S01]  /*03e0*/  PLOP3.LUT P0, PT, PT, PT, PT, 0x8, 0x80 ;  /* 0x000000000080781c */ /* 0x000fe20003f0e170 */
[----:B------:R-:W-:-:S12]  /*03f0*/  VIADD R0, R4, 0xffffe800 ;  /* 0xffffe80004007836 */ /* 0x000fd80000000000 */
.L_x_266:
[----:B------:R-:W0:Y:S01]  /*0400*/  LDC.64 R44, c[0x0][0x380] ;  /* 0x0000e000ff2c7b82 */ /* 0x000e220000000a00 */
[C---:B------:R-:W-:Y:S02]  /*0410*/  VIADD R41, R7.reuse, 0x800 ;  /* 0x0000080007297836 */ /* 0x040fe40000000000 */
[C---:B------:R-:W-:Y:S02]  /*0420*/  VIADD R43, R7.reuse, 0x1000 ;  /* 0x00001000072b7836 */ /* 0x040fe40000000000 */
[----:B0-----:R-:W-:-:S05]  /*0430*/  IMAD.WIDE R28, R7, 0x8, R44 ;  /* 0x00000008071c7825 */ /* 0x001fca00078e022c */
[----:B------:R-:W2:Y:S01]  /*0440*/  LDG.E.64.CONSTANT R8, desc[UR6][R28.64] ;  /* 0x000000061c087981 */ /* 0x000ea2000c1e9b00 */
[----:B------:R-:W-:-:S03]  /*0450*/  IMAD.WIDE R40, R41, 0x8, R44 ;  /* 0x0000000829287825 */ /* 0x000fc600078e022c */
[----:B------:R-:W2:Y:S04]  /*0460*/  LDG.E.64.CONSTANT R10, desc[UR6][R28.64+0x1000] ;  /* 0x001000061c0a7981 */ /* 0x000ea8000c1e9b00 */
[----:B------:R-:W3:Y:S04]  /*0470*/  LDG.E.64.CONSTANT R12, desc[UR6][R28.64+0x2000] ;  /* 0x002000061c0c7981 */ /* 0x000ee8000c1e9b00 */
[----:B------:R-:W3:Y:S01]  /*0480*/  LDG.E.64.CONSTANT R14, desc[UR6][R28.64+0x3000] ;  /* 0x003000061c0e7981 */ /* 0x000ee2000c1e9b00 */
[----:B------:R-:W-:-:S03]  /*0490*/  IMAD.WIDE R42, R43, 0x8, R44 ;  /* 0x000000082b2a7825 */ /* 0x000fc600078e022c */
[----:B------:R-:W4:Y:S04]  /*04a0*/  LDG.E.64.CONSTANT R16, desc[UR6][R40.64] ;  /* 0x0000000628107981 */ /* 0x000f28000c1e9b00 */
[----:B------:R-:W4:Y:S04]  /*04b0*/  LDG.E.64.CONSTANT R18, desc[UR6][R40.64+0x1000] ;  /* 0x0010000628127981 */ /* 0x000f28000c1e9b00 */
[----:B------:R-:W4:Y:S04]  /*04c0*/  LDG.E.64.CONSTANT R20, desc[UR6][R40.64+0x2000] ;  /* 0x0020000628147981 */ /* 0x000f28000c1e9b00 */
[----:B------:R2:W4:Y:S01]  /*04d0*/  LDG.E.64.CONSTANT R26, desc[UR6][R40.64+0x3000] ;  /* 0x00300006281a7981 */ /* 0x000522000c1e9b00 */
[----:B------:R-:W-:-:S03]  /*04e0*/  VIADD R31, R7, 0x1800 ;  /* 0x00001800071f7836 */ /* 0x000fc60000000000 */
[----:B------:R-:W4:Y:S04]  /*04f0*/  LDG.E.64.CONSTANT R24, desc[UR6][R42.64] ;  /* 0x000000062a187981 */ /* 0x000f28000c1e9b00 */
[----:B------:R-:W4:Y:S01]  /*0500*/  LDG.E.64.CONSTANT R22, desc[UR6][R42.64+0x1000] ;  /* 0x001000062a167981 */ /* 0x000f22000c1e9b00 */
[----:B------:R-:W-:-:S03]  /*0510*/  IMAD.WIDE R44, R31, 0x8, R44 ;  /* 0x000000081f2c7825 */ /* 0x000fc600078e022c */
[----:B------:R-:W4:Y:S04]  /*0520*/  LDG.E.64.CONSTANT R28, desc[UR6][R42.64+0x2000] ;  /* 0x002000062a1c7981 */ /* 0x000f28000c1e9b00 */
[----:B------:R-:W4:Y:S04]  /*0530*/  LDG.E.64.CONSTANT R36, desc[UR6][R42.64+0x3000] ;  /* 0x003000062a247981 */ /* 0x000f28000c1e9b00 */
[----:B------:R-:W4:Y:S04]  /*0540*/  LDG.E.64.CONSTANT R34, desc[UR6][R44.64] ;  /* 0x000000062c227981 */ /* 0x000f28000c1e9b00 */
[----:B------:R-:W4:Y:S04]  /*0550*/  LDG.E.64.CONSTANT R32, desc[UR6][R44.64+0x1000] ;  /* 0x001000062c207981 */ /* 0x000f28000c1e9b00 */
[----:B------:R-:W4:Y:S04]  /*0560*/  LDG.E.64.CONSTANT R30, desc[UR6][R44.64+0x2000] ;  /* 0x002000062c1e7981 */ /* 0x000f28000c1e9b00 */
[----:B------:R-:W4:Y:S01]  /*0570*/  LDG.E.64.CONSTANT R38, desc[UR6][R44.64+0x3000] ;  /* 0x003000062c267981 */ /* 0x000f22000c1e9b00 */
[----:B------:R-:W-:Y:S01]  /*0580*/  VIADD R7, R7, 0x2000 ;  /* 0x0000200007077836 */ /* 0x000fe20000000000 */
[----:B--2--5:R-:W-:-:S04]  /*0590*/  IADD3 R41, P1, P2, R10, R8, R2 ;  /* 0x000000080a297210 */ /* 0x024fc80007a3e002 */
[----:B------:R-:W-:Y:S02]  /*05a0*/  IADD3.X R9, PT, PT, R11, R9, R3, P1, P2 ;  /* 0x000000090b097210 */ /* 0x000fe40000fe4403 */
[----:B---3--:R-:W-:-:S04]  /*05b0*/  IADD3 R41, P3, P4, R14, R12, R41 ;  /* 0x0000000c0e297210 */ /* 0x008fc80007c7e029 */
[----:B------:R-:W-:Y:S02]  /*05c0*/  IADD3.X R13, PT, PT, R15, R13, R9, P3, P4 ;  /* 0x0000000d0f0d7210 */ /* 0x000fe40001fe8409 */
[----:B----4-:R-:W-:-:S04]  /*05d0*/  IADD3 R3, P1, P2, R18, R16, R41 ;  /* 0x0000001012037210 */ /* 0x010fc80007a3e029 */
[----:B------:R-:W-:Y:S02]  /*05e0*/  IADD3.X R17, PT, PT, R19, R17, R13, P1, P2 ;  /* 0x0000001113117210 */ /* 0x000fe40000fe440d */
[----:B------:R-:W-:-:S04]  /*05f0*/  IADD3 R3, P3, P4, R26, R20, R3 ;  /* 0x000000141a037210 */ /* 0x000fc80007c7e003 */
[----:B------:R-:W-:Y:S02]  /*0600*/  IADD3.X R21, PT, PT, R27, R21, R17, P3, P4 ;  /* 0x000000151b157210 */ /* 0x000fe40001fe8411 */
[----:B------:R-:W-:-:S04]  /*0610*/  IADD3 R3, P1, P2, R22, R24, R3 ;  /* 0x0000001816037210 */ /* 0x000fc80007a3e003 */
[----:B------:R-:W-:Y:S02]  /*0620*/  IADD3.X R23, PT, PT, R23, R25, R21, P1, P2 ;  /* 0x0000001917177210 */ /* 0x000fe40000fe4415 */
[----:B------:R-:W-:-:S04]  /*0630*/  IADD3 R3, P3, P4, R36, R28, R3 ;  /* 0x0000001c24037210 */ /* 0x000fc80007c7e003 */
[----:B------:R-:W-:Y:S02]  /*0640*/  IADD3.X R29, PT, PT, R37, R29, R23, P3, P4 ;  /* 0x0000001d251d7210 */ /* 0x000fe40001fe8417 */
[----:B------:R-:W-:Y:S02]  /*0650*/  ISETP.GE.AND P3, PT, R7, R0, PT ;  /* 0x000000000700720c */ /* 0x000fe40003f66270 */
[----:B------:R-:W-:-:S04]  /*0660*/  IADD3 R3, P2, P1, R32, R34, R3 ;  /* 0x0000002220037210 */ /* 0x000fc8000795e003 */
[----:B------:R-:W-:Y:S02]  /*0670*/  IADD3 R2, P4, P5, R38, R30, R3 ;  /* 0x0000001e26027210 */ /* 0x000fe40007d9e003 */
[----:B------:R-:W-:-:S04]  /*0680*/  IADD3.X R3, PT, PT, R33, R35, R29, P2, P1 ;  /* 0x0000002321037210 */ /* 0x000fc800017e241d */
[----:B------:R-:W-:Y:S01]  /*0690*/  IADD3.X R3, PT, PT, R39, R31, R3, P4, P5 ;  /* 0x0000001f27037210 */ /* 0x000fe200027ea403 */
[----:B------:R-:W-:Y:S06]  /*06a0*/  @!P3 BRA `(.L_x_266) ;  /* 0xfffffffc0054b947 */ /* 0x000fec000383ffff */
.L_x_265:
[----:B------:R-:W-:Y:S05]  /*06b0*/  BSYNC.RECONVERGENT B2 ;  /* 0x0000000000027941 */ /* 0x000fea0003800200 */
.L_x_264:
[----:B------:R-:W-:Y:S01]  /*06c0*/  IMAD.IADD R0, R4, 0x1, -R7 ;  /* 0x0000000104007824 */ /* 0x000fe200078e0a07 */
[----:B------:R-:W-:Y:S04]  /*06d0*/  BSSY.RECONVERGENT B2, `(.L_x_267) ;  /* 0x0000019000027945 */ /* 0x000fe80003800200 */
[----:B------:R-:W-:-:S13]  /*06e0*/  ISETP.GT.AND P1, PT, R0, 0x800, PT ;  /* 0x000008000000780c */ /* 0x000fda0003f24270 */
[----:B------:R-:W-:Y:S05]  /*06f0*/  @!P1 BRA `(.L_x_268) ;  /* 0x0000000000589947 */ /* 0x000fea0003800000 */
[----:B------:R-:W0:Y:S01]  /*0700*/  LDC.64 R18, c[0x0][0x380] ;  /* 0x0000e000ff127b82 */ /* 0x000e220000000a00 */
[C---:B------:R-:W-:Y:S02]  /*0710*/  VIADD R15, R7.reuse, 0x800 ;  /* 0x00000800070f7836 */ /* 0x040fe40000000000 */
[----:B0-----:R-:W-:-:S05]  /*0720*/  IMAD.WIDE R8, R7, 0x8, R18 ;  /* 0x0000000807087825 */ /* 0x001fca00078e0212 */
[----:B------:R-:W2:Y:S01]  /*0730*/  LDG.E.64.CONSTANT R10, desc[UR6][R8.64] ;  /* 0x00000006080a7981 */ /* 0x000ea2000c1e9b00 */
[----:B------:R-:W-:-:S03]  /*0740*/  IMAD.WIDE R18, R15, 0x8, R18 ;  /* 0x000000080f127825 */ /* 0x000fc600078e0212 */
[----:B------:R-:W2:Y:S04]  /*0750*/  LDG.E.64.CONSTANT R12, desc[UR6][R8.64+0x1000] ;  /* 0x00100006080c7981 */ /* 0x000ea8000c1e9b00 */
[----:B------:R-:W3:Y:S04]  /*0760*/  LDG.E.64.CONSTANT R14, desc[UR6][R8.64+0x2000] ;  /* 0x00200006080e7981 */ /* 0x000ee8000c1e9b00 */
[----:B------:R-:W3:Y:S04]  /*0770*/  LDG.E.64.CONSTANT R16, desc[UR6][R8.64+0x3000] ;  /* 0x0030000608107981 */ /* 0x000ee8000c1e9b00 */
[----:B------:R-:W4:Y:S04]  /*0780*/  LDG.E.64.CONSTANT R20, desc[UR6][R18.64] ;  /* 0x0000000612147981 */ /* 0x000f28000c1e9b00 */
[----:B------:R-:W4:Y:S04]  /*0790*/  LDG.E.64.CONSTANT R22, desc[UR6][R18.64+0x1000] ;  /* 0x0010000612167981 */ /* 0x000f28000c1e9b00 */
[----:B------:R-:W4:Y:S04]  /*07a0*/  LDG.E.64.CONSTANT R24, desc[UR6][R18.64+0x2000] ;  /* 0x0020000612187981 */ /* 0x000f28000c1e9b00 */
[----:B------:R-:W4:Y:S01]  /*07b0*/  LDG.E.64.CONSTANT R26, desc[UR6][R18.64+0x3000] ;  /* 0x00300006121a7981 */ /* 0x000f22000c1e9b00 */
[----:B------:R-:W-:Y:S01]  /*07c0*/  VIADD R7, R7, 0x1000 ;  /* 0x0000100007077836 */ /* 0x000fe20000000000 */
[----:B--2--5:R-:W-:-:S04]  /*07d0*/  IADD3 R29, P0, P1, R12, R10, R2 ;  /* 0x0000000a0c1d7210 */ /* 0x024fc8000791e002 */
[----:B------:R-:W-:Y:S02]  /*07e0*/  IADD3.X R11, PT, PT, R13, R11, R3, P0, P1 ;  /* 0x0000000b0d0b7210 */ /* 0x000fe400007e2403 */
[----:B------:R-:W-:Y:S02]  /*07f0*/  PLOP3.LUT P0, PT, PT, PT, PT, 0x8, 0x80 ;  /* 0x000000000080781c */ /* 0x000fe40003f0e170 */
[----:B---3--:R-:W-:-:S04]  /*0800*/  IADD3 R29, P2, P3, R16, R14, R29 ;  /* 0x0000000e101d7210 */ /* 0x008fc80007b5e01d */
[----:B------:R-:W-:Y:S02]  /*0810*/  IADD3.X R15, PT, PT, R17, R15, R11, P2, P3 ;  /* 0x0000000f110f7210 */ /* 0x000fe400017e640b */
[----:B----4-:R-:W-:-:S04]  /*0820*/  IADD3 R3, P1, P4, R22, R20, R29 ;  /* 0x0000001416037210 */ /* 0x010fc80007c3e01d */
[----:B------:R-:W-:Y:S02]  /*0830*/  IADD3 R2, P2, P3, R26, R24, R3 ;  /* 0x000000181a027210 */ /* 0x000fe40007b5e003 */
[----:B------:R-:W-:-:S04]  /*0840*/  IADD3.X R3, PT, PT, R23, R21, R15, P1, P4 ;  /* 0x0000001517037210 */ /* 0x000fc80000fe840f */
[----:B------:R-:W-:-:S07]  /*0850*/  IADD3.X R3, PT, PT, R27, R25, R3, P2, P3 ;  /* 0x000000191b037210 */ /* 0x000fce00017e6403 */
.L_x_268:
[----:B------:R-:W-:Y:S05]  /*0860*/  BSYNC.RECONVERGENT B2 ;  /* 0x0000000000027941 */ /* 0x000fea0003800200 */
.L_x_267:
[----:B------:R-:W-:-:S13]  /*0870*/  ISETP.LT.OR P0, PT, R7, R4, P0 ;  /* 0x000000040700720c */ /* 0x000fda0000701670 */
[----:B------:R-:W-:Y:S05]  /*0880*/  @!P0 BRA `(.L_x_260) ;  /* 0x0000000000288947 */ /* 0x000fea0003800000 */
[----:B------:R-:W0:Y:S02]  /*0890*/  LDC.64 R8, c[0x0][0x380] ;  /* 0x0000e000ff087b82 */ /* 0x000e240000000a00 */
[----:B0-----:R-:W-:-:S05]  /*08a0*/  IMAD.WIDE R6, R7, 0x8, R8 ;  /* 0x0000000807067825 */ /* 0x001fca00078e0208 */
[----:B------:R-:W2:Y:S04]  /*08b0*/  LDG.E.64.CONSTANT R8, desc[UR6][R6.64] ;  /* 0x0000000606087981 */ /* 0x000ea8000c1e9b00 */
[----:B------:R-:W2:Y:S04]  /*08c0*/  LDG.E.64.CONSTANT R10, desc[UR6][R6.64+0x1000] ;  /* 0x00100006060a7981 */ /* 0x000ea8000c1e9b00 */
[----:B------:R-:W3:Y:S04]  /*08d0*/  LDG.E.64.CONSTANT R12, desc[UR6][R6.64+0x2000] ;  /* 0x00200006060c7981 */ /* 0x000ee8000c1e9b00 */
[----:B------:R-:W3:Y:S01]  /*08e0*/  LDG.E.64.CONSTANT R14, desc[UR6][R6.64+0x3000] ;  /* 0x00300006060e7981 */ /* 0x000ee2000c1e9b00 */
[----:B--2--5:R-:W-:-:S04]  /*08f0*/  IADD3 R17, P0, P1, R10, R8, R2 ;  /* 0x000000080a117210 */ /* 0x024fc8000791e002 */
[----:B------:R-:W-:Y:S02]  /*0900*/  IADD3.X R3, PT, PT, R11, R9, R3, P0, P1 ;  /* 0x000000090b037210 */ /* 0x000fe400007e2403 */
[----:B---3--:R-:W-:-:S04]  /*0910*/  IADD3 R2, P2, P3, R14, R12, R17 ;  /* 0x0000000c0e027210 */ /* 0x008fc80007b5e011 */
[----:B------:R-:W-:-:S09]  /*0920*/  IADD3.X R3, PT, PT, R15, R13, R3, P2, P3 ;  /* 0x0000000d0f037210 */ /* 0x000fd200017e6403 */
.L_x_260:
[----:B------:R-:W-:Y:S05]  /*0930*/  BSYNC.RECONVERGENT B1 ;  /* 0x0000000000017941 */ /* 0x000fea0003800200 */
.L_x_259:
[----:B------:R-:W-:-:S13]  /*0940*/  ISETP.GE.AND P0, PT, R4, 0x200, PT ;  /* 0x000002000400780c */ /* 0x000fda0003f06270 */
[----:B------:R-:W-:Y:S05]  /*0950*/  @!P0 BRA `(.L_x_269) ;  /* 0x00000004002c8947 */ /* 0x000fea0003800000 */
[----:B------:R-:W0:Y:S01]  /*0960*/  S2R R8, SR_LANEID ;  /* 0x0000000000087919 */ /* 0x000e220000000000 */
[----:B-----5:R-:W1:Y:S04]  /*0970*/  SHFL.DOWN PT, R0, R2, 0x1, 0x1f ;  /* 0x08201f0002007f89 */ /* 0x020e6800000e0000 */
[----:B------:R-:W2:Y:S01]  /*0980*/  SHFL.DOWN PT, R4, R3, 0x1, 0x1f ;  /* 0x08201f0003047f89 */ /* 0x000ea200000e0000 */
[----:B0-----:R-:W-:-:S04]  /*0990*/  ISETP.GT.AND P0, PT, R8, 0x1e, PT ;  /* 0x0000001e0800780c */ /* 0x001fc80003f04270 */
[----:B-1----:R-:W-:Y:S02]  /*09a0*/  SEL R9, R0, RZ, !P0 ;  /* 0x000000ff00097207 */ /* 0x002fe40004000000 */
[----:B--2---:R-:W-:Y:S02]  /*09b0*/  SEL R4, R4, RZ, !P0 ;  /* 0x000000ff04047207 */ /* 0x004fe40004000000 */
[----:B------:R-:W-:-:S05]  /*09c0*/  IADD3 R9, P0, PT, R2, R9, RZ ;  /* 0x0000000902097210 */ /* 0x000fca0007f1e0ff */
[----:B------:R-:W-:Y:S01]  /*09d0*/  IMAD.X R6, R3, 0x1, R4, P0 ;  /* 0x0000000103067824 */ /* 0x000fe200000e0604 */
[----:B------:R-:W0:Y:S01]  /*09e0*/  SHFL.DOWN PT, R0, R9, 0x2, 0x1f ;  /* 0x08401f0009007f89 */ /* 0x000e2200000e0000 */
[----:B------:R-:W-:-:S03]  /*09f0*/  ISETP.GT.AND P0, PT, R8, 0x1d, PT ;  /* 0x0000001d0800780c */ /* 0x000fc60003f04270 */
[----:B------:R-:W1:Y:S01]  /*0a00*/  SHFL.DOWN PT, R4, R6, 0x2, 0x1f ;  /* 0x08401f0006047f89 */ /* 0x000e6200000e0000 */
[----:B0-----:R-:W-:-:S04]  /*0a10*/  SEL R0, R0, RZ, !P0 ;  /* 0x000000ff00007207 */ /* 0x001fc80004000000 */
[----:B------:R-:W-:Y:S02]  /*0a20*/  IADD3 R7, P1, PT, R0, R9, RZ ;  /* 0x0000000900077210 */ /* 0x000fe40007f3e0ff */
[----:B-1----:R-:W-:Y:S02]  /*0a30*/  SEL R3, R4, RZ, !P0 ;  /* 0x000000ff04037207 */ /* 0x002fe40004000000 */
[----:B------:R-:W-:Y:S01]  /*0a40*/  ISETP.GT.AND P0, PT, R8, 0x1b, PT ;  /* 0x0000001b0800780c */ /* 0x000fe20003f04270 */
[----:B------:R-:W0:Y:S02]  /*0a50*/  SHFL.DOWN PT, R0, R7, 0x4, 0x1f ;  /* 0x08801f0007007f89 */ /* 0x000e2400000e0000 */
[----:B------:R-:W-:-:S05]  /*0a60*/  IMAD.X R3, R3, 0x1, R6, P1 ;  /* 0x0000000103037824 */ /* 0x000fca00008e0606 */
[----:B------:R-:W1:Y:S01]  /*0a70*/  SHFL.DOWN PT, R2, R3, 0x4, 0x1f ;  /* 0x08801f0003027f89 */ /* 0x000e6200000e0000 */
[----:B0-----:R-:W-:-:S04]  /*0a80*/  SEL R0, R0, RZ, !P0 ;  /* 0x000000ff00007207 */ /* 0x001fc80004000000 */
[----:B------:R-:W-:Y:S02]  /*0a90*/  IADD3 R11, P1, PT, R0, R7, RZ ;  /* 0x00000007000b7210 */ /* 0x000fe40007f3e0ff */
[----:B-1----:R-:W-:-:S03]  /*0aa0*/  SEL R2, R2, RZ, !P0 ;  /* 0x000000ff02027207 */ /* 0x002fc60004000000 */
[----:B------:R-:W0:Y:S01]  /*0ab0*/  SHFL.DOWN PT, R0, R11, 0x8, 0x1f ;  /* 0x09001f000b007f89 */ /* 0x000e2200000e0000 */
[----:B------:R-:W-:Y:S01]  /*0ac0*/  ISETP.GT.AND P0, PT, R8, 0x17, PT ;  /* 0x000000170800780c */ /* 0x000fe20003f04270 */
[----:B------:R-:W-:Y:S01]  /*0ad0*/  IMAD.X R13, R2, 0x1, R3, P1 ;  /* 0x00000001020d7824 */ /* 0x000fe200008e0603 */
[----:B------:R-:W-:-:S04]  /*0ae0*/  ISETP.NE.AND P1, PT, R8, RZ, PT ;  /* 0x000000ff0800720c */ /* 0x000fc80003f25270 */
[----:B------:R-:W1:Y:S09]  /*0af0*/  SHFL.DOWN PT, R2, R13, 0x8, 0x1f ;  /* 0x09001f000d027f89 */ /* 0x000e7200000e0000 */
[----:B------:R-:W2:Y:S01]  /*0b00*/  @!P1 S2R R7, SR_CgaCtaId ;  /* 0x0000000000079919 */ /* 0x000ea20000008800 */
[----:B0-----:R-:W-:-:S04]  /*0b10*/  SEL R0, R0, RZ, !P0 ;  /* 0x000000ff00007207 */ /* 0x001fc80004000000 */
[----:B------:R-:W-:Y:S02]  /*0b20*/  IADD3 R9, P2, PT, R0, R11, RZ ;  /* 0x0000000b00097210 */ /* 0x000fe40007f5e0ff */
[----:B-1----:R-:W-:-:S03]  /*0b30*/  SEL R2, R2, RZ, !P0 ;  /* 0x000000ff02027207 */ /* 0x002fc60004000000 */
[----:B------:R-:W0:Y:S01]  /*0b40*/  SHFL.DOWN PT, R0, R9, 0x10, 0x1f ;  /* 0x0a001f0009007f89 */ /* 0x000e2200000e0000 */
[----:B------:R-:W-:Y:S01]  /*0b50*/  ISETP.GT.AND P0, PT, R8, 0xf, PT ;  /* 0x0000000f0800780c */ /* 0x000fe20003f04270 */
[----:B------:R-:W-:Y:S01]  /*0b60*/  IMAD.X R6, R2, 0x1, R13, P2 ;  /* 0x0000000102067824 */ /* 0x000fe200010e060d */
[----:B------:R-:W-:-:S04]  /*0b70*/  @!P1 MOV R2, 0x400 ;  /* 0x0000040000029802 */ /* 0x000fc80000000f00 */
[----:B------:R-:W1:Y:S01]  /*0b80*/  SHFL.DOWN PT, R3, R6, 0x10, 0x1f ;  /* 0x0a001f0006037f89 */ /* 0x000e6200000e0000 */
[----:B--2---:R-:W-:Y:S02]  /*0b90*/  @!P1 LEA R7, R7, R2, 0x18 ;  /* 0x0000000207079211 */ /* 0x004fe400078ec0ff */
[----:B0-----:R-:W-:Y:S02]  /*0ba0*/  SEL R4, R0, RZ, !P0 ;  /* 0x000000ff00047207 */ /* 0x001fe40004000000 */
[----:B------:R-:W-:Y:S02]  /*0bb0*/  @!P1 SHF.R.U32.HI R0, RZ, 0x2, R5 ;  /* 0x00000002ff009819 */ /* 0x000fe40000011605 */
[----:B------:R-:W-:Y:S02]  /*0bc0*/  IADD3 R2, P2, PT, R4, R9, RZ ;  /* 0x0000000904027210 */ /* 0x000fe40007f5e0ff */
[----:B------:R-:W-:Y:S02]  /*0bd0*/  @!P1 LOP3.LUT R0, R0, 0xf8, RZ, 0xc0, !PT ;  /* 0x000000f800009812 */ /* 0x000fe400078ec0ff */
[----:B-1----:R-:W-:-:S02]  /*0be0*/  SEL R3, R3, RZ, !P0 ;  /* 0x000000ff03037207 */ /* 0x002fc40004000000 */
[----:B------:R-:W-:Y:S01]  /*0bf0*/  ISETP.NE.AND P0, PT, R5, RZ, PT ;  /* 0x000000ff0500720c */ /* 0x000fe20003f05270 */
[----:B------:R-:W-:Y:S02]  /*0c00*/  @!P1 IMAD.IADD R7, R0, 0x1, R7 ;  /* 0x0000000100079824 */ /* 0x000fe400078e0207 */
[----:B------:R-:W-:-:S05]  /*0c10*/  IMAD.X R3, R3, 0x1, R6, P2 ;  /* 0x0000000103037824 */ /* 0x000fca00010e0606 */
[----:B------:R2:W-:Y:S01]  /*0c20*/  @!P1 STS.64 [R7+0x10], R2 ;  /* 0x0000100207009388 */ /* 0x0005e20000000a00 */
[----:B------:R-:W-:Y:S06]  /*0c30*/  BAR.SYNC.DEFER_BLOCKING 0x0 ;  /* 0x0000000000007b1d */ /* 0x000fec0000010000 */
[----:B------:R-:W-:Y:S05]  /*0c40*/  @P0 BRA `(.L_x_270) ;  /* 0x00000018007c0947 */ /* 0x000fea0003800000 */
[----:B------:R-:W0:Y:S01]  /*0c50*/  S2UR UR5, SR_CgaCtaId ;  /* 0x00000000000579c3 */ /* 0x000e220000008800 */
[----:B------:R-:W-:Y:S02]  /*0c60*/  UMOV UR4, 0x400 ;  /* 0x0000040000047882 */ /* 0x000fe40000000000 */
[----:B0-----:R-:W-:-:S09]  /*0c70*/  ULEA UR4, UR5, UR4, 0x18 ;  /* 0x0000000405047291 */ /* 0x001fd2000f8ec0ff */
[----:B------:R-:W-:Y:S04]  /*0c80*/  LDS.64 R32, [UR4+0x18] ;  /* 0x00001804ff207984 */ /* 0x000fe80008000a00 */
[----:B------:R-:W0:Y:S04]  /*0c90*/  LDS.128 R28, [UR4+0x20] ;  /* 0x00002004ff1c7984 */ /* 0x000e280008000c00 */
[----:B------:R-:W1:Y:S04]  /*0ca0*/  LDS.128 R24, [UR4+0x30] ;  /* 0x00003004ff187984 */ /* 0x000e680008000c00 */
[----:B------:R-:W3:Y:S04]  /*0cb0*/  LDS.128 R20, [UR4+0x40] ;  /* 0x00004004ff147984 */ /* 0x000ee80008000c00 */
[----:B------:R-:W4:Y:S04]  /*0cc0*/  LDS.128 R16, [UR4+0x50] ;  /* 0x00005004ff107984 */ /* 0x000f280008000c00 */
[----:B------:R-:W5:Y:S04]  /*0cd0*/  LDS.128 R12, [UR4+0x60] ;  /* 0x00006004ff0c7984 */ /* 0x000f680008000c00 */
[----:B------:R-:W5:Y:S04]  /*0ce0*/  LDS.128 R8, [UR4+0x70] ;  /* 0x00007004ff087984 */ /* 0x000f680008000c00 */
[----:B--2---:R-:W2:Y:S01]  /*0cf0*/  LDS.128 R4, [UR4+0x80] ;  /* 0x00008004ff047984 */ /* 0x004ea20008000c00 */
[----:B0-----:R-:W-:-:S04]  /*0d00*/  IADD3 R35, P1, P2, R28, R32, R2 ;  /* 0x000000201c237210 */ /* 0x001fc80007a3e002 */
[----:B-1----:R-:W-:Y:S02]  /*0d10*/  IADD3 R35, P3, P4, R24, R35, R30 ;  /* 0x0000002318237210 */ /* 0x002fe40007c7e01e */
[----:B------:R-:W-:Y:S02]  /*0d20*/  IADD3.X R29, PT, PT, R29, R33, R3, P1, P2 ;  /* 0x000000211d1d7210 */ /* 0x000fe40000fe4403 */
[----:B---3--:R-:W-:Y:S02]  /*0d30*/  IADD3 R3, P1, P2, R20, R35, R26 ;  /* 0x0000002314037210 */ /* 0x008fe40007a3e01a */
[----:B------:R-:W-:Y:S02]  /*0d40*/  IADD3.X R25, PT, PT, R25, R29, R31, P3, P4 ;  /* 0x0000001d19197210 */ /* 0x000fe40001fe841f */
[----:B----4-:R-:W-:Y:S02]  /*0d50*/  IADD3 R3, P3, P4, R16, R3, R22 ;  /* 0x0000000310037210 */ /* 0x010fe40007c7e016 */
[----:B------:R-:W-:-:S02]  /*0d60*/  IADD3.X R21, PT, PT, R21, R25, R27, P1, P2 ;  /* 0x0000001915157210 */ /* 0x000fc40000fe441b */
[----:B-----5:R-:W-:Y:S02]  /*0d70*/  IADD3 R3, P1, P2, R12, R3, R18 ;  /* 0x000000030c037210 */ /* 0x020fe40007a3e012 */
[----:B------:R-:W-:Y:S02]  /*0d80*/  IADD3.X R17, PT, PT, R17, R21, R23, P3, P4 ;  /* 0x0000001511117210 */ /* 0x000fe40001fe8417 */
[----:B------:R-:W-:Y:S02]  /*0d90*/  IADD3 R3, P3, P4, R8, R3, R14 ;  /* 0x0000000308037210 */ /* 0x000fe40007c7e00e */
[----:B------:R-:W-:Y:S02]  /*0da0*/  IADD3.X R13, PT, PT, R13, R17, R19, P1, P2 ;  /* 0x000000110d0d7210 */ /* 0x000fe40000fe4413 */
[----:B--2---:R-:W-:Y:S02]  /*0db0*/  IADD3 R3, P1, P2, R4, R3, R10 ;  /* 0x0000000304037210 */ /* 0x004fe40007a3e00a */
[----:B------:R-:W-:-:S02]  /*0dc0*/  IADD3.X R9, PT, PT, R9, R13, R15, P3, P4 ;  /* 0x0000000d09097210 */ /* 0x000fc40001fe840f */
[----:B------:R-:W-:Y:S02]  /*0dd0*/  IADD3 R2, P3, PT, R3, R6, RZ ;  /* 0x0000000603027210 */ /* 0x000fe40007f7e0ff */
[----:B------:R-:W-:-:S05]  /*0de0*/  IADD3.X R3, PT, PT, R5, R9, R11, P1, P2 ;  /* 0x0000000905037210 */ /* 0x000fca0000fe440b */
[----:B------:R-:W-:Y:S01]  /*0df0*/  IMAD.X R3, R3, 0x1, R7, P3 ;  /* 0x0000000103037824 */ /* 0x000fe200018e0607 */
[----:B------:R-:W-:Y:S06]  /*0e00*/  BRA `(.L_x_270) ;  /* 0x00000018000c7947 */ /* 0x000fec0003800000 */
.L_x_269:
[----:B------:R-:W-:Y:S01]  /*0e10*/  LOP3.LUT R0, R5, 0x3e0, RZ, 0xc0, !PT ;  /* 0x000003e005007812 */ /* 0x000fe200078ec0ff */
[----:B------:R-:W0:Y:S03]  /*0e20*/  S2R R12, SR_LANEID ;  /* 0x00000000000c7919 */ /* 0x000e260000000000 */
[----:B------:R-:W-:Y:S01]  /*0e30*/  LOP3.LUT R9, RZ, R0, RZ, 0x33, !PT ;  /* 0x00000000ff097212 */ /* 0x000fe200078e33ff */
[----:B------:R-:W-:-:S04]  /*0e40*/  VIADD R7, R0, 0x20 ;  /* 0x0000002000077836 */ /* 0x000fc80000000000 */
[----:B------:R-:W-:Y:S01]  /*0e50*/  IMAD.IADD R9, R9, 0x1, R4 ;  /* 0x0000000109097824 */ /* 0x000fe200078e0204 */
[----:B------:R-:W-:-:S04]  /*0e60*/  ISETP.GT.AND P0, PT, R7, R4, PT ;  /* 0x000000040700720c */ /* 0x000fc80003f04270 */
[----:B------:R-:W-:-:S05]  /*0e70*/  SEL R9, R9, 0x1f, P0 ;  /* 0x0000001f09097807 */ /* 0x000fca0000000000 */
[----:B-----5:R-:W1:Y:S04]  /*0e80*/  SHFL.DOWN PT, R0, R2, 0x1, R9 ;  /* 0x0820000002007989 */ /* 0x020e6800000e0009 */
[----:B------:R-:W2:Y:S01]  /*0e90*/  SHFL.DOWN PT, R6, R3, 0x1, R9 ;  /* 0x0820000003067989 */ /* 0x000ea200000e0009 */
[C---:B0-----:R-:W-:Y:S01]  /*0ea0*/  ISETP.GE.AND P0, PT, R12.reuse, R9, PT ;  /* 0x000000090c00720c */ /* 0x041fe20003f06270 */
[C---:B------:R-:W-:Y:S01]  /*0eb0*/  VIADD R8, R12.reuse, 0x2 ;  /* 0x000000020c087836 */ /* 0x040fe20000000000 */
[----:B------:R-:W-:Y:S02]  /*0ec0*/  ISETP.NE.AND P2, PT, R12, RZ, PT ;  /* 0x000000ff0c00720c */ /* 0x000fe40003f45270 */
[----:B-1----:R-:W-:Y:S02]  /*0ed0*/  SEL R7, R0, RZ, !P0 ;  /* 0x000000ff00077207 */ /* 0x002fe40004000000 */
[----:B--2---:R-:W-:-:S02]  /*0ee0*/  SEL R6, R6, RZ, !P0 ;  /* 0x000000ff06067207 */ /* 0x004fc40004000000 */
[----:B------:R-:W-:-:S05]  /*0ef0*/  IADD3 R7, P0, PT, R2, R7, RZ ;  /* 0x0000000702077210 */ /* 0x000fca0007f1e0ff */
[----:B------:R-:W-:Y:S01]  /*0f00*/  IMAD.X R11, R3, 0x1, R6, P0 ;  /* 0x00000001030b7824 */ /* 0x000fe200000e0606 */
[----:B------:R-:W0:Y:S01]  /*0f10*/  SHFL.DOWN PT, R0, R7, 0x2, R9 ;  /* 0x0840000007007989 */ /* 0x000e2200000e0009 */
[----:B------:R-:W-:-:S03]  /*0f20*/  ISETP.GT.AND P0, PT, R8, R9, PT ;  /* 0x000000090800720c */ /* 0x000fc60003f04270 */
[----:B------:R-:W1:Y:S01]  /*0f30*/  SHFL.DOWN PT, R6, R11, 0x2, R9 ;  /* 0x084000000b067989 */ /* 0x000e6200000e0009 */
[----:B0-----:R-:W-:-:S04]  /*0f40*/  SEL R0, R0, RZ, !P0 ;  /* 0x000000ff00007207 */ /* 0x001fc80004000000 */
[----:B------:R-:W-:Y:S02]  /*0f50*/  IADD3 R8, P1, PT, R0, R7, RZ ;  /* 0x0000000700087210 */ /* 0x000fe40007f3e0ff */
[----:B-1----:R-:W-:-:S03]  /*0f60*/  SEL R6, R6, RZ, !P0 ;  /* 0x000000ff06067207 */ /* 0x002fc60004000000 */
[----:B------:R-:W0:Y:S02]  /*0f70*/  SHFL.DOWN PT, R0, R8, 0x4, R9 ;  /* 0x0880000008007989 */ /* 0x000e2400000e0009 */
[----:B------:R-:W-:Y:S02]  /*0f80*/  IMAD.X R10, R6, 0x1, R11, P1 ;  /* 0x00000001060a7824 */ /* 0x000fe400008e060b */
[----:B------:R-:W-:Y:S01]  /*0f90*/  VIADD R6, R12, 0x4 ;  /* 0x000000040c067836 */ /* 0x000fe20000000000 */
[----:B------:R-:W1:Y:S02]  /*0fa0*/  @!P2 S2R R11, SR_CgaCtaId ;  /* 0x00000000000ba919 */ /* 0x000e640000008800 */
[----:B------:R-:W2:Y:S02]  /*0fb0*/  SHFL.DOWN PT, R2, R10, 0x4, R9 ;  /* 0x088000000a027989 */ /* 0x000ea400000e0009 */
[----:B------:R-:W-:Y:S01]  /*0fc0*/  ISETP.GT.AND P0, PT, R6, R9, PT ;  /* 0x000000090600720c */ /* 0x000fe20003f04270 */
[----:B------:R-:W-:-:S03]  /*0fd0*/  VIADD R6, R12, 0x8 ;  /* 0x000000080c067836 */ /* 0x000fc60000000000 */
[----:B0-----:R-:W-:-:S04]  /*0fe0*/  SEL R0, R0, RZ, !P0 ;  /* 0x000000ff00007207 */ /* 0x001fc80004000000 */
[----:B------:R-:W-:Y:S02]  /*0ff0*/  IADD3 R3, P1, PT, R0, R8, RZ ;  /* 0x0000000800037210 */ /* 0x000fe40007f3e0ff */
[----:B--2---:R-:W-:-:S03]  /*1000*/  SEL R2, R2, RZ, !P0 ;  /* 0x000000ff02027207 */ /* 0x004fc60004000000 */
[----:B------:R-:W0:Y:S01]  /*1010*/  SHFL.DOWN PT, R0, R3, 0x8, R9 ;  /* 0x0900000003007989 */ /* 0x000e2200000e0009 */
[----:B------:R-:W-:Y:S01]  /*1020*/  ISETP.GT.AND P0, PT, R6, R9, PT ;  /* 0x000000090600720c */ /* 0x000fe20003f04270 */
[----:B------:R-:W-:-:S05]  /*1030*/  IMAD.X R7, R2, 0x1, R10, P1 ;  /* 0x0000000102077824 */ /* 0x000fca00008e060a */
[----:B------:R-:W2:Y:S01]  /*1040*/  SHFL.DOWN PT, R2, R7, 0x8, R9 ;  /* 0x0900000007027989 */ /* 0x000ea200000e0009 */
[----:B0-----:R-:W-:-:S04]  /*1050*/  SEL R0, R0, RZ, !P0 ;  /* 0x000000ff00007207 */ /* 0x001fc80004000000 */
[----:B------:R-:W-:Y:S02]  /*1060*/  IADD3 R6, P1, PT, R0, R3, RZ ;  /* 0x0000000300067210 */ /* 0x000fe40007f3e0ff */
[----:B--2---:R-:W-:-:S03]  /*1070*/  SEL R2, R2, RZ, !P0 ;  /* 0x000000ff02027207 */ /* 0x004fc60004000000 */
[----:B------:R-:W0:Y:S02]  /*1080*/  SHFL.DOWN PT, R0, R6, 0x10, R9 ;  /* 0x0a00000006007989 */ /* 0x000e2400000e0009 */
[----:B------:R-:W-:Y:S01]  /*1090*/  IMAD.X R8, R2, 0x1, R7, P1 ;  /* 0x0000000102087824 */ /* 0x000fe200008e0607 */
[----:B------:R-:W-:Y:S01]  /*10a0*/  @!P2 SHF.R.U32.HI R7, RZ, 0x2, R5 ;  /* 0x00000002ff07a819 */ /* 0x000fe20000011605 */
[----:B------:R-:W-:-:S03]  /*10b0*/  VIADD R2, R12, 0x10 ;  /* 0x000000100c027836 */ /* 0x000fc60000000000 */
[----:B------:R-:W2:Y:S01]  /*10c0*/  SHFL.DOWN PT, R3, R8, 0x10, R9 ;  /* 0x0a00000008037989 */ /* 0x000ea200000e0009 */
[----:B------:R-:W-:Y:S02]  /*10d0*/  @!P2 LOP3.LUT R7, R7, 0xf8, RZ, 0xc0, !PT ;  /* 0x000000f80707a812 */ /* 0x000fe400078ec0ff */
[----:B------:R-:W-:Y:S02]  /*10e0*/  ISETP.GT.AND P0, PT, R2, R9, PT ;  /* 0x000000090200720c */ /* 0x000fe40003f04270 */
[----:B------:R-:W-:-:S04]  /*10f0*/  @!P2 MOV R2, 0x400 ;  /* 0x000004000002a802 */ /* 0x000fc80000000f00 */
[----:B-1----:R-:W-:-:S05]  /*1100*/  @!P2 LEA R10, R11, R2, 0x18 ;  /* 0x000000020b0aa211 */ /* 0x002fca00078ec0ff */
[----:B------:R-:W-:Y:S01]  /*1110*/  @!P2 IMAD.IADD R7, R7, 0x1, R10 ;  /* 0x000000010707a824 */ /* 0x000fe200078e020a */
[----:B0-----:R-:W-:-:S04]  /*1120*/  SEL R0, R0, RZ, !P0 ;  /* 0x000000ff00007207 */ /* 0x001fc80004000000 */
[----:B------:R-:W-:Y:S02]  /*1130*/  IADD3 R2, P1, PT, R0, R6, RZ ;  /* 0x0000000600027210 */ /* 0x000fe40007f3e0ff */
[----:B--2---:R-:W-:Y:S02]  /*1140*/  SEL R3, R3, RZ, !P0 ;  /* 0x000000ff03037207 */ /* 0x004fe40004000000 */
[----:B------:R-:W-:-:S03]  /*1150*/  ISETP.NE.AND P0, PT, R5, RZ, PT ;  /* 0x000000ff0500720c */ /* 0x000fc60003f05270 */
[----:B------:R-:W-:-:S05]  /*1160*/  IMAD.X R3, R3, 0x1, R8, P1 ;  /* 0x0000000103037824 */ /* 0x000fca00008e0608 */
[----:B------:R1:W-:Y:S01]  /*1170*/  @!P2 STS.64 [R7+0x10], R2 ;  /* 0x000010020700a388 */ /* 0x0003e20000000a00 */
[----:B------:R-:W-:Y:S06]  /*1180*/  BAR.SYNC.DEFER_BLOCKING 0x0 ;  /* 0x0000000000007b1d */ /* 0x000fec0000010000 */
[----:B------:R-:W-:Y:S05]  /*1190*/  @P0 BRA `(.L_x_270) ;  /* 0x0000001400280947 */ /* 0x000fea0003800000 */
[----:B------:R-:W0:Y:S01]  /*11a0*/  S2UR UR5, SR_CgaCtaId ;  /* 0x00000000000579c3 */ /* 0x000e220000008800 */
[----:B------:R-:W-:Y:S01]  /*11b0*/  UMOV UR4, 0x400 ;  /* 0x0000040000047882 */ /* 0x000fe20000000000 */
[C---:B------:R-:W-:Y:S02]  /*11c0*/  ISETP.GT.AND P2, PT, R4.reuse, 0x40, PT ;  /* 0x000000400400780c */ /* 0x040fe40003f44270 */
[C---:B------:R-:W-:Y:S02]  /*11d0*/  ISETP.GT.AND P1, PT, R4.reuse, 0x20, PT ;  /* 0x000000200400780c */ /* 0x040fe40003f24270 */
[C---:B------:R-:W-:Y:S02]  /*11e0*/  ISETP.GT.AND P5, PT, R4.reuse, 0x180, PT ;  /* 0x000001800400780c */ /* 0x040fe40003fa4270 */
[----:B------:R-:W-:Y:S01]  /*11f0*/  ISETP.GT.AND P6, PT, R4, 0x1a0, PT ;  /* 0x000001a00400780c */ /* 0x000fe20003fc4270 */
[----:B0-----:R-:W-:-:S09]  /*1200*/  ULEA UR4, UR5, UR4, 0x18 ;  /* 0x0000000405047291 */ /* 0x001fd2000f8ec0ff */
[----:B------:R-:W0:Y:S04]  /*1210*/  LDS.128 R8, [UR4+0x20] ;  /* 0x00002004ff087984 */ /* 0x000e280008000c00 */
[----:B-1----:R-:W1:Y:S04]  /*1220*/  LDS.64 R6, [UR4+0x18] ;  /* 0x00001804ff067984 */ /* 0x002e680008000a00 */
[----:B------:R-:W2:Y:S04]  /*1230*/  LDS.128 R12, [UR4+0x30] ;  /* 0x00003004ff0c7984 */ /* 0x000ea80008000c00 */
[----:B------:R-:W3:Y:S04]  /*1240*/  LDS.128 R16, [UR4+0x40] ;  /* 0x00004004ff107984 */ /* 0x000ee80008000c00 */
[----:B------:R-:W4:Y:S04]  /*1250*/  LDS.128 R20, [UR4+0x50] ;  /* 0x00005004ff147984 */ /* 0x000f280008000c00 */
[----:B------:R-:W5:Y:S04]  /*1260*/  LDS.128 R24, [UR4+0x60] ;  /* 0x00006004ff187984 */ /* 0x000f680008000c00 */
[----:B------:R-:W5:Y:S04]  /*1270*/  LDS.128 R32, [UR4+0x70] ;  /* 0x00007004ff207984 */ /* 0x000f680008000c00 */
[----:B------:R-:W5:Y:S01]  /*1280*/  LDS.128 R28, [UR4+0x80] ;  /* 0x00008004ff1c7984 */ /* 0x000f620008000c00 */
[----:B0-----:R-:W-:-:S02]  /*1290*/  SEL R5, R8, RZ, P2 ;  /* 0x000000ff08057207 */ /* 0x001fc40001000000 */
[----:B------:R-:W-:Y:S02]  /*12a0*/  SEL R8, R9, RZ, P2 ;  /* 0x000000ff09087207 */ /* 0x000fe40001000000 */
[----:B-1----:R-:W-:Y:S02]  /*12b0*/  SEL R0, R6, RZ, P1 ;  /* 0x000000ff06007207 */ /* 0x002fe40000800000 */
[----:B------:R-:W-:Y:S02]  /*12c0*/  SEL R7, R7, RZ, P1 ;  /* 0x000000ff07077207 */ /* 0x000fe40000800000 */
[C---:B------:R-:W-:Y:S02]  /*12d0*/  ISETP.GT.AND P1, PT, R4.reuse, 0x60, PT ;  /* 0x000000600400780c */ /* 0x040fe40003f24270 */
[----:B------:R-:W-:Y:S02]  /*12e0*/  ISETP.GT.AND P2, PT, R4, 0x80, PT ;  /* 0x000000800400780c */ /* 0x000fe40003f44270 */
[----:B------:R-:W-:-:S02]  /*12f0*/  IADD3 R0, P3, P4, R5, R0, R2 ;  /* 0x0000000005007210 */ /* 0x000fc40007c7e002 */
[----:B------:R-:W-:Y:S02]  /*1300*/  SEL R5, R10, RZ, P1 ;  /* 0x000000ff0a057207 */ /* 0x000fe40000800000 */
[----:B------:R-:W-:Y:S02]  /*1310*/  SEL R11, R11, RZ, P1 ;  /* 0x000000ff0b0b7207 */ /* 0x000fe40000800000 */
[----:B--2---:R-:W-:Y:S02]  /*1320*/  SEL R2, R12, RZ, P2 ;  /* 0x000000ff0c027207 */ /* 0x004fe40001000000 */
[----:B------:R-:W-:Y:S02]  /*1330*/  SEL R6, R13, RZ, P2 ;  /* 0x000000ff0d067207 */ /* 0x000fe40001000000 */
[C---:B------:R-:W-:Y:S02]  /*1340*/  ISETP.GT.AND P1, PT, R4.reuse, 0xa0, PT ;  /* 0x000000a00400780c */ /* 0x040fe40003f24270 */
[----:B------:R-:W-:-:S02]  /*1350*/  ISETP.GT.AND P2, PT, R4, 0xc0, PT ;  /* 0x000000c00400780c */ /* 0x000fc40003f44270 */
[----:B------:R-:W-:Y:S02]  /*1360*/  IADD3.X R7, PT, PT, R8, R7, R3, P3, P4 ;  /* 0x0000000708077210 */ /* 0x000fe40001fe8403 */
[----:B------:R-:W-:Y:S02]  /*1370*/  IADD3 R2, P3, P4, R2, R0, R5 ;  /* 0x0000000002027210 */ /* 0x000fe40007c7e005 */
[----:B------:R-:W-:Y:S02]  /*1380*/  SEL R3, R14, RZ, P1 ;  /* 0x000000ff0e037207 */ /* 0x000fe40000800000 */
[----:B---3--:R-:W-:Y:S02]  /*1390*/  SEL R0, R16, RZ, P2 ;  /* 0x000000ff10007207 */ /* 0x008fe40001000000 */
[----:B------:R-:W-:Y:S02]  /*13a0*/  SEL R14, R15, RZ, P1 ;  /* 0x000000ff0f0e7207 */ /* 0x000fe40000800000 */
[----:B------:R-:W-:-:S02]  /*13b0*/  ISETP.GT.AND P1, PT, R4, 0xe0, PT ;  /* 0x000000e00400780c */ /* 0x000fc40003f24270 */
[----:B------:R-:W-:Y:S02]  /*13c0*/  IADD3.X R6, PT, PT, R6, R7, R11, P3, P4 ;  /* 0x0000000706067210 */ /* 0x000fe40001fe840b */
[----:B------:R-:W-:Y:S02]  /*13d0*/  SEL R5, R17, RZ, P2 ;  /* 0x000000ff11057207 */ /* 0x000fe40001000000 */
[----:B------:R-:W-:Y:S02]  /*13e0*/  IADD3 R0, P3, P4, R0, R2, R3 ;  /* 0x0000000200007210 */ /* 0x000fe40007c7e003 */
[----:B------:R-:W-:Y:S02]  /*13f0*/  ISETP.GT.AND P2, PT, R4, 0x100, PT ;  /* 0x000001000400780c */ /* 0x000fe40003f44270 */
[----:B------:R-:W-:Y:S02]  /*1400*/  SEL R3, R18, RZ, P1 ;  /* 0x000000ff12037207 */ /* 0x000fe40000800000 */
[----:B------:R-:W-:-:S02]  /*1410*/  SEL R19, R19, RZ, P1 ;  /* 0x000000ff13137207 */ /* 0x000fc40000800000 */
[----:B------:R-:W-:Y:S02]  /*1420*/  ISETP.GT.AND P1, PT, R4, 0x120, PT ;  /* 0x000001200400780c */ /* 0x000fe40003f24270 */
[----:B------:R-:W-:Y:S02]  /*1430*/  IADD3.X R5, PT, PT, R5, R6, R14, P3, P4 ;  /* 0x0000000605057210 */ /* 0x000fe40001fe840e */
[----:B----4-:R-:W-:Y:S02]  /*1440*/  SEL R2, R20, RZ, P2 ;  /* 0x000000ff14027207 */ /* 0x010fe40001000000 */
[----:B------:R-:W-:Y:S02]  /*1450*/  SEL R6, R21, RZ, P2 ;  /* 0x000000ff15067207 */ /* 0x000fe40001000000 */
[----:B------:R-:W-:Y:S02]  /*1460*/  ISETP.GT.AND P2, PT, R4, 0x140, PT ;  /* 0x000001400400780c */ /* 0x000fe40003f44270 */
[----:B------:R-:W-:-:S02]  /*1470*/  SEL R7, R22, RZ, P1 ;  /* 0x000000ff16077207 */ /* 0x000fc40000800000 */
[----:B------:R-:W-:Y:S02]  /*1480*/  SEL R22, R23, RZ, P1 ;  /* 0x000000ff17167207 */ /* 0x000fe40000800000 */
[----:B------:R-:W-:Y:S02]  /*1490*/  IADD3 R2, P3, P4, R2, R0, R3 ;  /* 0x0000000002027210 */ /* 0x000fe40007c7e003 */
[----:B------:R-:W-:Y:S02]  /*14a0*/  ISETP.GT.AND P1, PT, R4, 0x160, PT ;  /* 0x000001600400780c */ /* 0x000fe40003f24270 */
[----:B-----5:R-:W-:Y:S02]  /*14b0*/  SEL R0, R24, RZ, P2 ;  /* 0x000000ff18007207 */ /* 0x020fe40001000000 */
[----:B------:R-:W-:Y:S02]  /*14c0*/  IADD3.X R6, PT, PT, R6, R5, R19, P3, P4 ;  /* 0x0000000506067210 */ /* 0x000fe40001fe8413 */
[----:B------:R-:W-:-:S02]  /*14d0*/  SEL R3, R26, RZ, P1 ;  /* 0x000000ff1a037207 */ /* 0x000fc40000800000 */
[----:B------:R-:W-:Y:S02]  /*14e0*/  SEL R27, R27, RZ, P1 ;  /* 0x000000ff1b1b7207 */ /* 0x000fe40000800000 */
[----:B------:R-:W-:Y:S02]  /*14f0*/  SEL R5, R25, RZ, P2 ;  /* 0x000000ff19057207 */ /* 0x000fe40001000000 */
[----:B------:R-:W-:Y:S02]  /*1500*/  IADD3 R0, P1, P3, R0, R2, R7 ;  /* 0x0000000200007210 */ /* 0x000fe40007b3e007 */
[----:B------:R-:W-:Y:S02]  /*1510*/  SEL R2, R32, RZ, P5 ;  /* 0x000000ff20027207 */ /* 0x000fe40002800000 */
[----:B------:R-:W-:Y:S02]  /*1520*/  ISETP.GT.AND P2, PT, R4, 0x1c0, PT ;  /* 0x000001c00400780c */ /* 0x000fe40003f44270 */
[----:B------:R-:W-:-:S02]  /*1530*/  IADD3.X R5, PT, PT, R5, R6, R22, P1, P3 ;  /* 0x0000000605057210 */ /* 0x000fc40000fe6416 */
[----:B------:R-:W-:Y:S02]  /*1540*/  IADD3 R2, P3, P4, R2, R0, R3 ;  /* 0x0000000002027210 */ /* 0x000fe40007c7e003 */
[----:B------:R-:W-:Y:S02]  /*1550*/  SEL R0, R34, RZ, P6 ;  /* 0x000000ff22007207 */ /* 0x000fe40003000000 */
[----:B------:R-:W-:Y:S02]  /*1560*/  SEL R3, R28, RZ, P2 ;  /* 0x000000ff1c037207 */ /* 0x000fe40001000000 */
[----:B------:R-:W-:Y:S02]  /*1570*/  ISETP.GT.AND P1, PT, R4, 0x1e0, PT ;  /* 0x000001e00400780c */ /* 0x000fe40003f24270 */
[----:B------:R-:W-:Y:S02]  /*1580*/  SEL R4, R33, RZ, P5 ;  /* 0x000000ff21047207 */ /* 0x000fe40002800000 */
[----:B------:R-:W-:-:S02]  /*1590*/  SEL R35, R35, RZ, P6 ;  /* 0x000000ff23237207 */ /* 0x000fc40003000000 */
[----:B------:R-:W-:Y:S02]  /*15a0*/  IADD3 R3, P5, P6, R3, R2, R0 ;  /* 0x0000000203037210 */ /* 0x000fe40007ebe000 */
[----:B------:R-:W-:Y:S02]  /*15b0*/  SEL R2, R30, RZ, P1 ;  /* 0x000000ff1e027207 */ /* 0x000fe40000800000 */
[----:B------:R-:W-:Y:S02]  /*15c0*/  IADD3.X R4, PT, PT, R4, R5, R27, P3, P4 ;  /* 0x0000000504047210 */ /* 0x000fe40001fe841b */
[----:B------:R-:W-:Y:S02]  /*15d0*/  SEL R0, R29, RZ, P2 ;  /* 0x000000ff1d007207 */ /* 0x000fe40001000000 */
[----:B------:R-:W-:Y:S02]  /*15e0*/  IADD3 R2, P2, PT, R2, R3, RZ ;  /* 0x0000000302027210 */ /* 0x000fe40007f5e0ff */
[----:B------:R-:W-:-:S02]  /*15f0*/  SEL R3, R31, RZ, P1 ;  /* 0x000000ff1f037207 */ /* 0x000fc40000800000 */
[----:B------:R-:W-:-:S05]  /*1600*/  IADD3.X R0, PT, PT, R0, R4, R35, P5, P6 ;  /* 0x0000000400007210 */ /* 0x000fca0002fec423 */
[----:B------:R-:W-:Y:S01]  /*1610*/  IMAD.X R3, R3, 0x1, R0, P2 ;  /* 0x0000000103037824 */ /* 0x000fe200010e0600 */
[----:B------:R-:W-:Y:S06]  /*1620*/  BRA `(.L_x_270) ;  /* 0x0000001000047947 */ /* 0x000fec0003800000 */
.L_x_256:
[----:B------:R-:W0:Y:S01]  /*1630*/  S2R R39, SR_TID.X ;  /* 0x0000000000277919 */ /* 0x000e220000002100 */
[----:B------:R-:W1:Y:S02]  /*1640*/  LDCU.64 UR4, c[0x0][0x380] ;  /* 0x00007000ff0477ac */ /* 0x000e640008000a00 */
[----:B-1----:R-:W-:Y:S02]  /*1650*/  IMAD.U32 R2, RZ, RZ, UR4 ;  /* 0x00000004ff027e24 */ /* 0x002fe4000f8e00ff */
[----:B------:R-:W-:Y:S02]  /*1660*/  IMAD.U32 R3, RZ, RZ, UR5 ;  /* 0x00000005ff037e24 */ /* 0x000fe4000f8e00ff */
[----:B0-----:R-:W-:-:S05]  /*1670*/  IMAD.WIDE.U32 R18, R39, 0x8, R2 ;  /* 0x0000000827127825 */ /* 0x001fca00078e0002 */
[----:B------:R-:W2:Y:S04]  /*1680*/  LDG.E.64.CONSTANT R20, desc[UR6][R18.64] ;  /* 0x0000000612147981 */ /* 0x000ea8000c1e9b00 */
[----:B------:R-:W2:Y:S04]  /*1690*/  LDG.E.64.CONSTANT R6, desc[UR6][R18.64+0x1000] ;  /* 0x0010000612067981 */ /* 0x000ea8000c1e9b00 */
[----:B------:R-:W2:Y:S04]  /*16a0*/  LDG.E.64.CONSTANT R8, desc[UR6][R18.64+0x2000] ;  /* 0x0020000612087981 */ /* 0x000ea8000c1e9b00 */
[----:B------:R-:W3:Y:S04]  /*16b0*/  LDG.E.64.CONSTANT R10, desc[UR6][R18.64+0x3000] ;  /* 0x00300006120a7981 */ /* 0x000ee8000c1e9b00 */
[----:B------:R-:W3:Y:S04]  /*16c0*/  LDG.E.64.CONSTANT R12, desc[UR6][R18.64+0x4000] ;  /* 0x00400006120c7981 */ /* 0x000ee8000c1e9b00 */
[----:B------:R-:W4:Y:S04]  /*16d0*/  LDG.E.64.CONSTANT R14, desc[UR6][R18.64+0x5000] ;  /* 0x00500006120e7981 */ /* 0x000f28000c1e9b00 */
[----:B------:R-:W4:Y:S01]  /*16e0*/  LDG.E.64.CONSTANT R16, desc[UR6][R18.64+0x6000] ;  /* 0x0060000612107981 */ /* 0x000f22000c1e9b00 */
[----:B------:R-:W-:Y:S01]  /*16f0*/  UMOV UR4, 0xe00 ;  /* 0x00000e0000047882 */ /* 0x000fe20000000000 */
[----:B--2---:R-:W-:-:S04]  /*1700*/  IADD3 R43, P0, P1, R8, R6, R20 ;  /* 0x00000006082b7210 */ /* 0x004fc8000791e014 */
[----:B------:R-:W-:Y:S02]  /*1710*/  IADD3.X R7, PT, PT, R9, R7, R21, P0, P1 ;  /* 0x0000000709077210 */ /* 0x000fe400007e2415 */
[----:B------:R-:W-:Y:S02]  /*1720*/  ISETP.GE.U32.AND P0, PT, R4, 0x1c00, PT ;  /* 0x00001c000400780c */ /* 0x000fe40003f06070 */
[----:B---3--:R-:W-:-:S04]  /*1730*/  IADD3 R43, P2, P3, R12, R10, R43 ;  /* 0x0000000a0c2b7210 */ /* 0x008fc80007b5e02b */
[----:B------:R-:W-:Y:S02]  /*1740*/  IADD3.X R11, PT, PT, R13, R11, R7, P2, P3 ;  /* 0x0000000b0d0b7210 */ /* 0x000fe400017e6407 */
[----:B----4-:R-:W-:-:S04]  /*1750*/  IADD3 R43, P1, P4, R16, R14, R43 ;  /* 0x0000000e102b7210 */ /* 0x010fc80007c3e02b */
[----:B------:R-:W-:Y:S01]  /*1760*/  IADD3.X R41, PT, PT, R17, R15, R11, P1, P4 ;  /* 0x0000000f11297210 */ /* 0x000fe20000fe840b */
[----:B------:R-:W-:Y:S08]  /*1770*/  @!P0 BRA `(.L_x_271) ;  /* 0x0000000000708947 */ /* 0x000ff00003800000 */
[----:B------:R-:W0:Y:S01]  /*1780*/  LDC R20, c[0x0][0x390] ;  /* 0x0000e400ff147b82 */ /* 0x000e220000000800 */
[----:B------:R-:W-:Y:S01]  /*1790*/  VIADD R21, R4, 0xfffff200 ;  /* 0xfffff20004157836 */ /* 0x000fe20000000000 */
[----:B------:R-:W-:-:S06]  /*17a0*/  UMOV UR4, 0xe00 ;  /* 0x00000e0000047882 */ /* 0x000fcc0000000000 */
[----:B------:R-:W1:Y:S02]  /*17b0*/  LDC.64 R2, c[0x0][0x380] ;  /* 0x0000e000ff027b82 */ /* 0x000e640000000a00 */
.L_x_273:
[----:B------:R-:W-:-:S04]  /*17c0*/  VIADD R7, R39, UR4 ;  /* 0x0000000427077c36 */ /* 0x000fc80008000000 */
[----:B-1----:R-:W-:-:S05]  /*17d0*/  IMAD.WIDE.U32 R6, R7, 0x8, R2 ;  /* 0x0000000807067825 */ /* 0x002fca00078e0002 */
[----:B------:R-:W2:Y:S04]  /*17e0*/  LDG.E.64.CONSTANT R4, desc[UR6][R6.64] ;  /* 0x0000000606047981 */ /* 0x000ea8000c1e9b00 */
[----:B------:R-:W2:Y:S04]  /*17f0*/  LDG.E.64.CONSTANT R8, desc[UR6][R6.64+0x1000] ;  /* 0x0010000606087981 */ /* 0x000ea8000c1e9b00 */
[----:B------:R-:W3:Y:S04]  /*1800*/  LDG.E.64.CONSTANT R10, desc[UR6][R6.64+0x2000] ;  /* 0x00200006060a7981 */ /* 0x000ee8000c1e9b00 */
[----:B------:R-:W3:Y:S04]  /*1810*/  LDG.E.64.CONSTANT R12, desc[UR6][R6.64+0x3000] ;  /* 0x00300006060c7981 */ /* 0x000ee8000c1e9b00 */
[----:B------:R-:W4:Y:S04]  /*1820*/  LDG.E.64.CONSTANT R14, desc[UR6][R6.64+0x4000] ;  /* 0x00400006060e7981 */ /* 0x000f28000c1e9b00 */
[----:B------:R-:W4:Y:S04]  /*1830*/  LDG.E.64.CONSTANT R16, desc[UR6][R6.64+0x5000] ;  /* 0x0050000606107981 */ /* 0x000f28000c1e9b00 */
[----:B------:R-:W5:Y:S01]  /*1840*/  LDG.E.64.CONSTANT R18, desc[UR6][R6.64+0x6000] ;  /* 0x0060000606127981 */ /* 0x000f62000c1e9b00 */
[----:B--2---:R-:W-:Y:S01]  /*1850*/  IADD3 R43, P0, P1, R8, R4, R43 ;  /* 0x00000004082b7210 */ /* 0x004fe2000791e02b */
[----:B0-----:R-:W-:-:S03]  /*1860*/  IMAD.MOV.U32 R4, RZ, RZ, R20 ;  /* 0x000000ffff047224 */ /* 0x001fc600078e0014 */
[----:B------:R-:W-:Y:S01]  /*1870*/  IADD3.X R5, PT, PT, R9, R5, R41, P0, P1 ;  /* 0x0000000509057210 */ /* 0x000fe200007e2429 */
[----:B------:R-:W-:Y:S01]  /*1880*/  VIADD R0, R4, -UR4 ;  /* 0x8000000404007c36 */ /* 0x000fe20008000000 */
[----:B---3--:R-:W-:-:S04]  /*1890*/  IADD3 R43, P2, P3, R12, R10, R43 ;  /* 0x0000000a0c2b7210 */ /* 0x008fc80007b5e02b */
[----:B------:R-:W-:Y:S02]  /*18a0*/  ISETP.GE.AND P0, PT, R0, 0xe00, PT ;  /* 0x00000e000000780c */ /* 0x000fe40003f06270 */
[----:B------:R-:W-:Y:S02]  /*18b0*/  IADD3.X R11, PT, PT, R13, R11, R5, P2, P3 ;  /* 0x0000000b0d0b7210 */ /* 0x000fe400017e6405 */
[----:B----4-:R-:W-:-:S04]  /*18c0*/  IADD3 R43, P1, P4, R16, R14, R43 ;  /* 0x0000000e102b7210 */ /* 0x010fc80007c3e02b */
[----:B-----5:R-:W-:Y:S02]  /*18d0*/  IADD3 R43, P2, PT, R18, R43, RZ ;  /* 0x0000002b122b7210 */ /* 0x020fe40007f5e0ff */
[----:B------:R-:W-:-:S05]  /*18e0*/  IADD3.X R15, PT, PT, R17, R15, R11, P1, P4 ;  /* 0x0000000f110f7210 */ /* 0x000fca0000fe840b */
[----:B------:R-:W-:Y:S01]  /*18f0*/  IMAD.X R41, R19, 0x1, R15, P2 ;  /* 0x0000000113297824 */ /* 0x000fe200010e060f */
[----:B------:R-:W-:Y:S06]  /*1900*/  @!P0 BRA `(.L_x_272) ;  /* 0x0000000800248947 */ /* 0x000fec0003800000 */
[----:B------:R-:W-:-:S06]  /*1910*/  UIADD3 UR4, UPT, UPT, UR4, 0xe00, URZ ;  /* 0x00000e0004047890 */ /* 0x000fcc000fffe0ff */
[----:B------:R-:W-:-:S13]  /*1920*/  ISETP.LT.AND P0, PT, R21, UR4, PT ;  /* 0x0000000415007c0c */ /* 0x000fda000bf01270 */
[----:B------:R-:W-:Y:S05]  /*1930*/  @!P0 BRA `(.L_x_273) ;  /* 0xfffffffc00a08947 */ /* 0x000fea000383ffff */
.L_x_271:
[----:B------:R-:W-:-:S13]  /*1940*/  ISETP.LE.AND P0, PT, R4, UR4, PT ;  /* 0x0000000404007c0c */ /* 0x000fda000bf03270 */
[----:B------:R-:W-:Y:S05]  /*1950*/  @P0 BRA `(.L_x_272) ;  /* 0x0000000800100947 */ /* 0x000fea0003800000 */
[----:B------:R-:W-:Y:S01]  /*1960*/  VIADD R0, R4, -UR4 ;  /* 0x8000000404007c36 */ /* 0x000fe20008000000 */
[----:B------:R-:W-:Y:S04]  /*1970*/  BSSY.RECONVERGENT B1, `(.L_x_272) ;  /* 0x0000082000017945 */ /* 0x000fe80003800200 */
[----:B------:R-:W-:-:S13]  /*1980*/  ISETP.GE.AND P0, PT, R39, R0, PT ;  /* 0x000000002700720c */ /* 0x000fda0003f06270 */
[----:B------:R-:W-:Y:S05]  /*1990*/  @P0 BRA `(.L_x_274) ;  /* 0x0000000400fc0947 */ /* 0x000fea0003800000 */
[----:B------:R-:W-:Y:S01]  /*19a0*/  LOP3.LUT R5, RZ, R39, RZ, 0x33, !PT ;  /* 0x00000027ff057212 */ /* 0x000fe200078e33ff */
[----:B------:R-:W-:Y:S01]  /*19b0*/  BSSY.RECONVERGENT B2, `(.L_x_275) ;  /* 0x0000015000027945 */ /* 0x000fe20003800200 */
[----:B------:R-:W-:Y:S02]  /*19c0*/  IMAD.MOV.U32 R45, RZ, RZ, R39 ;  /* 0x000000ffff2d7224 */ /* 0x000fe400078e0027 */
[----:B------:R-:W-:-:S04]  /*19d0*/  IADD3 R4, PT, PT, R4, -UR4, R5 ;  /* 0x8000000404047c10 */ /* 0x000fc8000fffe005 */
[C---:B------:R-:W-:Y:S02]  /*19e0*/  LOP3.LUT R5, R4.reuse, 0x600, RZ, 0xc0, !PT ;  /* 0x0000060004057812 */ /* 0x040fe400078ec0ff */
[----:B------:R-:W-:Y:S02]  /*19f0*/  ISETP.GE.U32.AND P1, PT, R4, 0x600, PT ;  /* 0x000006000400780c */ /* 0x000fe40003f26070 */
[----:B------:R-:W-:-:S13]  /*1a00*/  ISETP.NE.AND P0, PT, R5, 0x600, PT ;  /* 0x000006000500780c */ /* 0x000fda0003f05270 */
[----:B------:R-:W-:Y:S05]  /*1a10*/  @!P0 BRA `(.L_x_276) ;  /* 0x0000000000388947 */ /* 0x000fea0003800000 */
[----:B------:R-:W-:Y:S01]  /*1a20*/  LEA.HI R4, R4, 0x1, RZ, 0x17 ;  /* 0x0000000104047811 */ /* 0x000fe200078fb8ff */
[----:B------:R-:W-:Y:S02]  /*1a30*/  VIADD R7, R39, UR4 ;  /* 0x0000000427077c36 */ /* 0x000fe40008000000 */
[----:B------:R-:W-:Y:S01]  /*1a40*/  IMAD.MOV.U32 R45, RZ, RZ, R39 ;  /* 0x000000ffff2d7224 */ /* 0x000fe200078e0027 */
[----:B------:R-:W-:-:S05]  /*1a50*/  LOP3.LUT R4, R4, 0x3, RZ, 0xc0, !PT ;  /* 0x0000000304047812 */ /* 0x000fca00078ec0ff */
[----:B------:R-:W-:-:S07]  /*1a60*/  IMAD.MOV R6, RZ, RZ, -R4 ;  /* 0x000000ffff067224 */ /* 0x000fce00078e0a04 */
.L_x_277:
[----:B------:R-:W-:-:S06]  /*1a70*/  IMAD.WIDE.U32 R4, R7, 0x8, R2 ;  /* 0x0000000807047825 */ /* 0x000fcc00078e0002 */
[----:B------:R-:W2:Y:S01]  /*1a80*/  LDG.E.64.CONSTANT R4, desc[UR6][R4.64] ;  /* 0x0000000604047981 */ /* 0x000ea2000c1e9b00 */
[----:B------:R-:W-:Y:S02]  /*1a90*/  VIADD R6, R6, 0x1 ;  /* 0x0000000106067836 */ /* 0x000fe40000000000 */
[----:B------:R-:W-:Y:S02]  /*1aa0*/  VIADD R45, R45, 0x200 ;  /* 0x000002002d2d7836 */ /* 0x000fe40000000000 */
[----:B------:R-:W-:Y:S01]  /*1ab0*/  VIADD R7, R7, 0x200 ;  /* 0x0000020007077836 */ /* 0x000fe20000000000 */
[----:B------:R-:W-:Y:S02]  /*1ac0*/  ISETP.NE.AND P0, PT, R6, RZ, PT ;  /* 0x000000ff0600720c */ /* 0x000fe40003f05270 */
[----:B--2---:R-:W-:-:S05]  /*1ad0*/  IADD3 R43, P2, PT, R4, R43, RZ ;  /* 0x0000002b042b7210 */ /* 0x004fca0007f5e0ff */
[----:B------:R-:W-:-:S06]  /*1ae0*/  IMAD.X R41, R5, 0x1, R41, P2 ;  /* 0x0000000105297824 */ /* 0x000fcc00010e0629 */
[----:B------:R-:W-:Y:S05]  /*1af0*/  @P0 BRA `(.L_x_277) ;  /* 0xfffffffc00dc0947 */ /* 0x000fea000383ffff */
.L_x_276:
[----:B------:R-:W-:Y:S05]  /*1b00*/  BSYNC.RECONVERGENT B2 ;  /* 0x0000000000027941 */ /* 0x000fea0003800200 */
.L_x_275:
[----:B------:R-:W-:Y:S05]  /*1b10*/  @!P1 BRA `(.L_x_274) ;  /* 0x00000004009c9947 */ /* 0x000fea0003800000 */
[----:B------:R-:W0:Y:S01]  /*1b20*/  LDCU.64 UR8, c[0x0][0x380] ;  /* 0x00007000ff0877ac */ /* 0x000e220008000a00 */
[----:B------:R-:W-:Y:S01]  /*1b30*/  IMAD.IADD R7, R0, 0x1, -R45 ;  /* 0x0000000100077824 */ /* 0x000fe200078e0a2d */
[C---:B------:R-:W-:Y:S01]  /*1b40*/  IADD3 R4, P0, PT, R45.reuse, UR4, RZ ;  /* 0x000000042d047c10 */ /* 0x040fe2000ff1e0ff */
[----:B------:R-:W-:Y:S01]  /*1b50*/  BSSY.RECONVERGENT B2, `(.L_x_278) ;  /* 0x0000039000027945 */ /* 0x000fe20003800200 */
[----:B------:R-:W-:Y:S02]  /*1b60*/  VIADD R38, R45, UR4 ;  /* 0x000000042d267c36 */ /* 0x000fe40008000000 */
[----:B------:R-:W-:Y:S01]  /*1b70*/  ISETP.GT.AND P1, PT, R7, 0x1800, PT ;  /* 0x000018000700780c */ /* 0x000fe20003f24270 */
[----:B------:R-:W-:Y:S01]  /*1b80*/  IMAD.X R5, RZ, RZ, RZ, P0 ;  /* 0x000000ffff057224 */ /* 0x000fe200000e06ff */
[----:B0-----:R-:W-:-:S04]  /*1b90*/  LEA R6, P0, R4, UR8, 0x3 ;  /* 0x0000000804067c11 */ /* 0x001fc8000f8018ff */
[----:B------:R-:W-:Y:S02]  /*1ba0*/  LEA.HI.X R4, R4, UR9, R5, 0x3, P0 ;  /* 0x0000000904047c11 */ /* 0x000fe400080f1c05 */
[----:B------:R-:W-:-:S05]  /*1bb0*/  IADD3 R6, P0, PT, R6, 0x2000, RZ ;  /* 0x0000200006067810 */ /* 0x000fca0007f1e0ff */
[----:B------:R-:W-:Y:S01]  /*1bc0*/  IMAD.X R7, RZ, RZ, R4, P0 ;  /* 0x000000ffff077224 */ /* 0x000fe200000e0604 */
[----:B------:R-:W-:Y:S01]  /*1bd0*/  PLOP3.LUT P0, PT, PT, PT, PT, 0x80, 0x8 ;  /* 0x000000000008781c */ /* 0x000fe20003f0f070 */
[----:B------:R-:W-:-:S12]  /*1be0*/  @!P1 BRA `(.L_x_279) ;  /* 0x0000000000bc9947 */ /* 0x000fd80003800000 */
[----:B------:R-:W-:Y:S01]  /*1bf0*/  PLOP3.LUT P0, PT, PT, PT, PT, 0x8, 0x80 ;  /* 0x000000000080781c */ /* 0x000fe20003f0e170 */
[----:B------:R-:W-:-:S12]  /*1c00*/  VIADD R40, R0, 0xffffe800 ;  /* 0xffffe80000287836 */ /* 0x000fd80000000000 */
.L_x_280:
[C-C-:B------:R-:W-:Y:S01]  /*1c10*/  IMAD.WIDE.U32 R8, R38.reuse, 0x8, R2.reuse ;  /* 0x0000000826087825 */ /* 0x140fe200078e0002 */
[----:B------:R-:W2:Y:S03]  /*1c20*/  LDG.E.64.CONSTANT R4, desc[UR6][R6.64+-0x1000] ;  /* 0xfff0000606047981 */ /* 0x000ea6000c1e9b00 */
[----:B------:R-:W-:Y:S01]  /*1c30*/  VIADD R25, R38, 0x800 ;  /* 0x0000080026197836 */ /* 0x000fe20000000000 */
[----:B------:R-:W3:Y:S04]  /*1c40*/  LDG.E.64.CONSTANT R10, desc[UR6][R6.64] ;  /* 0x00000006060a7981 */ /* 0x000ee8000c1e9b00 */
[----:B------:R-:W2:Y:S01]  /*1c50*/  LDG.E.64.CONSTANT R8, desc[UR6][R8.64] ;  /* 0x0000000608087981 */ /* 0x000ea2000c1e9b00 */
[----:B------:R-:W-:-:S03]  /*1c60*/  IMAD.WIDE.U32 R24, R25, 0x8, R2 ;  /* 0x0000000819187825 */ /* 0x000fc600078e0002 */
[----:B------:R-:W3:Y:S01]  /*1c70*/  LDG.E.64.CONSTANT R26, desc[UR6][R6.64+0x1000] ;  /* 0x00100006061a7981 */ /* 0x000ee2000c1e9b00 */
[----:B------:R-:W-:-:S03]  /*1c80*/  VIADD R17, R38, 0x1000 ;  /* 0x0000100026117836 */ /* 0x000fc60000000000 */
[----:B------:R-:W4:Y:S01]  /*1c90*/  LDG.E.64.CONSTANT R22, desc[UR6][R6.64+0x3000] ;  /* 0x0030000606167981 */ /* 0x000f22000c1e9b00 */
[----:B------:R-:W-:-:S03]  /*1ca0*/  IMAD.WIDE.U32 R16, R17, 0x8, R2 ;  /* 0x0000000811107825 */ /* 0x000fc600078e0002 */
[----:B------:R-:W4:Y:S04]  /*1cb0*/  LDG.E.64.CONSTANT R24, desc[UR6][R24.64] ;  /* 0x0000000618187981 */ /* 0x000f28000c1e9b00 */
[----:B------:R-:W5:Y:S04]  /*1cc0*/  LDG.E.64.CONSTANT R20, desc[UR6][R6.64+0x4000] ;  /* 0x0040000606147981 */ /* 0x000f68000c1e9b00 */
[----:B------:R-:W5:Y:S04]  /*1cd0*/  LDG.E.64.CONSTANT R18, desc[UR6][R6.64+0x5000] ;  /* 0x0050000606127981 */ /* 0x000f68000c1e9b00 */
[----:B------:R-:W5:Y:S04]  /*1ce0*/  LDG.E.64.CONSTANT R14, desc[UR6][R6.64+0x7000] ;  /* 0x00700006060e7981 */ /* 0x000f68000c1e9b00 */
[----:B------:R-:W5:Y:S01]  /*1cf0*/  LDG.E.64.CONSTANT R16, desc[UR6][R16.64] ;  /* 0x0000000610107981 */ /* 0x000f62000c1e9b00 */
[----:B------:R-:W-:-:S03]  /*1d00*/  VIADD R33, R38, 0x1800 ;  /* 0x0000180026217836 */ /* 0x000fc60000000000 */
[----:B------:R-:W5:Y:S04]  /*1d10*/  LDG.E.64.CONSTANT R12, desc[UR6][R6.64+0x8000] ;  /* 0x00800006060c7981 */ /* 0x000f68000c1e9b00 */
[----:B------:R-:W5:Y:S01]  /*1d20*/  LDG.E.64.CONSTANT R28, desc[UR6][R6.64+0x9000] ;  /* 0x00900006061c7981 */ /* 0x000f62000c1e9b00 */
[----:B------:R-:W-:-:S03]  /*1d30*/  IMAD.WIDE.U32 R32, R33, 0x8, R2 ;  /* 0x0000000821207825 */ /* 0x000fc600078e0002 */
[----:B------:R-:W5:Y:S04]  /*1d40*/  LDG.E.64.CONSTANT R30, desc[UR6][R6.64+0xb000] ;  /* 0x00b00006061e7981 */ /* 0x000f68000c1e9b00 */
[----:B------:R-:W5:Y:S04]  /*1d50*/  LDG.E.64.CONSTANT R32, desc[UR6][R32.64] ;  /* 0x0000000620207981 */ /* 0x000f68000c1e9b00 */
[----:B------:R-:W5:Y:S04]  /*1d60*/  LDG.E.64.CONSTANT R34, desc[UR6][R6.64+0xc000] ;  /* 0x00c0000606227981 */ /* 0x000f68000c1e9b00 */
[----:B------:R0:W5:Y:S01]  /*1d70*/  LDG.E.64.CONSTANT R36, desc[UR6][R6.64+0xd000] ;  /* 0x00d0000606247981 */ /* 0x000162000c1e9b00 */
[----:B------:R-:W-:-:S02]  /*1d80*/  VIADD R45, R45, 0x2000 ;  /* 0x000020002d2d7836 */ /* 0x000fc40000000000 */
[----:B------:R-:W-:Y:S01]  /*1d90*/  VIADD R38, R38, 0x2000 ;  /* 0x0000200026267836 */ /* 0x000fe20000000000 */
[----:B0-----:R-:W-:-:S05]  /*1da0*/  IADD3 R6, P6, PT, R6, 0x10000, RZ ;  /* 0x0001000006067810 */ /* 0x001fca0007fde0ff */
[----:B------:R-:W-:Y:S01]  /*1db0*/  IMAD.X R7, RZ, RZ, R7, P6 ;  /* 0x000000ffff077224 */ /* 0x000fe200030e0607 */
[----:B--2---:R-:W-:-:S04]  /*1dc0*/  IADD3 R43, P1, P2, R4, R8, R43 ;  /* 0x00000008042b7210 */ /* 0x004fc80007a3e02b */
[----:B---3--:R-:W-:Y:S02]  /*1dd0*/  IADD3 R43, P3, P4, R26, R10, R43 ;  /* 0x0000000a1a2b7210 */ /* 0x008fe40007c7e02b */
[----:B------:R-:W-:-:S04]  /*1de0*/  IADD3.X R5, PT, PT, R5, R9, R41, P1, P2 ;  /* 0x0000000905057210 */ /* 0x000fc80000fe4429 */
[----:B------:R-:W-:Y:S02]  /*1df0*/  IADD3.X R11, PT, PT, R27, R11, R5, P3, P4 ;  /* 0x0000000b1b0b7210 */ /* 0x000fe40001fe8405 */
[----:B----4-:R-:W-:-:S04]  /*1e00*/  IADD3 R43, P1, P2, R22, R24, R43 ;  /* 0x00000018162b7210 */ /* 0x010fc80007a3e02b */
[----:B------:R-:W-:Y:S02]  /*1e10*/  IADD3.X R23, PT, PT, R23, R25, R11, P1, P2 ;  /* 0x0000001917177210 */ /* 0x000fe40000fe440b */
[----:B-----5:R-:W-:-:S04]  /*1e20*/  IADD3 R43, P3, P4, R18, R20, R43 ;  /* 0x00000014122b7210 */ /* 0x020fc80007c7e02b */
[----:B------:R-:W-:Y:S02]  /*1e30*/  IADD3.X R19, PT, PT, R19, R21, R23, P3, P4 ;  /* 0x0000001513137210 */ /* 0x000fe40001fe8417 */
[----:B------:R-:W-:-:S04]  /*1e40*/  IADD3 R43, P1, P2, R14, R16, R43 ;  /* 0x000000100e2b7210 */ /* 0x000fc80007a3e02b */
[----:B------:R-:W-:Y:S02]  /*1e50*/  IADD3.X R15, PT, PT, R15, R17, R19, P1, P2 ;  /* 0x000000110f0f7210 */ /* 0x000fe40000fe4413 */
[----:B------:R-:W-:-:S04]  /*1e60*/  IADD3 R43, P3, P4, R28, R12, R43 ;  /* 0x0000000c1c2b7210 */ /* 0x000fc80007c7e02b */
[----:B------:R-:W-:Y:S02]  /*1e70*/  IADD3.X R13, PT, PT, R29, R13, R15, P3, P4 ;  /* 0x0000000d1d0d7210 */ /* 0x000fe40001fe840f */
[----:B------:R-:W-:Y:S02]  /*1e80*/  ISETP.GE.AND P3, PT, R45, R40, PT ;  /* 0x000000282d00720c */ /* 0x000fe40003f66270 */
[----:B------:R-:W-:-:S04]  /*1e90*/  IADD3 R43, P2, P1, R30, R32, R43 ;  /* 0x000000201e2b7210 */ /* 0x000fc8000795e02b */
[----:B------:R-:W-:Y:S02]  /*1ea0*/  IADD3.X R31, PT, PT, R31, R33, R13, P2, P1 ;  /* 0x000000211f1f7210 */ /* 0x000fe400017e240d */
[----:B------:R-:W-:-:S04]  /*1eb0*/  IADD3 R43, P4, P5, R36, R34, R43 ;  /* 0x00000022242b7210 */ /* 0x000fc80007d9e02b */
[----:B------:R-:W-:Y:S01]  /*1ec0*/  IADD3.X R41, PT, PT, R37, R35, R31, P4, P5 ;  /* 0x0000002325297210 */ /* 0x000fe200027ea41f */
[----:B------:R-:W-:Y:S08]  /*1ed0*/  @!P3 BRA `(.L_x_280) ;  /* 0xfffffffc004cb947 */ /* 0x000ff0000383ffff */
.L_x_279:
[----:B------:R-:W-:Y:S05]  /*1ee0*/  BSYNC.RECONVERGENT B2 ;  /* 0x0000000000027941 */ /* 0x000fea0003800200 */
.L_x_278:
[----:B------:R-:W-:Y:S01]  /*1ef0*/  IMAD.IADD R4, R0, 0x1, -R45 ;  /* 0x0000000100047824 */ /* 0x000fe200078e0a2d */
[----:B------:R-:W-:Y:S04]  /*1f00*/  BSSY.RECONVERGENT B2, `(.L_x_281) ;  /* 0x000001d000027945 */ /* 0x000fe80003800200 */
[----:B------:R-:W-:-:S13]  /*1f10*/  ISETP.GT.AND P1, PT, R4, 0x800, PT ;  /* 0x000008000400780c */ /* 0x000fda0003f24270 */
[----:B------:R-:W-:Y:S05]  /*1f20*/  @!P1 BRA `(.L_x_282) ;  /* 0x0000000000689947 */ /* 0x000fea0003800000 */
[C-C-:B------:R-:W-:Y:S01]  /*1f30*/  IMAD.WIDE.U32 R10, R38.reuse, 0x8, R2.reuse ;  /* 0x00000008260a7825 */ /* 0x140fe200078e0002 */
[----:B------:R-:W2:Y:S03]  /*1f40*/  LDG.E.64.CONSTANT R12, desc[UR6][R6.64+-0x1000] ;  /* 0xfff00006060c7981 */ /* 0x000ea6000c1e9b00 */
[----:B------:R-:W-:Y:S01]  /*1f50*/  VIADD R19, R38, 0x800 ;  /* 0x0000080026137836 */ /* 0x000fe20000000000 */
[----:B------:R-:W3:Y:S04]  /*1f60*/  LDG.E.64.CONSTANT R14, desc[UR6][R6.64] ;  /* 0x00000006060e7981 */ /* 0x000ee8000c1e9b00 */
[----:B------:R-:W2:Y:S01]  /*1f70*/  LDG.E.64.CONSTANT R10, desc[UR6][R10.64] ;  /* 0x000000060a0a7981 */ /* 0x000ea2000c1e9b00 */
[----:B------:R-:W-:-:S03]  /*1f80*/  IMAD.WIDE.U32 R18, R19, 0x8, R2 ;  /* 0x0000000813127825 */ /* 0x000fc600078e0002 */
[----:B------:R-:W3:Y:S04]  /*1f90*/  LDG.E.64.CONSTANT R16, desc[UR6][R6.64+0x1000] ;  /* 0x0010000606107981 */ /* 0x000ee8000c1e9b00 */
[----:B------:R-:W4:Y:S04]  /*1fa0*/  LDG.E.64.CONSTANT R20, desc[UR6][R6.64+0x3000] ;  /* 0x0030000606147981 */ /* 0x000f28000c1e9b00 */
[----:B------:R-:W4:Y:S04]  /*1fb0*/  LDG.E.64.CONSTANT R18, desc[UR6][R18.64] ;  /* 0x0000000612127981 */ /* 0x000f28000c1e9b00 */
[----:B------:R-:W5:Y:S04]  /*1fc0*/  LDG.E.64.CONSTANT R4, desc[UR6][R6.64+0x4000] ;  /* 0x0040000606047981 */ /* 0x000f68000c1e9b00 */
[----:B------:R-:W5:Y:S01]  /*1fd0*/  LDG.E.64.CONSTANT R8, desc[UR6][R6.64+0x5000] ;  /* 0x0050000606087981 */ /* 0x000f62000c1e9b00 */
[----:B------:R-:W-:-:S02]  /*1fe0*/  VIADD R45, R45, 0x1000 ;  /* 0x000010002d2d7836 */ /* 0x000fc40000000000 */
[----:B------:R-:W-:Y:S01]  /*1ff0*/  VIADD R38, R38, 0x1000 ;  /* 0x0000100026267836 */ /* 0x000fe20000000000 */
[----:B--2---:R-:W-:-:S04]  /*2000*/  IADD3 R43, P0, P1, R12, R10, R43 ;  /* 0x0000000a0c2b7210 */ /* 0x004fc8000791e02b */
[----:B------:R-:W-:Y:S02]  /*2010*/  IADD3.X R13, PT, PT, R13, R11, R41, P0, P1 ;  /* 0x0000000b0d0d7210 */ /* 0x000fe400007e2429 */
[----:B---3--:R-:W-:Y:S02]  /*2020*/  IADD3 R43, P0, P1, R16, R14, R43 ;  /* 0x0000000e102b7210 */ /* 0x008fe4000791e02b */
[----:B------:R-:W-:Y:S02]  /*2030*/  IADD3 R10, P3, PT, R6, 0x8000, RZ ;  /* 0x00008000060a7810 */ /* 0x000fe40007f7e0ff */
[----:B------:R-:W-:Y:S02]  /*2040*/  IADD3.X R15, PT, PT, R17, R15, R13, P0, P1 ;  /* 0x0000000f110f7210 */ /* 0x000fe400007e240d */
[----:B----4-:R-:W-:Y:S01]  /*2050*/  IADD3 R43, P0, P1, R20, R18, R43 ;  /* 0x00000012142b7210 */ /* 0x010fe2000791e02b */
[----:B------:R-:W-:-:S03]  /*2060*/  IMAD.X R11, RZ, RZ, R7, P3 ;  /* 0x000000ffff0b7224 */ /* 0x000fc600018e0607 */
[----:B------:R-:W-:Y:S02]  /*2070*/  IADD3.X R21, PT, PT, R21, R19, R15, P0, P1 ;  /* 0x0000001315157210 */ /* 0x000fe400007e240f */
[----:B-----5:R-:W-:Y:S01]  /*2080*/  IADD3 R43, P1, P2, R8, R4, R43 ;  /* 0x00000004082b7210 */ /* 0x020fe20007a3e02b */
[----:B------:R-:W-:Y:S01]  /*2090*/  IMAD.MOV.U32 R6, RZ, RZ, R10 ;  /* 0x000000ffff067224 */ /* 0x000fe200078e000a */
[----:B------:R-:W-:Y:S01]  /*20a0*/  PLOP3.LUT P0, PT, PT, PT, PT, 0x8, 0x80 ;  /* 0x000000000080781c */ /* 0x000fe20003f0e170 */
[----:B------:R-:W-:Y:S01]  /*20b0*/  IMAD.MOV.U32 R7, RZ, RZ, R11 ;  /* 0x000000ffff077224 */ /* 0x000fe200078e000b */
[----:B------:R-:W-:-:S11]  /*20c0*/  IADD3.X R41, PT, PT, R9, R5, R21, P1, P2 ;  /* 0x0000000509297210 */ /* 0x000fd60000fe4415 */
.L_x_282:
[----:B------:R-:W-:Y:S05]  /*20d0*/  BSYNC.RECONVERGENT B2 ;  /* 0x0000000000027941 */ /* 0x000fea0003800200 */
.L_x_281:
[----:B------:R-:W-:-:S13]  /*20e0*/  ISETP.LT.OR P0, PT, R45, R0, P0 ;  /* 0x000000002d00720c */ /* 0x000fda0000701670 */
[----:B------:R-:W-:Y:S05]  /*20f0*/  @!P0 BRA `(.L_x_274) ;  /* 0x0000000000248947 */ /* 0x000fea0003800000 */
[----:B------:R-:W-:Y:S01]  /*2100*/  IMAD.WIDE.U32 R2, R38, 0x8, R2 ;  /* 0x0000000826027825 */ /* 0x000fe200078e0002 */
[----:B------:R-:W2:Y:S04]  /*2110*/  LDG.E.64.CONSTANT R4, desc[UR6][R6.64+-0x1000] ;  /* 0xfff0000606047981 */ /* 0x000ea8000c1e9b00 */
[----:B------:R-:W3:Y:S04]  /*2120*/  LDG.E.64.CONSTANT R8, desc[UR6][R6.64] ;  /* 0x0000000606087981 */ /* 0x000ee8000c1e9b00 */
[----:B------:R-:W2:Y:S04]  /*2130*/  LDG.E.64.CONSTANT R2, desc[UR6][R2.64] ;  /* 0x0000000602027981 */ /* 0x000ea8000c1e9b00 */
[----:B------:R-:W3:Y:S01]  /*2140*/  LDG.E.64.CONSTANT R10, desc[UR6][R6.64+0x1000] ;  /* 0x00100006060a7981 */ /* 0x000ee2000c1e9b00 */
[----:B--2---:R-:W-:-:S04]  /*2150*/  IADD3 R43, P0, P1, R4, R2, R43 ;  /* 0x00000002042b7210 */ /* 0x004fc8000791e02b */
[----:B---3--:R-:W-:Y:S02]  /*2160*/  IADD3 R43, P2, P3, R10, R8, R43 ;  /* 0x000000080a2b7210 */ /* 0x008fe40007b5e02b */
[----:B------:R-:W-:-:S04]  /*2170*/  IADD3.X R41, PT, PT, R5, R3, R41, P0, P1 ;  /* 0x0000000305297210 */ /* 0x000fc800007e2429 */
[----:B------:R-:W-:-:S07]  /*2180*/  IADD3.X R41, PT, PT, R11, R9, R41, P2, P3 ;  /* 0x000000090b297210 */ /* 0x000fce00017e6429 */
.L_x_274:
[----:B------:R-:W-:Y:S05]  /*2190*/  BSYNC.RECONVERGENT B1 ;  /* 0x0000000000017941 */ /* 0x000fea0003800200 */
.L_x_272:
[----:B------:R-:W0:Y:S01]  /*21a0*/  S2R R6, SR_LANEID ;  /* 0x0000000000067919 */ /* 0x000e220000000000 */
[----:B------:R-:W1:Y:S04]  /*21b0*/  SHFL.DOWN PT, R0, R43, 0x1, 0x1f ;  /* 0x08201f002b007f89 */ /* 0x000e6800000e0000 */
[----:B------:R-:W2:Y:S01]  /*21c0*/  SHFL.DOWN PT, R2, R41, 0x1, 0x1f ;  /* 0x08201f0029027f89 */ /* 0x000ea200000e0000 */
[C---:B0-----:R-:W-:Y:S02]  /*21d0*/  ISETP.GT.AND P0, PT, R6.reuse, 0x1e, PT ;  /* 0x0000001e0600780c */ /* 0x041fe40003f04270 */
[----:B------:R-:W-:Y:S02]  /*21e0*/  ISETP.GT.AND P1, PT, R6, 0x1d, PT ;  /* 0x0000001d0600780c */ /* 0x000fe40003f24270 */
[----:B-1----:R-:W-:-:S02]  /*21f0*/  SEL R0, R0, RZ, !P0 ;  /* 0x000000ff00007207 */ /* 0x002fc40004000000 */
[----:B--2---:R-:W-:Y:S02]  /*2200*/  SEL R2, R2, RZ, !P0 ;  /* 0x000000ff02027207 */ /* 0x004fe40004000000 */
[----:B------:R-:W-:Y:S02]  /*2210*/  IADD3 R7, P0, PT, R43, R0, RZ ;  /* 0x000000002b077210 */ /* 0x000fe40007f1e0ff */
[----:B------:R-:W-:-:S03]  /*2220*/  ISETP.NE.AND P2, PT, R6, RZ, PT ;  /* 0x000000ff0600720c */ /* 0x000fc60003f45270 */
[----:B------:R-:W-:Y:S01]  /*2230*/  IMAD.X R9, R41, 0x1, R2, P0 ;  /* 0x0000000129097824 */ /* 0x000fe200000e0602 */
[----:B------:R-:W0:Y:S04]  /*2240*/  SHFL.DOWN PT, R0, R7, 0x2, 0x1f ;  /* 0x08401f0007007f89 */ /* 0x000e2800000e0000 */
[----:B------:R-:W1:Y:S05]  /*2250*/  SHFL.DOWN PT, R2, R9, 0x2, 0x1f ;  /* 0x08401f0009027f89 */ /* 0x000e6a00000e0000 */
[----:B------:R-:W2:Y:S01]  /*2260*/  @!P2 S2R R11, SR_CgaCtaId ;  /* 0x00000000000ba919 */ /* 0x000ea20000008800 */
        /* <DEDUP_REMOVED lines=12> */
[----:B------:R-:W-:-:S05]  /*2330*/  IMAD.X R9, R2, 0x1, R5, P0 ;  /* 0x0000000102097824 */ /* 0x000fca00000e0605 */
[----:B------:R-:W1:Y:S01]  /*2340*/  SHFL.DOWN PT, R2, R9, 0x8, 0x1f ;  /* 0x09001f0009027f89 */ /* 0x000e6200000e0000 */
[----:B0-----:R-:W-:-:S04]  /*2350*/  SEL R0, R0, RZ, !P1 ;  /* 0x000000ff00007207 */ /* 0x001fc80004800000 */
[----:B------:R-:W-:Y:S02]  /*2360*/  IADD3 R5, P0, PT, R0, R7, RZ ;  /* 0x0000000700057210 */ /* 0x000fe40007f1e0ff */
[----:B-1----:R-:W-:-:S03]  /*2370*/  SEL R2, R2, RZ, !P1 ;  /* 0x000000ff02027207 */ /* 0x002fc60004800000 */
[----:B------:R-:W0:Y:S01]  /*2380*/  SHFL.DOWN PT, R0, R5, 0x10, 0x1f ;  /* 0x0a001f0005007f89 */ /* 0x000e2200000e0000 */
[----:B------:R-:W-:Y:S02]  /*2390*/  ISETP.GT.AND P1, PT, R6, 0xf, PT ;  /* 0x0000000f0600780c */ /* 0x000fe40003f24270 */
[----:B------:R-:W-:Y:S01]  /*23a0*/  @!P2 SHF.R.U32.HI R6, RZ, 0x2, R39 ;  /* 0x00000002ff06a819 */ /* 0x000fe20000011627 */
[----:B------:R-:W-:Y:S01]  /*23b0*/  IMAD.X R4, R2, 0x1, R9, P0 ;  /* 0x0000000102047824 */ /* 0x000fe200000e0609 */
[----:B------:R-:W-:Y:S02]  /*23c0*/  @!P2 MOV R2, 0x400 ;  /* 0x000004000002a802 */ /* 0x000fe40000000f00 */
[----:B------:R-:W-:Y:S02]  /*23d0*/  @!P2 LOP3.LUT R6, R6, 0xf8, RZ, 0xc0, !PT ;  /* 0x000000f80606a812 */ /* 0x000fe400078ec0ff */
[----:B------:R-:W1:Y:S01]  /*23e0*/  SHFL.DOWN PT, R3, R4, 0x10, 0x1f ;  /* 0x0a001f0004037f89 */ /* 0x000e6200000e0000 */
[----:B--2---:R-:W-:-:S05]  /*23f0*/  @!P2 LEA R11, R11, R2, 0x18 ;  /* 0x000000020b0ba211 */ /* 0x004fca00078ec0ff */
[----:B------:R-:W-:Y:S01]  /*2400*/  @!P2 IMAD.IADD R11, R6, 0x1, R11 ;  /* 0x00000001060ba824 */ /* 0x000fe200078e020b */
[----:B0-----:R-:W-:-:S04]  /*2410*/  SEL R0, R0, RZ, !P1 ;  /* 0x000000ff00007207 */ /* 0x001fc80004800000 */
[----:B------:R-:W-:Y:S02]  /*2420*/  IADD3 R2, P0, PT, R0, R5, RZ ;  /* 0x0000000500027210 */ /* 0x000fe40007f1e0ff */
[----:B-1----:R-:W-:-:S05]  /*2430*/  SEL R3, R3, RZ, !P1 ;  /* 0x000000ff03037207 */ /* 0x002fca0004800000 */
[----:B------:R-:W-:Y:S01]  /*2440*/  IMAD.X R3, R3, 0x1, R4, P0 ;  /* 0x0000000103037824 */ /* 0x000fe200000e0604 */
[----:B------:R-:W-:-:S04]  /*2450*/  ISETP.NE.AND P0, PT, R39, RZ, PT ;  /* 0x000000ff2700720c */ /* 0x000fc80003f05270 */
[----:B------:R0:W-:Y:S01]  /*2460*/  @!P2 STS.64 [R11+0x10], R2 ;  /* 0x000010020b00a388 */ /* 0x0001e20000000a00 */
[----:B------:R-:W-:Y:S08]  /*2470*/  BAR.SYNC.DEFER_BLOCKING 0x0 ;  /* 0x0000000000007b1d */ /* 0x000ff00000010000 */
[----:B------:R-:W-:Y:S05]  /*2480*/  @P0 BRA `(.L_x_270) ;  /* 0x00000000006c0947 */ /* 0x000fea0003800000 */
[----:B------:R-:W1:Y:S01]  /*2490*/  S2UR UR5, SR_CgaCtaId ;  /* 0x00000000000579c3 */ /* 0x000e620000008800 */
[----:B------:R-:W-:Y:S02]  /*24a0*/  UMOV UR4, 0x400 ;  /* 0x0000040000047882 */ /* 0x000fe40000000000 */
[----:B-1----:R-:W-:-:S09]  /*24b0*/  ULEA UR4, UR5, UR4, 0x18 ;  /* 0x0000000405047291 */ /* 0x002fd2000f8ec0ff */
[----:B------:R-:W-:Y:S04]  /*24c0*/  LDS.64 R32, [UR4+0x18] ;  /* 0x00001804ff207984 */ /* 0x000fe80008000a00 */
[----:B------:R-:W1:Y:S04]  /*24d0*/  LDS.128 R28, [UR4+0x20] ;  /* 0x00002004ff1c7984 */ /* 0x000e680008000c00 */
[----:B------:R-:W2:Y:S04]  /*24e0*/  LDS.128 R24, [UR4+0x30] ;  /* 0x00003004ff187984 */ /* 0x000ea80008000c00 */
[----:B------:R-:W3:Y:S04]  /*24f0*/  LDS.128 R20, [UR4+0x40] ;  /* 0x00004004ff147984 */ /* 0x000ee80008000c00 */
[----:B------:R-:W4:Y:S04]  /*2500*/  LDS.128 R16, [UR4+0x50] ;  /* 0x00005004ff107984 */ /* 0x000f280008000c00 */
[----:B------:R-:W5:Y:S04]  /*2510*/  LDS.128 R12, [UR4+0x60] ;  /* 0x00006004ff0c7984 */ /* 0x000f680008000c00 */
[----:B0-----:R-:W0:Y:S04]  /*2520*/  LDS.128 R8, [UR4+0x70] ;  /* 0x00007004ff087984 */ /* 0x001e280008000c00 */
[----:B------:R-:W0:Y:S01]  /*2530*/  LDS.128 R4, [UR4+0x80] ;  /* 0x00008004ff047984 */ /* 0x000e220008000c00 */
[----:B-1----:R-:W-:-:S04]  /*2540*/  IADD3 R35, P1, P2, R28, R32, R2 ;  /* 0x000000201c237210 */ /* 0x002fc80007a3e002 */
[----:B--2---:R-:W-:Y:S02]  /*2550*/  IADD3 R35, P3, P4, R24, R35, R30 ;  /* 0x0000002318237210 */ /* 0x004fe40007c7e01e */
[----:B------:R-:W-:Y:S02]  /*2560*/  IADD3.X R29, PT, PT, R29, R33, R3, P1, P2 ;  /* 0x000000211d1d7210 */ /* 0x000fe40000fe4403 */
[----:B---3--:R-:W-:Y:S02]  /*2570*/  IADD3 R3, P1, P2, R20, R35, R26 ;  /* 0x0000002314037210 */ /* 0x008fe40007a3e01a */
[----:B------:R-:W-:Y:S02]  /*2580*/  IADD3.X R25, PT, PT, R25, R29, R31, P3, P4 ;  /* 0x0000001d19197210 */ /* 0x000fe40001fe841f */
[----:B----4-:R-:W-:Y:S02]  /*2590*/  IADD3 R3, P3, P4, R16, R3, R22 ;  /* 0x0000000310037210 */ /* 0x010fe40007c7e016 */
[----:B------:R-:W-:-:S02]  /*25a0*/  IADD3.X R21, PT, PT, R21, R25, R27, P1, P2 ;  /* 0x0000001915157210 */ /* 0x000fc40000fe441b */
[----:B-----5:R-:W-:Y:S02]  /*25b0*/  IADD3 R3, P1, P2, R12, R3, R18 ;  /* 0x000000030c037210 */ /* 0x020fe40007a3e012 */
[----:B------:R-:W-:Y:S02]  /*25c0*/  IADD3.X R17, PT, PT, R17, R21, R23, P3, P4 ;  /* 0x0000001511117210 */ /* 0x000fe40001fe8417 */
[----:B0-----:R-:W-:Y:S02]  /*25d0*/  IADD3 R3, P3, P4, R8, R3, R14 ;  /* 0x0000000308037210 */ /* 0x001fe40007c7e00e */
[----:B------:R-:W-:Y:S02]  /*25e0*/  IADD3.X R13, PT, PT, R13, R17, R19, P1, P2 ;  /* 0x000000110d0d7210 */ /* 0x000fe40000fe4413 */
[----:B------:R-:W-:Y:S02]  /*25f0*/  IADD3 R3, P1, P2, R4, R3, R10 ;  /* 0x0000000304037210 */ /* 0x000fe40007a3e00a */
[----:B------:R-:W-:-:S02]  /*2600*/  IADD3.X R9, PT, PT, R9, R13, R15, P3, P4 ;  /* 0x0000000d09097210 */ /* 0x000fc40001fe840f */
[----:B------:R-:W-:Y:S02]  /*2610*/  IADD3 R2, P3, PT, R3, R6, RZ ;  /* 0x0000000603027210 */ /* 0x000fe40007f7e0ff */
[----:B------:R-:W-:-:S05]  /*2620*/  IADD3.X R3, PT, PT, R5, R9, R11, P1, P2 ;  /* 0x0000000905037210 */ /* 0x000fca0000fe440b */
[----:B------:R-:W-:-:S07]  /*2630*/  IMAD.X R3, R3, 0x1, R7, P3 ;  /* 0x0000000103037824 */ /* 0x000fce00018e0607 */
.L_x_270:
[----:B------:R-:W-:Y:S05]  /*2640*/  BSYNC.RECONVERGENT B0 ;  /* 0x0000000000007941 */ /* 0x000fea0003800200 */
.L_x_255:
[----:B------:R-:W-:Y:S05]  /*2650*/  @P0 EXIT ;  /* 0x000000000000094d */ /* 0x000fea0003800000 */
[----:B------:R-:W0:Y:S01]  /*2660*/  LDCU.64 UR4, c[0x0][0x398] ;  /* 0x00007300ff0477ac */ /* 0x000e220008000a00 */
[----:B------:R-:W3:Y:S01]  /*2670*/  LDC.64 R4, c[0x0][0x388] ;  /* 0x0000e200ff047b82 */ /* 0x000ee20000000a00 */
[----:B012---:R-:W-:-:S04]  /*2680*/  IADD3 R2, P0, PT, R2, UR4, RZ ;  /* 0x0000000402027c10 */ /* 0x007fc8000ff1e0ff */
[----:B------:R-:W-:-:S05]  /*2690*/  IADD3.X R3, PT, PT, R3, UR5, RZ, P0, !PT ;  /* 0x0000000503037c10 */ /* 0x000fca00087fe4ff */
[----:B---3--:R-:W-:Y:S01]  /*26a0*/  STG.E.64 desc[UR6][R4.64], R2 ;  /* 0x0000000204007986 */ /* 0x008fe2000c101b06 */
[----:B------:R-:W-:Y:S05]  /*26b0*/  EXIT ;  /* 0x000000000000794d */ /* 0x000fea0003800000 */
.L_x_283:
        /* <DEDUP_REMOVED lines=12> */
.L_x_613:


//--------------------- .text._ZN3cub18CUB_300001_SM_10006detail6reduce18DeviceReduceKernelINS2_10policy_hubIlyN4cuda3std3__44plusIlEEE10Policy1000EN6thrust24THRUST_300001_SM_1000_NS6detail15normal_iteratorINSD_10device_ptrIlEEEEyS9_lNS7_10__identityEEEvT0_PT3_T1_NS0_13GridEvenShareISN_EET2_T4_ --------------------------
	.section	.text._ZN3cub18CUB_300001_SM_10006detail6reduce18DeviceReduceKernelINS2_10policy_hubIlyN4cuda3std3__44plusIlEEE10Policy1000EN6thrust24THRUST_300001_SM_1000_NS6detail15normal_iteratorINSD_10device_ptrIlEEEEyS9_lNS7_10__identityEEEvT0_PT3_T1_NS0_13GridEvenShareISN_EET2_T4_,"ax",@progbits
	.align	128
        .global         _ZN3cub18CUB_300001_SM_10006detail6reduce18DeviceReduceKernelINS2_10policy_hubIlyN4cuda3std3__44plusIlEEE10Policy1000EN6thrust24THRUST_300001_SM_1000_NS6detail15normal_iteratorINSD_10device_ptrIlEEEEyS9_lNS7_10__identityEEEvT0_PT3_T1_NS0_13GridEvenShareISN_EET2_T4_
        .type           _ZN3cub18CUB_300001_SM_10006detail6reduce18DeviceReduceKernelINS2_10policy_hubIlyN4cuda3std3__44plusIlEEE10Policy1000EN6thrust24THRUST_300001_SM_1000_NS6detail15normal_iteratorINSD_10device_ptrIlEEEEyS9_lNS7_10__identityEEEvT0_PT3_T1_NS0_13GridEvenShareISN_EET2_T4_,@function
        .size           _ZN3cub18CUB_300001_SM_10006detail6reduce18DeviceReduceKernelINS2_10policy_hubIlyN4cuda3std3__44plusIlEEE10Policy1000EN6thrust24THRUST_300001_SM_1000_NS6detail15normal_iteratorINSD_10device_ptrIlEEEEyS9_lNS7_10__identityEEEvT0_PT3_T1_NS0_13GridEvenShareISN_EET2_T4_,(.L_x_614 - _ZN3cub18CUB_300001_SM_10006detail6reduce18DeviceReduceKernelINS2_10policy_hubIlyN4cuda3std3__44plusIlEEE10Policy1000EN6thrust24THRUST_300001_SM_1000_NS6detail15normal_iteratorINSD_10device_ptrIlEEEEyS9_lNS7_10__identityEEEvT0_PT3_T1_NS0_13GridEvenShareISN_EET2_T4_)
        .other          _ZN3cub18CUB_300001_SM_10006detail6reduce18DeviceReduceKernelINS2_10policy_hubIlyN4cuda3std3__44plusIlEEE10Policy1000EN6thrust24THRUST_300001_SM_1000_NS6detail15normal_iteratorINSD_10device_ptrIlEEEEyS9_lNS7_10__identityEEEvT0_PT3_T1_NS0_13GridEvenShareISN_EET2_T4_,@"STO_CUDA_ENTRY STV_DEFAULT"
_ZN3cub18CUB_300001_SM_10006detail6reduce18DeviceReduceKernelINS2_10policy_hubIlyN4cuda3std3__44plusIlEEE10Policy1000EN6thrust24THRUST_300001_SM_1000_NS6detail15normal_iteratorINSD_10device_ptrIlEEEEyS9_lNS7_10__identityEEEvT0_PT3_T1_NS0_13GridEvenShareISN_EET2_T4_:
.text._ZN3cub18CUB_300001_SM_10006detail6reduce18DeviceReduceKernelINS2_10policy_hubIlyN4cuda3std3__44plusIlEEE10Policy1000EN6thrust24THRUST_300001_SM_1000_NS6detail15normal_iteratorINSD_10device_ptrIlEEEEyS9_lNS7_10__identityEEEvT0_PT3_T1_NS0_13GridEvenShareISN_EET2_T4_:
[----:B------:R-:W-:Y:S08]  /*0000*/  LDC R1, c[0x0][0x37c] ;  /* 0x0000df00ff017b82 */ /* 0x000ff00000000800 */
[----:B------:R-:W0:Y:S01]  /*0010*/  S2UR UR18, SR_CTAID.X ;  /* 0x00000000001279c3 */ /* 0x000e220000002500 */
[----:B------:R-:W1:Y:S01]  /*0020*/  LDCU.64 UR4, c[0x0][0x3b8] ;  /* 0x00007700ff0477ac */ /* 0x000e620008000a00 */
[----:B------:R-:W-:Y:S01]  /*0030*/  BSSY.RECONVERGENT B0, `(.L_x_284) ;  /* 0x0000293000007945 */ /* 0x000fe20003800200 */
[----:B------:R-:W2:Y:S01]  /*0040*/  LDCU UR11, c[0x0][0x3c0] ;  /* 0x00007800ff0b77ac */ /* 0x000ea20008000800 */
[----:B------:R-:W3:Y:S01]  /*0050*/  LDCU.64 UR16, c[0x0][0x358] ;  /* 0x00006b00ff1077ac */ /* 0x000ee20008000a00 */
[----:B-1----:R-:W-:-:S02]  /*0060*/  IMAD.U32 R4, RZ, RZ, UR4 ;  /* 0x00000004ff047e24 */ /* 0x002fc4000f8e00ff */
[----:B------:R-:W-:Y:S01]  /*0070*/  IMAD.U32 R5, RZ, RZ, UR5 ;  /* 0x00000005ff057e24 */ /* 0x000fe2000f8e00ff */
[----:B--2---:R-:W-:Y:S02]  /*0080*/  UIMAD UR5, UR11, 0xe00, URZ ;  /* 0x00000e000b0578a4 */ /* 0x004fe4000f8e02ff */
[----:B0-----:R-:W-:Y:S02]  /*0090*/  UIMAD UR9, UR18, 0xe00, URZ ;  /* 0x00000e00120978a4 */ /* 0x001fe4000f8e02ff */
[----:B------:R-:W-:-:S04]  /*00a0*/  USHF.R.S32.HI UR4, URZ, 0x1f, UR5 ;  /* 0x0000001fff047899 */ /* 0x000fc80008011405 */
[----:B------:R-:W-:-:S04]  /*00b0*/  IADD3 R0, P1, PT, R4, -UR9, RZ ;  /* 0x8000000904007c10 */ /* 0x000fc8000ff3e0ff */
[----:B------:R-:W-:Y:S02]  /*00c0*/  ISETP.GT.U32.AND P0, PT, R0, 0xdff, PT ;  /* 0x00000dff0000780c */ /* 0x000fe40003f04070 */
[----:B------:R-:W-:-:S04]  /*00d0*/  IADD3.X R3, PT, PT, R5, -0x1, RZ, P1, !PT ;  /* 0xffffffff05037810 */ /* 0x000fc80000ffe4ff */
[----:B------:R-:W-:-:S13]  /*00e0*/  ISETP.GT.U32.AND.EX P0, PT, R3, RZ, PT, P0 ;  /* 0x000000ff0300720c */ /* 0x000fda0003f04100 */
[----:B---3--:R-:W-:Y:S05]  /*00f0*/  @P0 BRA `(.L_x_285) ;  /* 0x00000014006c0947 */ /* 0x008fea0003800000 */
[----:B------:R-:W0:Y:S01]  /*0100*/  S2R R5, SR_TID.X ;  /* 0x0000000000057919 */ /* 0x000e220000002100 */
[----:B------:R-:W-:Y:S01]  /*0110*/  VIADD R2, R4, -UR9 ;  /* 0x8000000904027c36 */ /* 0x000fe20008000000 */
[----:B------:R-:W-:Y:S01]  /*0120*/  BSSY.RECONVERGENT B1, `(.L_x_286) ;  /* 0x000000a000017945 */ /* 0x000fe20003800200 */
[----:B------:R-:W-:-:S03]  /*0130*/  CS2R R20, SRZ ;  /* 0x0000000000147805 */ /* 0x000fc6000001ff00 */
[----:B0-----:R-:W-:Y:S01]  /*0140*/  ISETP.GE.AND P0, PT, R5, R2, PT ;  /* 0x000000020500720c */ /* 0x001fe20003f06270 */
[----:B------:R-:W-:-:S12]  /*0150*/  IMAD.MOV.U32 R3, RZ, RZ, R5 ;  /* 0x000000ffff037224 */ /* 0x000fd800078e0005 */
[----:B------:R-:W-:Y:S05]  /*0160*/  @P0 BRA `(.L_x_287) ;  /* 0x0000000000140947 */ /* 0x000fea0003800000 */
[----:B------:R-:W0:Y:S01]  /*0170*/  LDC.64 R20, c[0x0][0x380] ;  /* 0x0000e000ff147b82 */ /* 0x000e220000000a00 */
[----:B------:R-:W-:-:S04]  /*0180*/  VIADD R3, R5, UR9 ;  /* 0x0000000905037c36 */ /* 0x000fc80008000000 */
[----:B0-----:R-:W-:-:S06]  /*0190*/  IMAD.WIDE.U32 R20, R3, 0x8, R20 ;  /* 0x0000000803147825 */ /* 0x001fcc00078e0014 */
[----:B------:R-:W5:Y:S01]  /*01a0*/  LDG.E.64 R20, desc[UR16][R20.64] ;  /* 0x0000001014147981 */ /* 0x000f62000c1e1b00 */
[----:B------:R-:W-:-:S07]  /*01b0*/  VIADD R3, R5, 0x200 ;  /* 0x0000020005037836 */ /* 0x000fce0000000000 */
.L_x_287:
[----:B------:R-:W-:Y:S05]  /*01c0*/  BSYNC.RECONVERGENT B1 ;  /* 0x0000000000017941 */ /* 0x000fea0003800200 */
.L_x_286:
[----:B------:R-:W-:Y:S01]  /*01d0*/  ISETP.GE.AND P0, PT, R3, R2, PT ;  /* 0x000000020300720c */ /* 0x000fe20003f06270 */
[----:B------:R-:W-:-:S12]  /*01e0*/  BSSY.RECONVERGENT B1, `(.L_x_288) ;  /* 0x000007a000017945 */ /* 0x000fd80003800200 */
[----:B------:R-:W-:Y:S05]  /*01f0*/  @P0 BRA `(.L_x_289) ;  /* 0x0000000400e00947 */ /* 0x000fea0003800000 */
[----:B------:R-:W-:Y:S01]  /*0200*/  LOP3.LUT R7, RZ, R3, RZ, 0x33, !PT ;  /* 0x00000003ff077212 */ /* 0x000fe200078e33ff */
[----:B------:R-:W-:Y:S03]  /*0210*/  BSSY.RECONVERGENT B2, `(.L_x_290) ;  /* 0x0000037000027945 */ /* 0x000fe60003800200 */
[----:B------:R-:W-:-:S04]  /*0220*/  IADD3 R7, PT, PT, R4, -UR9, R7 ;  /* 0x8000000904077c10 */ /* 0x000fc8000fffe007 */
[C---:B------:R-:W-:Y:S02]  /*0230*/  ISETP.GE.U32.AND P1, PT, R7.reuse, 0x1e00, PT ;  /* 0x00001e000700780c */ /* 0x040fe40003f26070 */
[----:B------:R-:W-:-:S04]  /*0240*/  LEA.HI R0, R7, 0x1, RZ, 0x17 ;  /* 0x0000000107007811 */ /* 0x000fc800078fb8ff */
[----:B------:R-:W-:-:S04]  /*0250*/  LOP3.LUT R4, R0, 0xf, RZ, 0xc0, !PT ;  /* 0x0000000f00047812 */ /* 0x000fc800078ec0ff */
[----:B------:R-:W-:-:S03]  /*0260*/  ISETP.NE.AND P0, PT, R4, RZ, PT ;  /* 0x000000ff0400720c */ /* 0x000fc60003f05270 */
[----:B------:R-:W-:Y:S10]  /*0270*/  @!P1 BRA `(.L_x_291) ;  /* 0x0000000000c09947 */ /* 0x000ff40003800000 */
[----:B------:R-:W0:Y:S01]  /*0280*/  LDCU.64 UR4, c[0x0][0x380] ;  /* 0x00007000ff0477ac */ /* 0x000e220008000a00 */
[----:B------:R-:W-:Y:S01]  /*0290*/  IMAD.WIDE.U32 R6, R3, 0x8, RZ ;  /* 0x0000000803067825 */ /* 0x000fe200078e00ff */
[----:B------:R-:W-:-:S03]  /*02a0*/  LOP3.LUT R24, R0, 0xfffff0, RZ, 0xc0, !PT ;  /* 0x00fffff000187812 */ /* 0x000fc600078ec0ff */
[----:B------:R-:W-:Y:S02]  /*02b0*/  IMAD.U32 R9, RZ, RZ, UR18 ;  /* 0x00000012ff097e24 */ /* 0x000fe4000f8e00ff */
[----:B------:R-:W-:Y:S02]  /*02c0*/  IMAD.MOV R24, RZ, RZ, -R24 ;  /* 0x000000ffff187224 */ /* 0x000fe400078e0a18 */
[----:B------:R-:W-:-:S03]  /*02d0*/  IMAD.WIDE.U32 R6, R9, 0x7000, R6 ;  /* 0x0000700009067825 */ /* 0x000fc600078e0006 */
[----:B0-----:R-:W-:-:S04]  /*02e0*/  IADD3 R8, P1, PT, R6, UR4, RZ ;  /* 0x0000000406087c10 */ /* 0x001fc8000ff3e0ff */
[----:B------:R-:W-:-:S04]  /*02f0*/  IADD3 R8, P2, PT, R8, 0x8000, RZ ;  /* 0x0000800008087810 */ /* 0x000fc80007f5e0ff */
[----:B------:R-:W-:-:S09]  /*0300*/  IADD3.X R7, PT, PT, RZ, UR5, R7, P2, P1 ;  /* 0x00000005ff077c10 */ /* 0x000fd200097e2407 */
.L_x_292:
[----:B------:R-:W-:-:S05]  /*0310*/  IMAD.MOV.U32 R6, RZ, RZ, R8 ;  /* 0x000000ffff067224 */ /* 0x000fca00078e0008 */
[----:B------:R-:W2:Y:S04]  /*0320*/  LDG.E.64 R26, desc[UR16][R6.64+-0x8000] ;  /* 0xff800010061a7981 */ /* 0x000ea8000c1e1b00 */
[----:B------:R-:W2:Y:S04]  /*0330*/  LDG.E.64 R22, desc[UR16][R6.64+-0x7000] ;  /* 0xff90001006167981 */ /* 0x000ea8000c1e1b00 */
[----:B------:R-:W3:Y:S04]  /*0340*/  LDG.E.64 R8, desc[UR16][R6.64+-0x6000] ;  /* 0xffa0001006087981 */ /* 0x000ee8000c1e1b00 */
[----:B------:R-:W3:Y:S04]  /*0350*/  LDG.E.64 R10, desc[UR16][R6.64+-0x5000] ;  /* 0xffb00010060a7981 */ /* 0x000ee8000c1e1b00 */
[----:B------:R-:W4:Y:S04]  /*0360*/  LDG.E.64 R12, desc[UR16][R6.64+-0x4000] ;  /* 0xffc00010060c7981 */ /* 0x000f28000c1e1b00 */
[----:B------:R-:W4:Y:S04]  /*0370*/  LDG.E.64 R14, desc[UR16][R6.64+-0x3000] ;  /* 0xffd00010060e7981 */ /* 0x000f28000c1e1b00 */
[----:B------:R-:W4:Y:S04]  /*0380*/  LDG.E.64 R16, desc[UR16][R6.64+-0x2000] ;  /* 0xffe0001006107981 */ /* 0x000f28000c1e1b00 */
[----:B------:R-:W4:Y:S01]  /*0390*/  LDG.E.64 R18, desc[UR16][R6.64+-0x1000] ;  /* 0xfff0001006127981 */ /* 0x000f22000c1e1b00 */
[----:B--2--5:R-:W-:-:S04]  /*03a0*/  IADD3 R25, P1, P2, R22, R26, R20 ;  /* 0x0000001a16197210 */ /* 0x024fc80007a3e014 */
[----:B------:R-:W-:Y:S02]  /*03b0*/  IADD3.X R27, PT, PT, R23, R27, R21, P1, P2 ;  /* 0x0000001b171b7210 */ /* 0x000fe40000fe4415 */
[----:B------:R-:W2:Y:S01]  /*03c0*/  LDG.E.64 R20, desc[UR16][R6.64+0x6000] ;  /* 0x0060001006147981 */ /* 0x000ea2000c1e1b00 */
[----:B---3--:R-:W-:-:S03]  /*03d0*/  IADD3 R25, P1, P2, R10, R8, R25 ;  /* 0x000000080a197210 */ /* 0x008fc60007a3e019 */
[----:B------:R-:W2:Y:S01]  /*03e0*/  LDG.E.64 R22, desc[UR16][R6.64+0x7000] ;  /* 0x0070001006167981 */ /* 0x000ea2000c1e1b00 */
[----:B------:R-:W-:-:S03]  /*03f0*/  IADD3.X R27, PT, PT, R11, R9, R27, P1, P2 ;  /* 0x000000090b1b7210 */ /* 0x000fc60000fe441b */
[----:B------:R-:W3:Y:S01]  /*0400*/  LDG.E.64 R8, desc[UR16][R6.64] ;  /* 0x0000001006087981 */ /* 0x000ee2000c1e1b00 */
[----:B----4-:R-:W-:-:S03]  /*0410*/  IADD3 R25, P1, P2, R14, R12, R25 ;  /* 0x0000000c0e197210 */ /* 0x010fc60007a3e019 */
[----:B------:R-:W3:Y:S01]  /*0420*/  LDG.E.64 R10, desc[UR16][R6.64+0x1000] ;  /* 0x00100010060a7981 */ /* 0x000ee2000c1e1b00 */
[----:B------:R-:W-:-:S03]  /*0430*/  IADD3.X R27, PT, PT, R15, R13, R27, P1, P2 ;  /* 0x0000000d0f1b7210 */ /* 0x000fc60000fe441b */
[----:B------:R-:W4:Y:S04]  /*0440*/  LDG.E.64 R12, desc[UR16][R6.64+0x2000] ;  /* 0x00200010060c7981 */ /* 0x000f28000c1e1b00 */
[----:B------:R-:W4:Y:S01]  /*0450*/  LDG.E.64 R14, desc[UR16][R6.64+0x3000] ;  /* 0x00300010060e7981 */ /* 0x000f22000c1e1b00 */
[----:B------:R-:W-:-:S04]  /*0460*/  IADD3 R25, P1, P2, R18, R16, R25 ;  /* 0x0000001012197210 */ /* 0x000fc80007a3e019 */
[----:B------:R-:W-:Y:S02]  /*0470*/  IADD3.X R27, PT, PT, R19, R17, R27, P1, P2 ;  /* 0x00000011131b7210 */ /* 0x000fe40000fe441b */
[----:B------:R-:W2:Y:S04]  /*0480*/  LDG.E.64 R16, desc[UR16][R6.64+0x4000] ;  /* 0x0040001006107981 */ /* 0x000ea8000c1e1b00 */
[----:B------:R-:W2:Y:S01]  /*0490*/  LDG.E.64 R18, desc[UR16][R6.64+0x5000] ;  /* 0x0050001006127981 */ /* 0x000ea2000c1e1b00 */
[----:B------:R-:W-:Y:S02]  /*04a0*/  VIADD R24, R24, 0x10 ;  /* 0x0000001018187836 */ /* 0x000fe40000000000 */
[----:B------:R-:W-:Y:S01]  /*04b0*/  VIADD R3, R3, 0x2000 ;  /* 0x0000200003037836 */ /* 0x000fe20000000000 */
[----:B---3--:R-:W-:-:S04]  /*04c0*/  IADD3 R25, P1, P2, R10, R8, R25 ;  /* 0x000000080a197210 */ /* 0x008fc80007a3e019 */
[----:B------:R-:W-:Y:S02]  /*04d0*/  IADD3.X R11, PT, PT, R11, R9, R27, P1, P2 ;  /* 0x000000090b0b7210 */ /* 0x000fe40000fe441b */
[----:B----4-:R-:W-:-:S04]  /*04e0*/  IADD3 R9, P3, P4, R14, R12, R25 ;  /* 0x0000000c0e097210 */ /* 0x010fc80007c7e019 */
[----:B------:R-:W-:Y:S02]  /*04f0*/  IADD3.X R13, PT, PT, R15, R13, R11, P3, P4 ;  /* 0x0000000d0f0d7210 */ /* 0x000fe40001fe840b */
[----:B------:R-:W-:Y:S02]  /*0500*/  ISETP.NE.AND P3, PT, R24, RZ, PT ;  /* 0x000000ff1800720c */ /* 0x000fe40003f65270 */
[----:B------:R-:W-:Y:S02]  /*0510*/  IADD3 R8, P6, PT, R6, 0x10000, RZ ;  /* 0x0001000006087810 */ /* 0x000fe40007fde0ff */
[----:B--2---:R-:W-:-:S04]  /*0520*/  IADD3 R9, P2, P1, R18, R16, R9 ;  /* 0x0000001012097210 */ /* 0x004fc8000795e009 */
[----:B------:R-:W-:Y:S02]  /*0530*/  IADD3 R20, P4, P5, R22, R20, R9 ;  /* 0x0000001416147210 */ /* 0x000fe40007d9e009 */
[----:B------:R-:W-:Y:S01]  /*0540*/  IADD3.X R17, PT, PT, R19, R17, R13, P2, P1 ;  /* 0x0000001113117210 */ /* 0x000fe200017e240d */
[----:B------:R-:W-:-:S03]  /*0550*/  IMAD.X R7, RZ, RZ, R7, P6 ;  /* 0x000000ffff077224 */ /* 0x000fc600030e0607 */
[----:B------:R-:W-:Y:S01]  /*0560*/  IADD3.X R21, PT, PT, R23, R21, R17, P4, P5 ;  /* 0x0000001517157210 */ /* 0x000fe200027ea411 */
[----:B------:R-:W-:Y:S06]  /*0570*/  @P3 BRA `(.L_x_292) ;  /* 0xfffffffc00643947 */ /* 0x000fec000383ffff */
.L_x_291:
[----:B------:R-:W-:Y:S05]  /*0580*/  BSYNC.RECONVERGENT B2 ;  /* 0x0000000000027941 */ /* 0x000fea0003800200 */
.L_x_290:
[----:B------:R-:W-:Y:S05]  /*0590*/  @!P0 BRA `(.L_x_289) ;  /* 0x0000000000f88947 */ /* 0x000fea0003800000 */
[----:B------:R-:W-:Y:S01]  /*05a0*/  ISETP.GE.U32.AND P1, PT, R4, 0x8, PT ;  /* 0x000000080400780c */ /* 0x000fe20003f26070 */
[----:B------:R-:W-:Y:S01]  /*05b0*/  BSSY.RECONVERGENT B2, `(.L_x_293) ;  /* 0x000001a000027945 */ /* 0x000fe20003800200 */
[----:B------:R-:W-:-:S04]  /*05c0*/  LOP3.LUT R26, R0, 0x7, RZ, 0xc0, !PT ;  /* 0x00000007001a7812 */ /* 0x000fc800078ec0ff */
[----:B------:R-:W-:-:S07]  /*05d0*/  ISETP.NE.AND P0, PT, R26, RZ, PT ;  /* 0x000000ff1a00720c */ /* 0x000fce0003f05270 */
[----:B------:R-:W-:Y:S06]  /*05e0*/  @!P1 BRA `(.L_x_294) ;  /* 0x0000000000589947 */ /* 0x000fec0003800000 */
[----:B------:R-:W0:Y:S01]  /*05f0*/  LDCU.64 UR4, c[0x0][0x380] ;  /* 0x00007000ff0477ac */ /* 0x000e220008000a00 */
[----:B------:R-:W-:-:S04]  /*0600*/  IADD3 R4, P1, PT, R3, UR9, RZ ;  /* 0x0000000903047c10 */ /* 0x000fc8000ff3e0ff */
[----:B------:R-:W-:Y:S02]  /*0610*/  LEA.HI.X.SX32 R7, R3, RZ, 0x1, P1 ;  /* 0x000000ff03077211 */ /* 0x000fe400008f0eff */
[----:B0-----:R-:W-:-:S04]  /*0620*/  LEA R24, P1, R4, UR4, 0x3 ;  /* 0x0000000404187c11 */ /* 0x001fc8000f8218ff */
[----:B------:R-:W-:-:S05]  /*0630*/  LEA.HI.X R25, R4, UR5, R7, 0x3, P1 ;  /* 0x0000000504197c11 */ /* 0x000fca00088f1c07 */
        /* <DEDUP_REMOVED lines=16> */
[----:B------:R-:W-:-:S09]  /*0740*/  IADD3.X R21, PT, PT, R17, R7, R9, P3, P4 ;  /* 0x0000000711157210 */ /* 0x000fd20001fe8409 */
.L_x_294:
[----:B------:R-:W-:Y:S05]  /*0750*/  BSYNC.RECONVERGENT B2 ;  /* 0x0000000000027941 */ /* 0x000fea0003800200 */
.L_x_293:
        /* <DEDUP_REMOVED lines=14> */
[----:B------:R-:W3:Y:S01]  /*0840*/  LDG.E.64 R14, desc[UR16][R6.64+0x3000] ;  /* 0x00300010060e7981 */ /* 0x000ee2000c1e1b00 */
[----:B------:R-:W-:Y:S01]  /*0850*/  VIADD R3, R3, 0x800 ;  /* 0x0000080003037836 */ /* 0x000fe20000000000 */
[----:B--2--5:R-:W-:-:S04]  /*0860*/  IADD3 R17, P1, P2, R10, R8, R20 ;  /* 0x000000080a117210 */ /* 0x024fc80007a3e014 */
[----:B------:R-:W-:Y:S02]  /*0870*/  IADD3.X R21, PT, PT, R11, R9, R21, P1, P2 ;  /* 0x000000090b157210 */ /* 0x000fe40000fe4415 */
[----:B---3--:R-:W-:-:S04]  /*0880*/  IADD3 R20, P3, P4, R14, R12, R17 ;  /* 0x0000000c0e147210 */ /* 0x008fc80007c7e011 */
[----:B------:R-:W-:-:S09]  /*0890*/  IADD3.X R21, PT, PT, R15, R13, R21, P3, P4 ;  /* 0x0000000d0f157210 */ /* 0x000fd20001fe8415 */
.L_x_296:
[----:B------:R-:W-:Y:S05]  /*08a0*/  BSYNC.RECONVERGENT B2 ;  /* 0x0000000000027941 */ /* 0x000fea0003800200 */
.L_x_295:
[----:B------:R-:W-:Y:S05]  /*08b0*/  @!P0 BRA `(.L_x_289) ;  /* 0x0000000000308947 */ /* 0x000fea0003800000 */
[----:B------:R-:W0:Y:S01]  /*08c0*/  LDC.64 R6, c[0x0][0x380] ;  /* 0x0000e000ff067b82 */ /* 0x000e220000000a00 */
[----:B------:R-:W-:Y:S02]  /*08d0*/  IMAD.U32 R9, RZ, RZ, UR18 ;  /* 0x00000012ff097e24 */ /* 0x000fe4000f8e00ff */
[----:B------:R-:W-:Y:S02]  /*08e0*/  IMAD.MOV R0, RZ, RZ, -R0 ;  /* 0x000000ffff007224 */ /* 0x000fe400078e0a00 */
[----:B0-----:R-:W-:-:S07]  /*08f0*/  IMAD.WIDE.U32 R6, R9, 0x7000, R6 ;  /* 0x0000700009067825 */ /* 0x001fce00078e0006 */
.L_x_297:
[----:B------:R-:W-:-:S06]  /*0900*/  IMAD.WIDE R8, R3, 0x8, R6 ;  /* 0x0000000803087825 */ /* 0x000fcc00078e0206 */
[----:B------:R-:W2:Y:S01]  /*0910*/  LDG.E.64 R8, desc[UR16][R8.64] ;  /* 0x0000001008087981 */ /* 0x000ea2000c1e1b00 */
[----:B------:R-:W-:Y:S02]  /*0920*/  VIADD R0, R0, 0x1 ;  /* 0x0000000100007836 */ /* 0x000fe40000000000 */
[----:B------:R-:W-:-:S03]  /*0930*/  VIADD R3, R3, 0x200 ;  /* 0x0000020003037836 */ /* 0x000fc60000000000 */
[----:B------:R-:W-:Y:S02]  /*0940*/  ISETP.NE.AND P0, PT, R0, RZ, PT ;  /* 0x000000ff0000720c */ /* 0x000fe40003f05270 */
[----:B--2--5:R-:W-:-:S05]  /*0950*/  IADD3 R20, P1, PT, R8, R20, RZ ;  /* 0x0000001408147210 */ /* 0x024fca0007f3e0ff */
[----:B------:R-:W-:-:S06]  /*0960*/  IMAD.X R21, R9, 0x1, R21, P1 ;  /* 0x0000000109157824 */ /* 0x000fcc00008e0615 */
[----:B------:R-:W-:Y:S05]  /*0970*/  @P0 BRA `(.L_x_297) ;  /* 0xfffffffc00e00947 */ /* 0x000fea000383ffff */
.L_x_289:
[----:B------:R-:W-:Y:S05]  /*0980*/  BSYNC.RECONVERGENT B1 ;  /* 0x0000000000017941 */ /* 0x000fea0003800200 */
.L_x_288:
        /* <DEDUP_REMOVED lines=31> */
[----:B------:R-:W-:Y:S02]  /*0b80*/  @!P1 SHF.R.U32.HI R3, RZ, 0x2, R5 ;  /* 0x00000002ff039819 */ /* 0x000fe40000011605 */
[----:B-1----:R-:W-:Y:S01]  /*0b90*/  SEL R2, R2, RZ, !P0 ;  /* 0x000000ff02027207 */ /* 0x002fe20004000000 */
[----:B------:R-:W0:Y:S01]  /*0ba0*/  SHFL.DOWN PT, R0, R9, 0x10, 0x1f ;  /* 0x0a001f0009007f89 */ /* 0x000e2200000e0000 */
[----:B------:R-:W-:Y:S02]  /*0bb0*/  ISETP.GT.AND P0, PT, R4, 0xf, PT ;  /* 0x0000000f0400780c */ /* 0x000fe40003f04270 */
[----:B------:R-:W-:Y:S01]  /*0bc0*/  @!P1 MOV R4, 0x400 ;  /* 0x0000040000049802 */ /* 0x000fe20000000f00 */
[----:B------:R-:W-:-:S05]  /*0bd0*/  IMAD.X R11, R2, 0x1, R13, P2 ;  /* 0x00000001020b7824 */ /* 0x000fca00010e060d */
[----:B------:R-:W1:Y:S01]  /*0be0*/  SHFL.DOWN PT, R2, R11, 0x10, 0x1f ;  /* 0x0a001f000b027f89 */ /* 0x000e6200000e0000 */
[----:B--2---:R-:W-:Y:S02]  /*0bf0*/  @!P1 LEA R7, R7, R4, 0x18 ;  /* 0x0000000407079211 */ /* 0x004fe400078ec0ff */
[----:B0-----:R-:W-:-:S04]  /*0c00*/  SEL R0, R0, RZ, !P0 ;  /* 0x000000ff00007207 */ /* 0x001fc80004000000 */
[----:B------:R-:W-:Y:S02]  /*0c10*/  IADD3 R0, P2, PT, R0, R9, RZ ;  /* 0x0000000900007210 */ /* 0x000fe40007f5e0ff */
[----:B-1----:R-:W-:Y:S02]  /*0c20*/  SEL R4, R2, RZ, !P0 ;  /* 0x000000ff02047207 */ /* 0x002fe40004000000 */
[----:B------:R-:W-:Y:S02]  /*0c30*/  @!P1 LOP3.LUT R2, R3, 0xf8, RZ, 0xc0, !PT ;  /* 0x000000f803029812 */ /* 0x000fe400078ec0ff */
[----:B------:R-:W-:Y:S01]  /*0c40*/  ISETP.NE.AND P0, PT, R5, RZ, PT ;  /* 0x000000ff0500720c */ /* 0x000fe20003f05270 */
[----:B------:R-:W-:Y:S02]  /*0c50*/  IMAD.X R3, R4, 0x1, R11, P2 ;  /* 0x0000000104037824 */ /* 0x000fe400010e060b */
[----:B------:R-:W-:Y:S02]  /*0c60*/  @!P1 IMAD.IADD R7, R2, 0x1, R7 ;  /* 0x0000000102079824 */ /* 0x000fe400078e0207 */
[----:B------:R-:W-:-:S05]  /*0c70*/  @!P1 IMAD.MOV.U32 R2, RZ, RZ, R0 ;  /* 0x000000ffff029224 */ /* 0x000fca00078e0000 */
        /* <DEDUP_REMOVED lines=8> */
[----:B--2---:R-:W1:Y:S04]  /*0d00*/  LDS.128 R4, [UR4+0x30] ;  /* 0x00003004ff047984 */ /* 0x004e680008000c00 */
[----:B------:R-:W2:Y:S04]  /*0d10*/  LDS.128 R20, [UR4+0x40] ;  /* 0x00004004ff147984 */ /* 0x000ea80008000c00 */
[----:B------:R-:W3:Y:S04]  /*0d20*/  LDS.128 R16, [UR4+0x50] ;  /* 0x00005004ff107984 */ /* 0x000ee80008000c00 */
[----:B------:R-:W4:Y:S01]  /*0d30*/  LDS.128 R12, [UR4+0x60] ;  /* 0x00006004ff0c7984 */ /* 0x000f220008000c00 */
[----:B0-----:R-:W-:-:S04]  /*0d40*/  IADD3 R11, P1, P2, R24, R8, R0 ;  /* 0x00000008180b7210 */ /* 0x001fc80007a3e000 */
[----:B------:R-:W-:Y:S02]  /*0d50*/  IADD3.X R25, PT, PT, R25, R9, R3, P1, P2 ;  /* 0x0000000919197210 */ /* 0x000fe40000fe4403 */
[----:B-1----:R-:W-:Y:S02]  /*0d60*/  IADD3 R3, P1, P2, R4, R11, R26 ;  /* 0x0000000b04037210 */ /* 0x002fe40007a3e01a */
[----:B------:R-:W0:Y:S02]  /*0d70*/  LDS.128 R8, [UR4+0x70] ;  /* 0x00007004ff087984 */ /* 0x000e240008000c00 */
[----:B------:R-:W-:Y:S02]  /*0d80*/  IADD3.X R5, PT, PT, R5, R25, R27, P1, P2 ;  /* 0x0000001905057210 */ /* 0x000fe40000fe441b */
[----:B------:R-:W1:Y:S01]  /*0d90*/  LDS.128 R24, [UR4+0x80] ;  /* 0x00008004ff187984 */ /* 0x000e620008000c00 */
[----:B--2---:R-:W-:-:S04]  /*0da0*/  IADD3 R3, P1, P2, R20, R3, R6 ;  /* 0x0000000314037210 */ /* 0x004fc80007a3e006 */
[----:B---3--:R-:W-:Y:S02]  /*0db0*/  IADD3 R3, P3, P4, R16, R3, R22 ;  /* 0x0000000310037210 */ /* 0x008fe40007c7e016 */
[----:B------:R-:W-:Y:S02]  /*0dc0*/  IADD3.X R7, PT, PT, R21, R5, R7, P1, P2 ;  /* 0x0000000515077210 */ /* 0x000fe40000fe4407 */
[----:B----4-:R-:W-:Y:S02]  /*0dd0*/  IADD3 R3, P1, P2, R12, R3, R18 ;  /* 0x000000030c037210 */ /* 0x010fe40007a3e012 */
[----:B------:R-:W-:-:S04]  /*0de0*/  IADD3.X R17, PT, PT, R17, R7, R23, P3, P4 ;  /* 0x0000000711117210 */ /* 0x000fc80001fe8417 */
[----:B------:R-:W-:Y:S02]  /*0df0*/  IADD3.X R13, PT, PT, R13, R17, R19, P1, P2 ;  /* 0x000000110d0d7210 */ /* 0x000fe40000fe4413 */
[----:B0-----:R-:W-:-:S04]  /*0e00*/  IADD3 R3, P3, P4, R8, R3, R14 ;  /* 0x0000000308037210 */ /* 0x001fc80007c7e00e */
[----:B-1----:R-:W-:Y:S02]  /*0e10*/  IADD3 R3, P1, P2, R24, R3, R10 ;  /* 0x0000000318037210 */ /* 0x002fe40007a3e00a */
[----:B------:R-:W-:Y:S02]  /*0e20*/  IADD3.X R9, PT, PT, R9, R13, R15, P3, P4 ;  /* 0x0000000d09097210 */ /* 0x000fe40001fe840f */
[----:B------:R-:W-:Y:S02]  /*0e30*/  IADD3 R0, P3, PT, R3, R26, RZ ;  /* 0x0000001a03007210 */ /* 0x000fe40007f7e0ff */
[----:B------:R-:W-:-:S05]  /*0e40*/  IADD3.X R3, PT, PT, R25, R9, R11, P1, P2 ;  /* 0x0000000919037210 */ /* 0x000fca0000fe440b */
[----:B------:R-:W-:Y:S01]  /*0e50*/  IMAD.X R3, R3, 0x1, R27, P3 ;  /* 0x0000000103037824 */ /* 0x000fe200018e061b */
[----:B------:R-:W-:Y:S06]  /*0e60*/  BRA `(.L_x_299) ;  /* 0x0000001800bc7947 */ /* 0x000fec0003800000 */
.L_x_298:
[----:B------:R-:W-:-:S04]  /*0e70*/  LOP3.LUT R0, R5, 0x3e0, RZ, 0xc0, !PT ;  /* 0x000003e005007812 */ /* 0x000fc800078ec0ff */
[----:B------:R-:W-:Y:S01]  /*0e80*/  LOP3.LUT R7, RZ, R0, RZ, 0x33, !PT ;  /* 0x00000000ff077212 */ /* 0x000fe200078e33ff */
[----:B------:R-:W-:Y:S02]  /*0e90*/  VIADD R3, R0, 0x20 ;  /* 0x0000002000037836 */ /* 0x000fe40000000000 */
[----:B------:R-:W0:Y:S02]  /*0ea0*/  S2R R0, SR_LANEID ;  /* 0x0000000000007919 */ /* 0x000e240000000000 */
        /* <DEDUP_REMOVED lines=13> */
[----:B------:R-:W-:Y:S01]  /*0f80*/  ISETP.GT.AND P0, PT, R6, R7, PT ;  /* 0x000000070600720c */ /* 0x000fe20003f04270 */
[----:B------:R-:W-:Y:S02]  /*0f90*/  VIADD R6, R0, 0x4 ;  /* 0x0000000400067836 */ /* 0x000fe40000000000 */
[----:B------:R-:W1:Y:S01]  /*0fa0*/  SHFL.DOWN PT, R4, R9, 0x2, R7 ;  /* 0x0840000009047989 */ /* 0x000e6200000e0007 */
[----:B0-----:R-:W-:-:S04]  /*0fb0*/  SEL R3, R3, RZ, !P0 ;  /* 0x000000ff03037207 */ /* 0x001fc80004000000 */
[----:B------:R-:W-:Y:S02]  /*0fc0*/  IADD3 R8, P1, PT, R3, R10, RZ ;  /* 0x0000000a03087210 */ /* 0x000fe40007f3e0ff */
[----:B-1----:R-:W-:Y:S02]  /*0fd0*/  SEL R4, R4, RZ, !P0 ;  /* 0x000000ff04047207 */ /* 0x002fe40004000000 */
[----:B------:R-:W-:Y:S01]  /*0fe0*/  ISETP.GT.AND P0, PT, R6, R7, PT ;  /* 0x000000070600720c */ /* 0x000fe20003f04270 */
[----:B------:R-:W0:Y:S01]  /*0ff0*/  SHFL.DOWN PT, R3, R8, 0x4, R7 ;  /* 0x0880000008037989 */ /* 0x000e2200000e0007 */
[----:B------:R-:W-:Y:S02]  /*1000*/  VIADD R6, R0, 0x8 ;  /* 0x0000000800067836 */ /* 0x000fe40000000000 */
[----:B------:R-:W-:Y:S02]  /*1010*/  IMAD.X R11, R4, 0x1, R9, P1 ;  /* 0x00000001040b7824 */ /* 0x000fe400008e0609 */
[----:B------:R-:W-:-:S03]  /*1020*/  VIADD R0, R0, 0x10 ;  /* 0x0000001000007836 */ /* 0x000fc60000000000 */
[----:B------:R-:W1:Y:S01]  /*1030*/  SHFL.DOWN PT, R4, R11, 0x4, R7 ;  /* 0x088000000b047989 */ /* 0x000e6200000e0007 */
[----:B0-----:R-:W-:-:S04]  /*1040*/  SEL R3, R3, RZ, !P0 ;  /* 0x000000ff03037207 */ /* 0x001fc80004000000 */
[----:B------:R-:W-:Y:S02]  /*1050*/  IADD3 R10, P1, PT, R3, R8, RZ ;  /* 0x00000008030a7210 */ /* 0x000fe40007f3e0ff */
[----:B-1----:R-:W-:-:S03]  /*1060*/  SEL R4, R4, RZ, !P0 ;  /* 0x000000ff04047207 */ /* 0x002fc60004000000 */
[----:B------:R-:W0:Y:S01]  /*1070*/  SHFL.DOWN PT, R3, R10, 0x8, R7 ;  /* 0x090000000a037989 */ /* 0x000e2200000e0007 */
[----:B------:R-:W-:Y:S01]  /*1080*/  ISETP.GT.AND P0, PT, R6, R7, PT ;  /* 0x000000070600720c */ /* 0x000fe20003f04270 */
[----:B------:R-:W-:Y:S02]  /*1090*/  IMAD.X R9, R4, 0x1, R11, P1 ;  /* 0x0000000104097824 */ /* 0x000fe400008e060b */
[----:B------:R-:W1:Y:S03]  /*10a0*/  @!P2 S2R R11, SR_CgaCtaId ;  /* 0x00000000000ba919 */ /* 0x000e660000008800 */
[----:B------:R-:W2:Y:S01]  /*10b0*/  SHFL.DOWN PT, R4, R9, 0x8, R7 ;  /* 0x0900000009047989 */ /* 0x000ea200000e0007 */
[----:B0-----:R-:W-:-:S04]  /*10c0*/  SEL R3, R3, RZ, !P0 ;  /* 0x000000ff03037207 */ /* 0x001fc80004000000 */
[----:B------:R-:W-:-:S05]  /*10d0*/  IADD3 R6, P1, PT, R3, R10, RZ ;  /* 0x0000000a03067210 */ /* 0x000fca0007f3e0ff */
[----:B------:R-:W0:Y:S01]  /*10e0*/  SHFL.DOWN PT, R3, R6, 0x10, R7 ;  /* 0x0a00000006037989 */ /* 0x000e2200000e0007 */
[----:B--2---:R-:W-:Y:S02]  /*10f0*/  SEL R4, R4, RZ, !P0 ;  /* 0x000000ff04047207 */ /* 0x004fe40004000000 */
[----:B------:R-:W-:Y:S02]  /*1100*/  ISETP.GT.AND P0, PT, R0, R7, PT ;  /* 0x000000070000720c */ /* 0x000fe40003f04270 */
[----:B------:R-:W-:Y:S01]  /*1110*/  @!P2 MOV R0, 0x400 ;  /* 0x000004000000a802 */ /* 0x000fe20000000f00 */
[----:B------:R-:W-:Y:S01]  /*1120*/  IMAD.X R8, R4, 0x1, R9, P1 ;  /* 0x0000000104087824 */ /* 0x000fe200008e0609 */
[----:B------:R-:W-:Y:S02]  /*1130*/  @!P2 SHF.R.U32.HI R9, RZ, 0x2, R5 ;  /* 0x00000002ff09a819 */ /* 0x000fe40000011605 */
[----:B-1----:R-:W-:Y:S02]  /*1140*/  @!P2 LEA R10, R11, R0, 0x18 ;  /* 0x000000000b0aa211 */ /* 0x002fe400078ec0ff */
[----:B------:R-:W1:Y:S01]  /*1150*/  SHFL.DOWN PT, R4, R8, 0x10, R7 ;  /* 0x0a00000008047989 */ /* 0x000e6200000e0007 */
[----:B------:R-:W-:-:S05]  /*1160*/  @!P2 LOP3.LUT R9, R9, 0xf8, RZ, 0xc0, !PT ;  /* 0x000000f80909a812 */ /* 0x000fca00078ec0ff */
[----:B------:R-:W-:Y:S01]  /*1170*/  @!P2 IMAD.IADD R9, R9, 0x1, R10 ;  /* 0x000000010909a824 */ /* 0x000fe200078e020a */
[----:B0-----:R-:W-:-:S04]  /*1180*/  SEL R3, R3, RZ, !P0 ;  /* 0x000000ff03037207 */ /* 0x001fc80004000000 */
[----:B------:R-:W-:-:S05]  /*1190*/  IADD3 R0, P1, PT, R3, R6, RZ ;  /* 0x0000000603007210 */ /* 0x000fca0007f3e0ff */
[----:B------:R-:W-:Y:S01]  /*11a0*/  @!P2 IMAD.MOV.U32 R6, RZ, RZ, R0 ;  /* 0x000000ffff06a224 */ /* 0x000fe200078e0000 */
[----:B-1----:R-:W-:Y:S02]  /*11b0*/  SEL R4, R4, RZ, !P0 ;  /* 0x000000ff04047207 */ /* 0x002fe40004000000 */
[----:B------:R-:W-:-:S03]  /*11c0*/  ISETP.NE.AND P0, PT, R5, RZ, PT ;  /* 0x000000ff0500720c */ /* 0x000fc60003f05270 */
[----:B------:R-:W-:-:S04]  /*11d0*/  IMAD.X R3, R4, 0x1, R8, P1 ;  /* 0x0000000104037824 */ /* 0x000fc800008e0608 */
[----:B------:R-:W-:-:S05]  /*11e0*/  @!P2 IMAD.MOV.U32 R7, RZ, RZ, R3 ;  /* 0x000000ffff07a224 */ /* 0x000fca00078e0003 */
[----:B------:R1:W-:Y:S01]  /*11f0*/  @!P2 STS.64 [R9+0x10], R6 ;  /* 0x000010060900a388 */ /* 0x0003e20000000a00 */
[----:B------:R-:W-:Y:S06]  /*1200*/  BAR.SYNC.DEFER_BLOCKING 0x0 ;  /* 0x0000000000007b1d */ /* 0x000fec0000010000 */
[----:B------:R-:W-:Y:S05]  /*1210*/  @P0 BRA `(.L_x_299) ;  /* 0x0000001400d00947 */ /* 0x000fea0003800000 */
[----:B------:R-:W0:Y:S01]  /*1220*/  S2UR UR5, SR_CgaCtaId ;  /* 0x00000000000579c3 */ /* 0x000e220000008800 */
[----:B------:R-:W-:Y:S01]  /*1230*/  UMOV UR4, 0x400 ;  /* 0x0000040000047882 */ /* 0x000fe20000000000 */
[C---:B------:R-:W-:Y:S02]  /*1240*/  ISETP.GT.AND P1, PT, R2.reuse, 0x20, PT ;  /* 0x000000200200780c */ /* 0x040fe40003f24270 */
[C---:B------:R-:W-:Y:S02]  /*1250*/  ISETP.GT.AND P2, PT, R2.reuse, 0x40, PT ;  /* 0x000000400200780c */ /* 0x040fe40003f44270 */
[----:B------:R-:W-:Y:S01]  /*1260*/  ISETP.GT.AND P6, PT, R2, 0x1a0, PT ;  /* 0x000001a00200780c */ /* 0x000fe20003fc4270 */
[----:B0-----:R-:W-:-:S09]  /*1270*/  ULEA UR4, UR5, UR4, 0x18 ;  /* 0x0000000405047291 */ /* 0x001fd2000f8ec0ff */
[----:B------:R-:W0:Y:S04]  /*1280*/  LDS.64 R20, [UR4+0x18] ;  /* 0x00001804ff147984 */ /* 0x000e280008000a00 */
[----:B------:R-:W2:Y:S04]  /*1290*/  LDS.128 R16, [UR4+0x20] ;  /* 0x00002004ff107984 */ /* 0x000ea80008000c00 */
[----:B-1----:R-:W1:Y:S04]  /*12a0*/  LDS.128 R4, [UR4+0x30] ;  /* 0x00003004ff047984 */ /* 0x002e680008000c00 */
[----:B------:R-:W3:Y:S04]  /*12b0*/  LDS.128 R12, [UR4+0x40] ;  /* 0x00004004ff0c7984 */ /* 0x000ee80008000c00 */
[----:B------:R-:W4:Y:S04]  /*12c0*/  LDS.128 R8, [UR4+0x50] ;  /* 0x00005004ff087984 */ /* 0x000f280008000c00 */
[----:B------:R-:W-:Y:S01]  /*12d0*/  LDS.128 R24, [UR4+0x70] ;  /* 0x00007004ff187984 */ /* 0x000fe20008000c00 */
[----:B0-----:R-:W-:-:S02]  /*12e0*/  SEL R20, R20, RZ, P1 ;  /* 0x000000ff14147207 */ /* 0x001fc40000800000 */
[----:B------:R-:W-:Y:S02]  /*12f0*/  SEL R21, R21, RZ, P1 ;  /* 0x000000ff15157207 */ /* 0x000fe40000800000 */
[----:B--2---:R-:W-:Y:S02]  /*1300*/  SEL R23, R16, RZ, P2 ;  /* 0x000000ff10177207 */ /* 0x004fe40001000000 */
[----:B------:R-:W-:Y:S02]  /*1310*/  SEL R16, R17, RZ, P2 ;  /* 0x000000ff11107207 */ /* 0x000fe40001000000 */
[----:B------:R-:W-:Y:S02]  /*1320*/  IADD3 R0, P3, P4, R23, R20, R0 ;  /* 0x0000001417007210 */ /* 0x000fe40007c7e000 */
[C---:B------:R-:W-:Y:S02]  /*1330*/  ISETP.GT.AND P1, PT, R2.reuse, 0x60, PT ;  /* 0x000000600200780c */ /* 0x040fe40003f24270 */
[----:B------:R-:W-:-:S02]  /*1340*/  ISETP.GT.AND P2, PT, R2, 0x80, PT ;  /* 0x000000800200780c */ /* 0x000fc40003f44270 */
[----:B------:R-:W-:Y:S02]  /*1350*/  IADD3.X R3, PT, PT, R16, R21, R3, P3, P4 ;  /* 0x0000001510037210 */ /* 0x000fe40001fe8403 */
[----:B------:R-:W0:Y:S01]  /*1360*/  LDS.128 R20, [UR4+0x60] ;  /* 0x00006004ff147984 */ /* 0x000e220008000c00 */
[----:B------:R-:W-:Y:S02]  /*1370*/  SEL R17, R18, RZ, P1 ;  /* 0x000000ff12117207 */ /* 0x000fe40000800000 */
[----:B-1----:R-:W-:Y:S02]  /*1380*/  SEL R4, R4, RZ, P2 ;  /* 0x000000ff04047207 */ /* 0x002fe40001000000 */
[----:B------:R-:W-:Y:S02]  /*1390*/  SEL R18, R19, RZ, P1 ;  /* 0x000000ff13127207 */ /* 0x000fe40000800000 */
[----:B------:R-:W-:Y:S02]  /*13a0*/  SEL R16, R5, RZ, P2 ;  /* 0x000000ff05107207 */ /* 0x000fe40001000000 */
[----:B------:R-:W-:-:S02]  /*13b0*/  IADD3 R4, P3, P4, R4, R0, R17 ;  /* 0x0000000004047210 */ /* 0x000fc40007c7e011 */
[----:B------:R-:W-:Y:S02]  /*13c0*/  ISETP.GT.AND P2, PT, R2, 0xa0, PT ;  /* 0x000000a00200780c */ /* 0x000fe40003f44270 */
[----:B------:R-:W-:Y:S02]  /*13d0*/  IADD3.X R3, PT, PT, R16, R3, R18, P3, P4 ;  /* 0x0000000310037210 */ /* 0x000fe40001fe8412 */
[----:B------:R-:W1:Y:S01]  /*13e0*/  LDS.128 R16, [UR4+0x80] ;  /* 0x00008004ff107984 */ /* 0x000e620008000c00 */
[----:B------:R-:W-:Y:S02]  /*13f0*/  ISETP.GT.AND P1, PT, R2, 0xc0, PT ;  /* 0x000000c00200780c */ /* 0x000fe40003f24270 */
[----:B------:R-:W-:Y:S02]  /*1400*/  SEL R5, R6, RZ, P2 ;  /* 0x000000ff06057207 */ /* 0x000fe40001000000 */
[----:B---3--:R-:W-:Y:S02]  /*1410*/  SEL R0, R12, RZ, P1 ;  /* 0x000000ff0c007207 */ /* 0x008fe40000800000 */
[----:B------:R-:W-:-:S02]  /*1420*/  SEL R6, R7, RZ, P2 ;  /* 0x000000ff07067207 */ /* 0x000fc40001000000 */
[C---:B------:R-:W-:Y:S02]  /*1430*/  ISETP.GT.AND P2, PT, R2.reuse, 0xe0, PT ;  /* 0x000000e00200780c */ /* 0x040fe40003f44270 */
[----:B------:R-:W-:Y:S02]  /*1440*/  ISETP.GT.AND P3, PT, R2, 0x100, PT ;  /* 0x000001000200780c */ /* 0x000fe40003f64270 */
[----:B------:R-:W-:Y:S02]  /*1450*/  IADD3 R0, P4, P5, R0, R4, R5 ;  /* 0x0000000400007210 */ /* 0x000fe40007d9e005 */
[----:B------:R-:W-:Y:S02]  /*1460*/  SEL R12, R13, RZ, P1 ;  /* 0x000000ff0d0c7207 */ /* 0x000fe40000800000 */
[----:B------:R-:W-:Y:S02]  /*1470*/  ISETP.GT.AND P1, PT, R2, 0x120, PT ;  /* 0x000001200200780c */ /* 0x000fe40003f24270 */
[----:B------:R-:W-:-:S02]  /*1480*/  SEL R4, R14, RZ, P2 ;  /* 0x000000ff0e047207 */ /* 0x000fc40001000000 */
[----:B----4-:R-:W-:Y:S02]  /*1490*/  SEL R5, R8, RZ, P3 ;  /* 0x000000ff08057207 */ /* 0x010fe40001800000 */
[----:B------:R-:W-:Y:S02]  /*14a0*/  SEL R15, R15, RZ, P2 ;  /* 0x000000ff0f0f7207 */ /* 0x000fe40001000000 */
[----:B------:R-:W-:Y:S02]  /*14b0*/  IADD3.X R3, PT, PT, R12, R3, R6, P4, P5 ;  /* 0x000000030c037210 */ /* 0x000fe400027ea406 */
[----:B------:R-:W-:Y:S02]  /*14c0*/  ISETP.GT.AND P2, PT, R2, 0x140, PT ;  /* 0x000001400200780c */ /* 0x000fe40003f44270 */
[----:B------:R-:W-:Y:S02]  /*14d0*/  SEL R6, R9, RZ, P3 ;  /* 0x000000ff09067207 */ /* 0x000fe40001800000 */
[----:B------:R-:W-:-:S02]  /*14e0*/  SEL R7, R10, RZ, P1 ;  /* 0x000000ff0a077207 */ /* 0x000fc40000800000 */
[----:B------:R-:W-:Y:S02]  /*14f0*/  IADD3 R4, P3, P4, R5, R0, R4 ;  /* 0x0000000005047210 */ /* 0x000fe40007c7e004 */
[----:B------:R-:W-:Y:S02]  /*1500*/  SEL R10, R11, RZ, P1 ;  /* 0x000000ff0b0a7207 */ /* 0x000fe40000800000 */
[----:B------:R-:W-:Y:S02]  /*1510*/  ISETP.GT.AND P1, PT, R2, 0x160, PT ;  /* 0x000001600200780c */ /* 0x000fe40003f24270 */
[----:B0-----:R-:W-:Y:S02]  /*1520*/  SEL R0, R20, RZ, P2 ;  /* 0x000000ff14007207 */ /* 0x001fe40001000000 */
[----:B------:R-:W-:Y:S02]  /*1530*/  ISETP.GT.AND P5, PT, R2, 0x180, PT ;  /* 0x000001800200780c */ /* 0x000fe40003fa4270 */
[----:B------:R-:W-:-:S02]  /*1540*/  IADD3.X R6, PT, PT, R6, R3, R15, P3, P4 ;  /* 0x0000000306067210 */ /* 0x000fc40001fe840f */
[----:B------:R-:W-:Y:S02]  /*1550*/  SEL R3, R22, RZ, P1 ;  /* 0x000000ff16037207 */ /* 0x000fe40000800000 */
[----:B------:R-:W-:Y:S02]  /*1560*/  SEL R23, R23, RZ, P1 ;  /* 0x000000ff17177207 */ /* 0x000fe40000800000 */
[----:B------:R-:W-:Y:S02]  /*1570*/  SEL R5, R21, RZ, P2 ;  /* 0x000000ff15057207 */ /* 0x000fe40001000000 */
[----:B------:R-:W-:Y:S02]  /*1580*/  IADD3 R0, P1, P3, R0, R4, R7 ;  /* 0x0000000400007210 */ /* 0x000fe40007b3e007 */
[----:B------:R-:W-:Y:S02]  /*1590*/  SEL R4, R24, RZ, P5 ;  /* 0x000000ff18047207 */ /* 0x000fe40002800000 */
[----:B------:R-:W-:-:S02]  /*15a0*/  ISETP.GT.AND P2, PT, R2, 0x1c0, PT ;  /* 0x000001c00200780c */ /* 0x000fc40003f44270 */
[----:B------:R-:W-:Y:S02]  /*15b0*/  IADD3.X R5, PT, PT, R5, R6, R10, P1, P3 ;  /* 0x0000000605057210 */ /* 0x000fe40000fe640a */
[----:B------:R-:W-:Y:S02]  /*15c0*/  IADD3 R4, P3, P4, R4, R0, R3 ;  /* 0x0000000004047210 */ /* 0x000fe40007c7e003 */
[----:B------:R-:W-:Y:S02]  /*15d0*/  SEL R0, R26, RZ, P6 ;  /* 0x000000ff1a007207 */ /* 0x000fe40003000000 */
[----:B-1----:R-:W-:Y:S02]  /*15e0*/  SEL R3, R16, RZ, P2 ;  /* 0x000000ff10037207 */ /* 0x002fe40001000000 */
[----:B------:R-:W-:Y:S02]  /*15f0*/  ISETP.GT.AND P1, PT, R2, 0x1e0, PT ;  /* 0x000001e00200780c */ /* 0x000fe40003f24270 */
[----:B------:R-:W-:-:S02]  /*1600*/  SEL R24, R25, RZ, P5 ;  /* 0x000000ff19187207 */ /* 0x000fc40002800000 */
[----:B------:R-:W-:Y:S02]  /*1610*/  SEL R27, R27, RZ, P6 ;  /* 0x000000ff1b1b7207 */ /* 0x000fe40003000000 */
[----:B------:R-:W-:Y:S02]  /*1620*/  IADD3 R3, P5, P6, R3, R4, R0 ;  /* 0x0000000403037210 */ /* 0x000fe40007ebe000 */
[----:B------:R-:W-:Y:S02]  /*1630*/  SEL R0, R18, RZ, P1 ;  /* 0x000000ff12007207 */ /* 0x000fe40000800000 */
[----:B------:R-:W-:Y:S02]  /*1640*/  IADD3.X R4, PT, PT, R24, R5, R23, P3, P4 ;  /* 0x0000000518047210 */ /* 0x000fe40001fe8417 */
[----:B------:R-:W-:Y:S02]  /*1650*/  SEL R2, R17, RZ, P2 ;  /* 0x000000ff11027207 */ /* 0x000fe40001000000 */
[----:B------:R-:W-:-:S02]  /*1660*/  IADD3 R0, P2, PT, R0, R3, RZ ;  /* 0x0000000300007210 */ /* 0x000fc40007f5e0ff */
[----:B------:R-:W-:Y:S02]  /*1670*/  SEL R3, R19, RZ, P1 ;  /* 0x000000ff13037207 */ /* 0x000fe40000800000 */
[----:B------:R-:W-:-:S05]  /*1680*/  IADD3.X R2, PT, PT, R2, R4, R27, P5, P6 ;  /* 0x0000000402027210 */ /* 0x000fca0002fec41b */
[----:B------:R-:W-:Y:S01]  /*1690*/  IMAD.X R3, R3, 0x1, R2, P2 ;  /* 0x0000000103037824 */ /* 0x000fe200010e0602 */
[----:B------:R-:W-:Y:S06]  /*16a0*/  BRA `(.L_x_299) ;  /* 0x0000001000ac7947 */ /* 0x000fec0003800000 */
.L_x_285:
[----:B------:R-:W0:Y:S01]  /*16b0*/  S2R R2, SR_TID.X ;  /* 0x0000000000027919 */ /* 0x000e220000002100 */
[----:B------:R-:W1:Y:S01]  /*16c0*/  LDC.64 R6, c[0x0][0x380] ;  /* 0x0000e000ff067b82 */ /* 0x000e620000000a00 */
[----:B0-----:R-:W-:-:S04]  /*16d0*/  VIADD R23, R2, UR9 ;  /* 0x0000000902177c36 */ /* 0x001fc80008000000 */
[----:B-1----:R-:W-:-:S05]  /*16e0*/  IMAD.WIDE.U32 R22, R23, 0x8, R6 ;  /* 0x0000000817167825 */ /* 0x002fca00078e0006 */
[----:B------:R-:W2:Y:S04]  /*16f0*/  LDG.E.64 R14, desc[UR16][R22.64] ;  /* 0x00000010160e7981 */ /* 0x000ea8000c1e1b00 */
[----:B------:R-:W2:Y:S04]  /*1700*/  LDG.E.64 R16, desc[UR16][R22.64+0x1000] ;  /* 0x0010001016107981 */ /* 0x000ea8000c1e1b00 */
[----:B------:R-:W2:Y:S04]  /*1710*/  LDG.E.64 R18, desc[UR16][R22.64+0x2000] ;  /* 0x0020001016127981 */ /* 0x000ea8000c1e1b00 */
[----:B------:R-:W3:Y:S04]  /*1720*/  LDG.E.64 R12, desc[UR16][R22.64+0x3000] ;  /* 0x00300010160c7981 */ /* 0x000ee8000c1e1b00 */
[----:B------:R-:W3:Y:S04]  /*1730*/  LDG.E.64 R10, desc[UR16][R22.64+0x4000] ;  /* 0x00400010160a7981 */ /* 0x000ee8000c1e1b00 */
[----:B------:R-:W4:Y:S04]  /*1740*/  LDG.E.64 R6, desc[UR16][R22.64+0x5000] ;  /* 0x0050001016067981 */ /* 0x000f28000c1e1b00 */
[----:B------:R-:W4:Y:S01]  /*1750*/  LDG.E.64 R8, desc[UR16][R22.64+0x6000] ;  /* 0x0060001016087981 */ /* 0x000f22000c1e1b00 */
[----:B------:R-:W-:-:S04]  /*1760*/  ISETP.GE.U32.AND P0, PT, R0, UR5, PT ;  /* 0x0000000500007c0c */ /* 0x000fc8000bf06070 */
[----:B------:R-:W-:Y:S02]  /*1770*/  ISETP.GE.U32.AND.EX P0, PT, R3, UR4, PT, P0 ;  /* 0x0000000403007c0c */ /* 0x000fe4000bf06100 */
[----:B--2---:R-:W-:-:S04]  /*1780*/  IADD3 R21, P3, P4, R18, R16, R14 ;  /* 0x0000001012157210 */ /* 0x004fc80007c7e00e */
[----:B------:R-:W-:Y:S02]  /*1790*/  IADD3.X R15, PT, PT, R19, R17, R15, P3, P4 ;  /* 0x00000011130f7210 */ /* 0x000fe40001fe840f */
[----:B---3--:R-:W-:-:S04]  /*17a0*/  IADD3 R21, P2, P1, R10, R12, R21 ;  /* 0x0000000c0a157210 */ /* 0x008fc8000795e015 */
[----:B------:R-:W-:Y:S02]  /*17b0*/  IADD3.X R11, PT, PT, R11, R13, R15, P2, P1 ;  /* 0x0000000d0b0b7210 */ /* 0x000fe400017e240f */
[----:B----4-:R-:W-:-:S04]  /*17c0*/  IADD3 R21, P3, P4, R8, R6, R21 ;  /* 0x0000000608157210 */ /* 0x010fc80007c7e015 */
[----:B------:R-:W-:Y:S01]  /*17d0*/  IADD3.X R27, PT, PT, R9, R7, R11, P3, P4 ;  /* 0x00000007091b7210 */ /* 0x000fe20001fe840b */
[----:B------:R-:W-:Y:S08]  /*17e0*/  @!P0 BRA `(.L_x_300) ;  /* 0x0000000c002c8947 */ /* 0x000ff00003800000 */
[----:B------:R-:W-:Y:S01]  /*17f0*/  UIADD3 UR7, UP0, UPT, UR5, UR9, URZ ;  /* 0x0000000905077290 */ /* 0x000fe2000ff1e0ff */
[----:B------:R-:W-:Y:S01]  /*1800*/  IADD3 R3, P2, PT, R4, -0xe00, RZ ;  /* 0xfffff20004037810 */ /* 0x000fe20007f5e0ff */
[----:B------:R-:W0:Y:S01]  /*1810*/  LDCU.64 UR12, c[0x0][0x380] ;  /* 0x00007000ff0c77ac */ /* 0x000e220008000a00 */
[----:B------:R-:W-:Y:S02]  /*1820*/  LOP3.LUT R7, RZ, R2, RZ, 0x33, !PT ;  /* 0x00000002ff077212 */ /* 0x000fe400078e33ff */
[----:B------:R-:W-:Y:S01]  /*1830*/  IADD3.X R0, PT, PT, R5, -0x1, RZ, P2, !PT ;  /* 0xffffffff05007810 */ /* 0x000fe200017fe4ff */
[----:B------:R-:W-:Y:S01]  /*1840*/  UIADD3.X UR8, UPT, UPT, URZ, UR4, URZ, UP0, !UPT ;  /* 0x00000004ff087290 */ /* 0x000fe200087fe4ff */
[----:B------:R-:W-:Y:S01]  /*1850*/  ISETP.LT.U32.AND P0, PT, R3, UR7, PT ;  /* 0x0000000703007c0c */ /* 0x000fe2000bf01070 */
[----:B------:R-:W-:Y:S01]  /*1860*/  UMOV UR6, UR5 ;  /* 0x0000000500067c82 */ /* 0x000fe20008000000 */
[----:B------:R-:W-:Y:S01]  /*1870*/  IADD3 R9, P1, PT, R2, UR7, RZ ;  /* 0x0000000702097c10 */ /* 0x000fe2000ff3e0ff */
[----:B------:R-:W-:Y:S01]  /*1880*/  UMOV UR4, URZ ;  /* 0x000000ff00047c82 */ /* 0x000fe20008000000 */
[----:B------:R-:W-:Y:S01]  /*1890*/  IADD3 R7, PT, PT, R4, -UR5, R7 ;  /* 0x8000000504077c10 */ /* 0x000fe2000fffe007 */
[----:B------:R-:W-:Y:S01]  /*18a0*/  IMAD.U32 R11, RZ, RZ, UR8 ;  /* 0x00000008ff0b7e24 */ /* 0x000fe2000f8e00ff */
[----:B------:R-:W-:Y:S01]  /*18b0*/  UMOV UR10, UR8 ;  /* 0x00000008000a7c82 */ /* 0x000fe20008000000 */
[----:B------:R-:W-:-:S02]  /*18c0*/  IMAD.X R8, RZ, RZ, UR8, P1 ;  /* 0x00000008ff087e24 */ /* 0x000fc400088e06ff */
[----:B------:R-:W-:Y:S01]  /*18d0*/  VIADD R12, R7, -UR9 ;  /* 0x80000009070c7c36 */ /* 0x000fe20008000000 */
[----:B------:R-:W-:Y:S01]  /*18e0*/  ISETP.GT.U32.AND.EX P0, PT, R11, R0, PT, P0 ;  /* 0x000000000b00720c */ /* 0x000fe20003f04100 */
[----:B------:R-:W-:Y:S01]  /*18f0*/  UMOV UR9, UR7 ;  /* 0x0000000700097c82 */ /* 0x000fe20008000000 */
[----:B0-----:R-:W-:-:S04]  /*1900*/  LEA R6, P2, R9, UR12, 0x3 ;  /* 0x0000000c09067c11 */ /* 0x001fc8000f8418ff */
[----:B------:R-:W-:Y:S02]  /*1910*/  IADD3 R2, P1, PT, R6, 0x8000, RZ ;  /* 0x0000800006027810 */ /* 0x000fe40007f3e0ff */
[----:B------:R-:W-:-:S05]  /*1920*/  LEA.HI.X R9, R9, UR13, R8, 0x3, P2 ;  /* 0x0000000d09097c11 */ /* 0x000fca00090f1c08 */
[----:B------:R-:W-:Y:S01]  /*1930*/  IMAD.X R9, RZ, RZ, R9, P1 ;  /* 0x000000ffff097224 */ /* 0x000fe200008e0609 */
[----:B------:R-:W-:Y:S06]  /*1940*/  @P0 BRA `(.L_x_301) ;  /* 0x0000000000c00947 */ /* 0x000fec0003800000 */
[----:B------:R-:W0:Y:S01]  /*1950*/  LDC.64 R4, c[0x0][0x3b8] ;  /* 0x0000ee00ff047b82 */ /* 0x000e220000000a00 */
[----:B------:R-:W1:Y:S01]  /*1960*/  LDCU UR11, c[0x0][0x3c0] ;  /* 0x00007800ff0b77ac */ /* 0x000e620008000800 */
[----:B------:R-:W2:Y:S01]  /*1970*/  LDCU.64 UR12, c[0x0][0x380] ;  /* 0x00007000ff0c77ac */ /* 0x000ea20008000a00 */
[----:B------:R-:W-:Y:S01]  /*1980*/  NOP ;  /* 0x0000000000007918 */ /* 0x000fe20000000000 */
.L_x_302:
[----:B------:R-:W3:Y:S02]  /*1990*/  S2R R6, SR_TID.X ;  /* 0x0000000000067919 */ /* 0x000ee40000002100 */
[----:B---3--:R-:W-:-:S05]  /*19a0*/  IADD3 R6, P0, PT, R6, UR7, RZ ;  /* 0x0000000706067c10 */ /* 0x008fca000ff1e0ff */
[----:B------:R-:W-:Y:S01]  /*19b0*/  IMAD.X R7, RZ, RZ, UR8, P0 ;  /* 0x00000008ff077e24 */ /* 0x000fe200080e06ff */
[----:B--2---:R-:W-:-:S04]  /*19c0*/  LEA R28, P0, R6, UR12, 0x3 ;  /* 0x0000000c061c7c11 */ /* 0x004fc8000f8018ff */
[----:B------:R-:W-:-:S05]  /*19d0*/  LEA.HI.X R29, R6, UR13, R7, 0x3, P0 ;  /* 0x0000000d061d7c11 */ /* 0x000fca00080f1c07 */
[----:B------:R-:W2:Y:S04]  /*19e0*/  LDG.E.64 R22, desc[UR16][R28.64] ;  /* 0x000000101c167981 */ /* 0x000ea8000c1e1b00 */
[----:B------:R-:W2:Y:S04]  /*19f0*/  LDG.E.64 R24, desc[UR16][R28.64+0x1000] ;  /* 0x001000101c187981 */ /* 0x000ea8000c1e1b00 */
[----:B------:R-:W3:Y:S04]  /*1a00*/  LDG.E.64 R6, desc[UR16][R28.64+0x2000] ;  /* 0x002000101c067981 */ /* 0x000ee8000c1e1b00 */
[----:B------:R-:W3:Y:S04]  /*1a10*/  LDG.E.64 R10, desc[UR16][R28.64+0x3000] ;  /* 0x003000101c0a7981 */ /* 0x000ee8000c1e1b00 */
[----:B------:R-:W4:Y:S04]  /*1a20*/  LDG.E.64 R14, desc[UR16][R28.64+0x4000] ;  /* 0x004000101c0e7981 */ /* 0x000f28000c1e1b00 */
[----:B------:R-:W4:Y:S04]  /*1a30*/  LDG.E.64 R16, desc[UR16][R28.64+0x5000] ;  /* 0x005000101c107981 */ /* 0x000f28000c1e1b00 */
[----:B------:R-:W5:Y:S01]  /*1a40*/  LDG.E.64 R18, desc[UR16][R28.64+0x6000] ;  /* 0x006000101c127981 */ /* 0x000f62000c1e1b00 */
[----:B-1----:R-:W-:Y:S01]  /*1a50*/  UIMAD UR14, UR11, 0xe00, URZ ;  /* 0x00000e000b0e78a4 */ /* 0x002fe2000f8e02ff */
[----:B0-----:R-:W-:-:S03]  /*1a60*/  IADD3 R8, P3, PT, R4, -UR7, RZ ;  /* 0x8000000704087c10 */ /* 0x001fc6000ff7e0ff */
[----:B------:R-:W-:Y:S02]  /*1a70*/  USHF.R.S32.HI UR15, URZ, 0x1f, UR14 ;  /* 0x0000001fff0f7899 */ /* 0x000fe4000801140e */
[----:B------:R-:W-:-:S04]  /*1a80*/  UIADD3 UR5, UP0, UPT, UR14, UR9, URZ ;  /* 0x000000090e057290 */ /* 0x000fc8000ff1e0ff */
[----:B------:R-:W-:Y:S01]  /*1a90*/  UIADD3.X UR6, UPT, UPT, UR15, UR10, URZ, UP0, !UPT ;  /* 0x0000000a0f067290 */ /* 0x000fe200087fe4ff */
[----:B--2---:R-:W-:-:S04]  /*1aa0*/  IADD3 R21, P0, P1, R24, R22, R21 ;  /* 0x0000001618157210 */ /* 0x004fc8000791e015 */
[----:B------:R-:W-:Y:S02]  /*1ab0*/  IADD3.X R23, PT, PT, R25, R23, R27, P0, P1 ;  /* 0x0000001719177210 */ /* 0x000fe400007e241b */
[----:B------:R-:W-:Y:S02]  /*1ac0*/  ISETP.GE.U32.AND P0, PT, R8, UR14, PT ;  /* 0x0000000e08007c0c */ /* 0x000fe4000bf06070 */
[----:B---3--:R-:W-:Y:S02]  /*1ad0*/  IADD3 R21, P1, P2, R10, R6, R21 ;  /* 0x000000060a157210 */ /* 0x008fe40007a3e015 */
[----:B------:R-:W-:Y:S02]  /*1ae0*/  IADD3.X R6, PT, PT, R5, ~UR8, RZ, P3, !PT ;  /* 0x8000000805067c10 */ /* 0x000fe40009ffe4ff */
[----:B------:R-:W-:Y:S02]  /*1af0*/  IADD3.X R7, PT, PT, R11, R7, R23, P1, P2 ;  /* 0x000000070b077210 */ /* 0x000fe40000fe4417 */
[----:B------:R-:W-:-:S02]  /*1b00*/  ISETP.GE.U32.AND.EX P0, PT, R6, UR15, PT, P0 ;  /* 0x0000000f06007c0c */ /* 0x000fc4000bf06100 */
[----:B----4-:R-:W-:-:S04]  /*1b10*/  IADD3 R21, P3, P4, R16, R14, R21 ;  /* 0x0000000e10157210 */ /* 0x010fc80007c7e015 */
[----:B-----5:R-:W-:Y:S02]  /*1b20*/  IADD3 R21, P1, PT, R18, R21, RZ ;  /* 0x0000001512157210 */ /* 0x020fe40007f3e0ff */
[----:B------:R-:W-:-:S05]  /*1b30*/  IADD3.X R15, PT, PT, R17, R15, R7, P3, P4 ;  /* 0x0000000f110f7210 */ /* 0x000fca0001fe8407 */
[----:B------:R-:W-:Y:S01]  /*1b40*/  IMAD.X R27, R19, 0x1, R15, P1 ;  /* 0x00000001131b7824 */ /* 0x000fe200008e060f */
[----:B------:R-:W-:Y:S06]  /*1b50*/  @!P0 BRA `(.L_x_300) ;  /* 0x0000000800508947 */ /* 0x000fec0003800000 */
[----:B------:R-:W-:Y:S02]  /*1b60*/  UIADD3 UR7, UP0, UPT, UR14, UR7, URZ ;  /* 0x000000070e077290 */ /* 0x000fe4000ff1e0ff */
[----:B------:R-:W-:Y:S01]  /*1b70*/  IMAD.U32 R7, RZ, RZ, UR14 ;  /* 0x0000000eff077e24 */ /* 0x000fe2000f8e00ff */
[----:B------:R-:W-:Y:S01]  /*1b80*/  UIADD3 UR4, UPT, UPT, UR4, 0x1, URZ ;  /* 0x0000000104047890 */ /* 0x000fe2000fffe0ff */
[----:B------:R-:W-:Y:S01]  /*1b90*/  IMAD.MOV.U32 R8, RZ, RZ, R2 ;  /* 0x000000ffff087224 */ /* 0x000fe200078e0002 */
[----:B------:R-:W-:Y:S01]  /*1ba0*/  UIADD3.X UR8, UPT, UPT, UR15, UR8, URZ, UP0, !UPT ;  /* 0x000000080f087290 */ /* 0x000fe200087fe4ff */
[----:B------:R-:W-:Y:S01]  /*1bb0*/  VIADD R12, R12, -UR14 ;  /* 0x8000000e0c0c7c36 */ /* 0x000fe20008000000 */
[----:B------:R-:W-:Y:S01]  /*1bc0*/  ISETP.LT.U32.AND P0, PT, R3, UR7, PT ;  /* 0x0000000703007c0c */ /* 0x000fe2000bf01070 */
[----:B------:R-:W-:Y:S01]  /*1bd0*/  IMAD.WIDE R8, R7, 0x8, R8 ;  /* 0x0000000807087825 */ /* 0x000fe200078e0208 */
[----:B------:R-:W-:Y:S01]  /*1be0*/  UMOV UR9, UR5 ;  /* 0x0000000500097c82 */ /* 0x000fe20008000000 */
[----:B------:R-:W-:-:S02]  /*1bf0*/  UMOV UR10, UR6 ;  /* 0x00000006000a7c82 */ /* 0x000fc40008000000 */
[----:B------:R-:W-:Y:S02]  /*1c00*/  IMAD.U32 R11, RZ, RZ, UR8 ;  /* 0x00000008ff0b7e24 */ /* 0x000fe4000f8e00ff */
[----:B------:R-:W-:-:S03]  /*1c10*/  IMAD.MOV.U32 R2, RZ, RZ, R8 ;  /* 0x000000ffff027224 */ /* 0x000fc600078e0008 */
[----:B------:R-:W-:-:S13]  /*1c20*/  ISETP.GT.U32.AND.EX P0, PT, R11, R0, PT, P0 ;  /* 0x000000000b00720c */ /* 0x000fda0003f04100 */
[----:B------:R-:W-:Y:S05]  /*1c30*/  @!P0 BRA `(.L_x_302) ;  /* 0xfffffffc00548947 */ /* 0x000fea000383ffff */
[----:B------:R-:W-:-:S05]  /*1c40*/  UMOV UR6, UR14 ;  /* 0x0000000e00067c82 */ /* 0x000fca0008000000 */
.L_x_301:
[----:B------:R-:W0:Y:S01]  /*1c50*/  S2R R7, SR_TID.X ;  /* 0x0000000000077919 */ /* 0x000e220000002100 */
[C---:B------:R-:W-:Y:S01]  /*1c60*/  VIADD R0, R4.reuse, -UR7 ;  /* 0x8000000704007c36 */ /* 0x040fe20008000000 */
[----:B------:R-:W-:Y:S01]  /*1c70*/  ISETP.LE.U32.AND P1, PT, R4, UR7, PT ;  /* 0x0000000704007c0c */ /* 0x000fe2000bf23070 */
[----:B------:R-:W-:Y:S01]  /*1c80*/  IMAD.U32 R6, RZ, RZ, UR8 ;  /* 0x00000008ff067e24 */ /* 0x000fe2000f8e00ff */
[----:B------:R-:W-:Y:S02]  /*1c90*/  BSSY.RECONVERGENT B1, `(.L_x_300) ;  /* 0x0000080000017945 */ /* 0x000fe40003800200 */
[----:B0-----:R-:W-:-:S04]  /*1ca0*/  ISETP.GE.AND P0, PT, R7, R0, PT ;  /* 0x000000000700720c */ /* 0x001fc80003f06270 */
[----:B------:R-:W-:-:S13]  /*1cb0*/  ISETP.GE.U32.OR.EX P0, PT, R6, R5, P0, P1 ;  /* 0x000000050600720c */ /* 0x000fda0000706510 */
[----:B------:R-:W-:Y:S05]  /*1cc0*/  @P0 BRA `(.L_x_303) ;  /* 0x0000000400f00947 */ /* 0x000fea0003800000 */
[----:B------:R-:W-:Y:S01]  /*1cd0*/  UIMAD UR5, UR18, 0xe00, URZ ;  /* 0x00000e00120578a4 */ /* 0x000fe2000f8e02ff */
[----:B------:R-:W-:Y:S01]  /*1ce0*/  LOP3.LUT R3, RZ, R7, RZ, 0x33, !PT ;  /* 0x00000007ff037212 */ /* 0x000fe200078e33ff */
[----:B------:R-:W-:Y:S01]  /*1cf0*/  UIMAD UR14, UR4, UR11, URZ ;  /* 0x0000000b040e72a4 */ /* 0x000fe2000f8e02ff */
[----:B------:R-:W-:Y:S01]  /*1d00*/  BSSY.RECONVERGENT B2, `(.L_x_304) ;  /* 0x0000036000027945 */ /* 0x000fe20003800200 */
[----:B------:R-:W-:Y:S01]  /*1d10*/  UIADD3 UR5, UPT, UPT, UR5, UR6, URZ ;  /* 0x0000000605057290 */ /* 0x000fe2000fffe0ff */
[----:B------:R-:W-:-:S03]  /*1d20*/  IMAD.MOV.U32 R0, RZ, RZ, R7 ;  /* 0x000000ffff007224 */ /* 0x000fc600078e0007 */
[----:B------:R-:W-:Y:S02]  /*1d30*/  IMAD.U32 R5, RZ, RZ, UR14 ;  /* 0x0000000eff057e24 */ /* 0x000fe4000f8e00ff */
[----:B------:R-:W-:-:S05]  /*1d40*/  IADD3 R4, PT, PT, R4, -UR5, R3 ;  /* 0x8000000504047c10 */ /* 0x000fca000fffe003 */
[----:B------:R-:W-:-:S05]  /*1d50*/  IMAD R4, R5, -0xe00, R4 ;  /* 0xfffff20005047824 */ /* 0x000fca00078e0204 */
[C---:B------:R-:W-:Y:S02]  /*1d60*/  ISETP.GE.U32.AND P1, PT, R4.reuse, 0x1e00, PT ;  /* 0x00001e000400780c */ /* 0x040fe40003f26070 */
[----:B------:R-:W-:-:S04]  /*1d70*/  LEA.HI R13, R4, 0x1, RZ, 0x17 ;  /* 0x00000001040d7811 */ /* 0x000fc800078fb8ff */
[----:B------:R-:W-:-:S04]  /*1d80*/  LOP3.LUT R14, R13, 0xf, RZ, 0xc0, !PT ;  /* 0x0000000f0d0e7812 */ /* 0x000fc800078ec0ff */
[----:B------:R-:W-:-:S03]  /*1d90*/  ISETP.NE.AND P0, PT, R14, RZ, PT ;  /* 0x000000ff0e00720c */ /* 0x000fc60003f05270 */
[----:B------:R-:W-:Y:S10]  /*1da0*/  @!P1 BRA `(.L_x_305) ;  /* 0x0000000000ac9947 */ /* 0x000ff40003800000 */
[----:B------:R-:W-:-:S04]  /*1db0*/  LEA.HI R0, R12, 0x1, RZ, 0x17 ;  /* 0x000000010c007811 */ /* 0x000fc800078fb8ff */
[----:B------:R-:W-:Y:S01]  /*1dc0*/  LOP3.LUT R15, R0, 0xfffff0, RZ, 0xc0, !PT ;  /* 0x00fffff0000f7812 */ /* 0x000fe200078ec0ff */
[----:B------:R-:W-:-:S04]  /*1dd0*/  IMAD.MOV.U32 R0, RZ, RZ, R7 ;  /* 0x000000ffff007224 */ /* 0x000fc800078e0007 */
[----:B------:R-:W-:-:S07]  /*1de0*/  IMAD.MOV R15, RZ, RZ, -R15 ;  /* 0x000000ffff0f7224 */ /* 0x000fce00078e0a0f */
.L_x_306:
[----:B------:R-:W-:-:S05]  /*1df0*/  IMAD.MOV.U32 R8, RZ, RZ, R2 ;  /* 0x000000ffff087224 */ /* 0x000fca00078e0002 */
[----:B------:R-:W2:Y:S04]  /*1e00*/  LDG.E.64 R24, desc[UR16][R8.64+-0x8000] ;  /* 0xff80001008187981 */ /* 0x000ea8000c1e1b00 */
[----:B------:R-:W2:Y:S04]  /*1e10*/  LDG.E.64 R2, desc[UR16][R8.64+-0x7000] ;  /* 0xff90001008027981 */ /* 0x000ea8000c1e1b00 */
[----:B------:R-:W3:Y:S04]  /*1e20*/  LDG.E.64 R4, desc[UR16][R8.64+-0x6000] ;  /* 0xffa0001008047981 */ /* 0x000ee8000c1e1b00 */
[----:B------:R-:W3:Y:S04]  /*1e30*/  LDG.E.64 R22, desc[UR16][R8.64+-0x5000] ;  /* 0xffb0001008167981 */ /* 0x000ee8000c1e1b00 */
[----:B------:R-:W4:Y:S04]  /*1e40*/  LDG.E.64 R16, desc[UR16][R8.64+-0x4000] ;  /* 0xffc0001008107981 */ /* 0x000f28000c1e1b00 */
[----:B------:R-:W4:Y:S04]  /*1e50*/  LDG.E.64 R18, desc[UR16][R8.64+-0x3000] ;  /* 0xffd0001008127981 */ /* 0x000f28000c1e1b00 */
[----:B------:R-:W5:Y:S04]  /*1e60*/  LDG.E.64 R6, desc[UR16][R8.64+-0x2000] ;  /* 0xffe0001008067981 */ /* 0x000f68000c1e1b00 */
[----:B------:R-:W5:Y:S01]  /*1e70*/  LDG.E.64 R10, desc[UR16][R8.64+-0x1000] ;  /* 0xfff00010080a7981 */ /* 0x000f62000c1e1b00 */
[----:B--2---:R-:W-:-:S04]  /*1e80*/  IADD3 R21, P1, P2, R2, R24, R21 ;  /* 0x0000001802157210 */ /* 0x004fc80007a3e015 */
[----:B------:R-:W-:Y:S02]  /*1e90*/  IADD3.X R27, PT, PT, R3, R25, R27, P1, P2 ;  /* 0x00000019031b7210 */ /* 0x000fe40000fe441b */
[----:B------:R-:W2:Y:S01]  /*1ea0*/  LDG.E.64 R2, desc[UR16][R8.64] ;  /* 0x0000001008027981 */ /* 0x000ea2000c1e1b00 */
[----:B---3--:R-:W-:-:S03]  /*1eb0*/  IADD3 R25, P1, P2, R22, R4, R21 ;  /* 0x0000000416197210 */ /* 0x008fc60007a3e015 */
[----:B------:R-:W3:Y:S01]  /*1ec0*/  LDG.E.64 R20, desc[UR16][R8.64+0x3000] ;  /* 0x0030001008147981 */ /* 0x000ee2000c1e1b00 */
[----:B------:R-:W-:-:S03]  /*1ed0*/  IADD3.X R27, PT, PT, R23, R5, R27, P1, P2 ;  /* 0x00000005171b7210 */ /* 0x000fc60000fe441b */
[----:B------:R-:W2:Y:S04]  /*1ee0*/  LDG.E.64 R4, desc[UR16][R8.64+0x1000] ;  /* 0x0010001008047981 */ /* 0x000ea8000c1e1b00 */
[----:B------:R-:W3:Y:S01]  /*1ef0*/  LDG.E.64 R22, desc[UR16][R8.64+0x2000] ;  /* 0x0020001008167981 */ /* 0x000ee2000c1e1b00 */
[----:B----4-:R-:W-:-:S04]  /*1f00*/  IADD3 R25, P1, P2, R18, R16, R25 ;  /* 0x0000001012197210 */ /* 0x010fc80007a3e019 */
[----:B------:R-:W-:Y:S02]  /*1f10*/  IADD3.X R27, PT, PT, R19, R17, R27, P1, P2 ;  /* 0x00000011131b7210 */ /* 0x000fe40000fe441b */
[----:B-----5:R-:W-:Y:S01]  /*1f20*/  IADD3 R25, P1, P2, R10, R6, R25 ;  /* 0x000000060a197210 */ /* 0x020fe20007a3e019 */
[----:B------:R-:W4:Y:S04]  /*1f30*/  LDG.E.64 R16, desc[UR16][R8.64+0x4000] ;  /* 0x0040001008107981 */ /* 0x000f28000c1e1b00 */
[----:B------:R-:W4:Y:S01]  /*1f40*/  LDG.E.64 R18, desc[UR16][R8.64+0x5000] ;  /* 0x0050001008127981 */ /* 0x000f22000c1e1b00 */
[----:B------:R-:W-:-:S03]  /*1f50*/  IADD3.X R27, PT, PT, R11, R7, R27, P1, P2 ;  /* 0x000000070b1b7210 */ /* 0x000fc60000fe441b */
[----:B------:R-:W5:Y:S04]  /*1f60*/  LDG.E.64 R6, desc[UR16][R8.64+0x6000] ;  /* 0x0060001008067981 */ /* 0x000f68000c1e1b00 */
[----:B------:R-:W5:Y:S01]  /*1f70*/  LDG.E.64 R10, desc[UR16][R8.64+0x7000] ;  /* 0x00700010080a7981 */ /* 0x000f62000c1e1b00 */
[----:B------:R-:W-:Y:S02]  /*1f80*/  VIADD R15, R15, 0x10 ;  /* 0x000000100f0f7836 */ /* 0x000fe40000000000 */
[----:B------:R-:W-:Y:S01]  /*1f90*/  VIADD R0, R0, 0x2000 ;  /* 0x0000200000007836 */ /* 0x000fe20000000000 */
[----:B--2---:R-:W-:-:S04]  /*1fa0*/  IADD3 R25, P1, P2, R4, R2, R25 ;  /* 0x0000000204197210 */ /* 0x004fc80007a3e019 */
[----:B------:R-:W-:Y:S02]  /*1fb0*/  IADD3.X R5, PT, PT, R5, R3, R27, P1, P2 ;  /* 0x0000000305057210 */ /* 0x000fe40000fe441b */
[----:B---3--:R-:W-:-:S04]  /*1fc0*/  IADD3 R3, P3, P4, R20, R22, R25 ;  /* 0x0000001614037210 */ /* 0x008fc80007c7e019 */
[----:B------:R-:W-:Y:S02]  /*1fd0*/  IADD3.X R23, PT, PT, R21, R23, R5, P3, P4 ;  /* 0x0000001715177210 */ /* 0x000fe40001fe8405 */
[----:B------:R-:W-:Y:S02]  /*1fe0*/  ISETP.NE.AND P3, PT, R15, RZ, PT ;  /* 0x000000ff0f00720c */ /* 0x000fe40003f65270 */
[----:B----4-:R-:W-:Y:S02]  /*1ff0*/  IADD3 R3, P2, P1, R18, R16, R3 ;  /* 0x0000001012037210 */ /* 0x010fe4000795e003 */
[----:B------:R-:W-:Y:S02]  /*2000*/  IADD3 R2, P6, PT, R8, 0x10000, RZ ;  /* 0x0001000008027810 */ /* 0x000fe40007fde0ff */
[----:B------:R-:W-:Y:S02]  /*2010*/  IADD3.X R17, PT, PT, R19, R17, R23, P2, P1 ;  /* 0x0000001113117210 */ /* 0x000fe400017e2417 */
[----:B-----5:R-:W-:Y:S01]  /*2020*/  IADD3 R21, P4, P5, R10, R6, R3 ;  /* 0x000000060a157210 */ /* 0x020fe20007d9e003 */
[----:B------:R-:W-:-:S03]  /*2030*/  IMAD.X R9, RZ, RZ, R9, P6 ;  /* 0x000000ffff097224 */ /* 0x000fc600030e0609 */
[----:B------:R-:W-:Y:S01]  /*2040*/  IADD3.X R27, PT, PT, R11, R7, R17, P4, P5 ;  /* 0x000000070b1b7210 */ /* 0x000fe200027ea411 */
[----:B------:R-:W-:Y:S08]  /*2050*/  @P3 BRA `(.L_x_306) ;  /* 0xfffffffc00643947 */ /* 0x000ff0000383ffff */
.L_x_305:
[----:B------:R-:W-:Y:S05]  /*2060*/  BSYNC.RECONVERGENT B2 ;  /* 0x0000000000027941 */ /* 0x000fea0003800200 */
.L_x_304:
[----:B------:R-:W-:Y:S05]  /*2070*/  @!P0 BRA `(.L_x_303) ;  /* 0x0000000400048947 */ /* 0x000fea0003800000 */
[----:B------:R-:W-:Y:S01]  /*2080*/  ISETP.GE.U32.AND P1, PT, R14, 0x8, PT ;  /* 0x000000080e00780c */ /* 0x000fe20003f26070 */
[----:B------:R-:W-:Y:S01]  /*2090*/  BSSY.RECONVERGENT B2, `(.L_x_307) ;  /* 0x0000019000027945 */ /* 0x000fe20003800200 */
[----:B------:R-:W-:-:S04]  /*20a0*/  LOP3.LUT R20, R13, 0x7, RZ, 0xc0, !PT ;  /* 0x000000070d147812 */ /* 0x000fc800078ec0ff */
[----:B------:R-:W-:-:S07]  /*20b0*/  ISETP.NE.AND P0, PT, R20, RZ, PT ;  /* 0x000000ff1400720c */ /* 0x000fce0003f05270 */
[----:B------:R-:W-:Y:S06]  /*20c0*/  @!P1 BRA `(.L_x_308) ;  /* 0x0000000000549947 */ /* 0x000fec0003800000 */
[----:B------:R-:W-:-:S05]  /*20d0*/  IADD3 R2, P1, PT, R0, UR7, RZ ;  /* 0x0000000700027c10 */ /* 0x000fca000ff3e0ff */
[----:B------:R-:W-:Y:S01]  /*20e0*/  IMAD.X R3, RZ, RZ, UR8, P1 ;  /* 0x00000008ff037e24 */ /* 0x000fe200088e06ff */
[----:B------:R-:W-:-:S04]  /*20f0*/  LEA R22, P1, R2, UR12, 0x3 ;  /* 0x0000000c02167c11 */ /* 0x000fc8000f8218ff */
[----:B------:R-:W-:-:S05]  /*2100*/  LEA.HI.X R23, R2, UR13, R3, 0x3, P1 ;  /* 0x0000000d02177c11 */ /* 0x000fca00088f1c03 */
        /* <DEDUP_REMOVED lines=8> */
[----:B------:R-:W-:Y:S01]  /*2190*/  VIADD R0, R0, 0x1000 ;  /* 0x0000100000007836 */ /* 0x000fe20000000000 */
[----:B--2---:R-:W-:-:S04]  /*21a0*/  IADD3 R21, P1, P2, R16, R18, R21 ;  /* 0x0000001210157210 */ /* 0x004fc80007a3e015 */
[----:B------:R-:W-:Y:S02]  /*21b0*/  IADD3.X R17, PT, PT, R17, R19, R27, P1, P2 ;  /* 0x0000001311117210 */ /* 0x000fe40000fe441b */
[----:B---3--:R-:W-:-:S04]  /*21c0*/  IADD3 R21, P3, P4, R8, R10, R21 ;  /* 0x0000000a08157210 */ /* 0x008fc80007c7e015 */
[----:B------:R-:W-:Y:S02]  /*21d0*/  IADD3.X R9, PT, PT, R9, R11, R17, P3, P4 ;  /* 0x0000000b09097210 */ /* 0x000fe40001fe8411 */
[----:B----4-:R-:W-:-:S04]  /*21e0*/  IADD3 R21, P1, P2, R4, R6, R21 ;  /* 0x0000000604157210 */ /* 0x010fc80007a3e015 */
[----:B------:R-:W-:Y:S02]  /*21f0*/  IADD3.X R5, PT, PT, R5, R7, R9, P1, P2 ;  /* 0x0000000705057210 */ /* 0x000fe40000fe4409 */
[----:B-----5:R-:W-:-:S04]  /*2200*/  IADD3 R21, P3, P4, R14, R2, R21 ;  /* 0x000000020e157210 */ /* 0x020fc80007c7e015 */
[----:B------:R-:W-:-:S09]  /*2210*/  IADD3.X R27, PT, PT, R15, R3, R5, P3, P4 ;  /* 0x000000030f1b7210 */ /* 0x000fd20001fe8405 */
.L_x_308:
[----:B------:R-:W-:Y:S05]  /*2220*/  BSYNC.RECONVERGENT B2 ;  /* 0x0000000000027941 */ /* 0x000fea0003800200 */
.L_x_307:
[----:B------:R-:W-:Y:S05]  /*2230*/  @!P0 BRA `(.L_x_303) ;  /* 0x0000000000948947 */ /* 0x000fea0003800000 */
[----:B------:R-:W-:Y:S01]  /*2240*/  ISETP.GE.U32.AND P1, PT, R20, 0x4, PT ;  /* 0x000000041400780c */ /* 0x000fe20003f26070 */
[----:B------:R-:W-:Y:S01]  /*2250*/  BSSY.RECONVERGENT B2, `(.L_x_309) ;  /* 0x0000010000027945 */ /* 0x000fe20003800200 */
[----:B------:R-:W-:-:S11]  /*2260*/  LOP3.LUT P0, RZ, R13, 0x3, RZ, 0xc0, !PT ;  /* 0x000000030dff7812 */ /* 0x000fd6000780c0ff */
[----:B------:R-:W-:Y:S05]  /*2270*/  @!P1 BRA `(.L_x_310) ;  /* 0x0000000000349947 */ /* 0x000fea0003800000 */
[----:B------:R-:W-:-:S05]  /*2280*/  IADD3 R3, P1, PT, R0, UR7, RZ ;  /* 0x0000000700037c10 */ /* 0x000fca000ff3e0ff */
[----:B------:R-:W-:Y:S01]  /*2290*/  IMAD.X R4, RZ, RZ, UR8, P1 ;  /* 0x00000008ff047e24 */ /* 0x000fe200088e06ff */
[----:B------:R-:W-:-:S04]  /*22a0*/  LEA R2, P1, R3, UR12, 0x3 ;  /* 0x0000000c03027c11 */ /* 0x000fc8000f8218ff */
[----:B------:R-:W-:-:S05]  /*22b0*/  LEA.HI.X R3, R3, UR13, R4, 0x3, P1 ;  /* 0x0000000d03037c11 */ /* 0x000fca00088f1c04 */
[----:B------:R-:W2:Y:S04]  /*22c0*/  LDG.E.64 R4, desc[UR16][R2.64] ;  /* 0x0000001002047981 */ /* 0x000ea8000c1e1b00 */
[----:B------:R-:W2:Y:S04]  /*22d0*/  LDG.E.64 R6, desc[UR16][R2.64+0x1000] ;  /* 0x0010001002067981 */ /* 0x000ea8000c1e1b00 */
[----:B------:R-:W3:Y:S04]  /*22e0*/  LDG.E.64 R8, desc[UR16][R2.64+0x2000] ;  /* 0x0020001002087981 */ /* 0x000ee8000c1e1b00 */
[----:B------:R-:W3:Y:S01]  /*22f0*/  LDG.E.64 R10, desc[UR16][R2.64+0x3000] ;  /* 0x00300010020a7981 */ /* 0x000ee2000c1e1b00 */
[----:B------:R-:W-:Y:S01]  /*2300*/  VIADD R0, R0, 0x800 ;  /* 0x0000080000007836 */ /* 0x000fe20000000000 */
[----:B--2---:R-:W-:-:S04]  /*2310*/  IADD3 R21, P1, P2, R6, R4, R21 ;  /* 0x0000000406157210 */ /* 0x004fc80007a3e015 */
[----:B------:R-:W-:Y:S02]  /*2320*/  IADD3.X R27, PT, PT, R7, R5, R27, P1, P2 ;  /* 0x00000005071b7210 */ /* 0x000fe40000fe441b */
[----:B---3--:R-:W-:-:S04]  /*2330*/  IADD3 R21, P3, P4, R10, R8, R21 ;  /* 0x000000080a157210 */ /* 0x008fc80007c7e015 */
[----:B------:R-:W-:-:S09]  /*2340*/  IADD3.X R27, PT, PT, R11, R9, R27, P3, P4 ;  /* 0x000000090b1b7210 */ /* 0x000fd20001fe841b */
.L_x_310:
[----:B------:R-:W-:Y:S05]  /*2350*/  BSYNC.RECONVERGENT B2 ;  /* 0x0000000000027941 */ /* 0x000fea0003800200 */
.L_x_309:
[----:B------:R-:W-:Y:S05]  /*2360*/  @!P0 BRA `(.L_x_303) ;  /* 0x0000000000488947 */ /* 0x000fea0003800000 */
[----:B------:R-:W-:Y:S02]  /*2370*/  LOP3.LUT R12, R12, 0xffff, RZ, 0xc0, !PT ;  /* 0x0000ffff0c0c7812 */ /* 0x000fe400078ec0ff */
[----:B------:R-:W-:Y:S02]  /*2380*/  IADD3 R5, P0, PT, R0, UR9, RZ ;  /* 0x0000000900057c10 */ /* 0x000fe4000ff1e0ff */
[----:B------:R-:W-:Y:S02]  /*2390*/  LEA.HI R0, R12, 0x1, RZ, 0x17 ;  /* 0x000000010c007811 */ /* 0x000fe400078fb8ff */
[----:B------:R-:W-:Y:S01]  /*23a0*/  LEA R4, P1, R5, UR12, 0x3 ;  /* 0x0000000c05047c11 */ /* 0x000fe2000f8218ff */
[----:B------:R-:W-:Y:S01]  /*23b0*/  IMAD.X R2, RZ, RZ, UR10, P0 ;  /* 0x0000000aff027e24 */ /* 0x000fe200080e06ff */
[----:B------:R-:W-:-:S04]  /*23c0*/  LOP3.LUT R0, R0, 0x3, RZ, 0xc0, !PT ;  /* 0x0000000300007812 */ /* 0x000fc800078ec0ff */
[----:B------:R-:W-:Y:S01]  /*23d0*/  LEA.HI.X R5, R5, UR13, R2, 0x3, P1 ;  /* 0x0000000d05057c11 */ /* 0x000fe200088f1c02 */
[----:B------:R-:W-:-:S07]  /*23e0*/  IMAD.MOV R0, RZ, RZ, -R0 ;  /* 0x000000ffff007224 */ /* 0x000fce00078e0a00 */
.L_x_311:
[----:B------:R-:W-:Y:S02]  /*23f0*/  IMAD.MOV.U32 R2, RZ, RZ, R4 ;  /* 0x000000ffff027224 */ /* 0x000fe400078e0004 */
[----:B------:R-:W-:-:S06]  /*2400*/  IMAD.MOV.U32 R3, RZ, RZ, R5 ;  /* 0x000000ffff037224 */ /* 0x000fcc00078e0005 */
[----:B------:R-:W2:Y:S01]  /*2410*/  LDG.E.64 R2, desc[UR16][R2.64] ;  /* 0x0000001002027981 */ /* 0x000ea2000c1e1b00 */
[----:B------:R-:W-:Y:S01]  /*2420*/  VIADD R0, R0, 0x1 ;  /* 0x0000000100007836 */ /* 0x000fe20000000000 */
[----:B------:R-:W-:-:S04]  /*2430*/  IADD3 R4, P2, PT, R4, 0x1000, RZ ;  /* 0x0000100004047810 */ /* 0x000fc80007f5e0ff */
[----:B------:R-:W-:Y:S01]  /*2440*/  ISETP.NE.AND P0, PT, R0, RZ, PT ;  /* 0x000000ff0000720c */ /* 0x000fe20003f05270 */
[----:B------:R-:W-:Y:S01]  /*2450*/  IMAD.X R5, RZ, RZ, R5, P2 ;  /* 0x000000ffff057224 */ /* 0x000fe200010e0605 */
[----:B--2---:R-:W-:-:S05]  /*2460*/  IADD3 R21, P1, PT, R2, R21, RZ ;  /* 0x0000001502157210 */ /* 0x004fca0007f3e0ff */
[----:B------:R-:W-:-:S06]  /*2470*/  IMAD.X R27, R3, 0x1, R27, P1 ;  /* 0x00000001031b7824 */ /* 0x000fcc00008e061b */
[----:B------:R-:W-:Y:S05]  /*2480*/  @P0 BRA `(.L_x_311) ;  /* 0xfffffffc00d80947 */ /* 0x000fea000383ffff */
.L_x_303:
[----:B------:R-:W-:Y:S05]  /*2490*/  BSYNC.RECONVERGENT B1 ;  /* 0x0000000000017941 */ /* 0x000fea0003800200 */
.L_x_300:
[----:B------:R-:W0:Y:S01]  /*24a0*/  S2R R4, SR_LANEID ;  /* 0x0000000000047919 */ /* 0x000e220000000000 */
[----:B------:R-:W1:Y:S04]  /*24b0*/  SHFL.DOWN PT, R0, R21, 0x1, 0x1f ;  /* 0x08201f0015007f89 */ /* 0x000e6800000e0000 */
[----:B------:R-:W2:Y:S01]  /*24c0*/  SHFL.DOWN PT, R2, R27, 0x1, 0x1f ;  /* 0x08201f001b027f89 */ /* 0x000ea200000e0000 */
[----:B------:R-:W3:Y:S01]  /*24d0*/  S2R R6, SR_TID.X ;  /* 0x0000000000067919 */ /* 0x000ee20000002100 */
[C---:B0-----:R-:W-:Y:S02]  /*24e0*/  ISETP.GT.AND P1, PT, R4.reuse, 0x1e, PT ;  /* 0x0000001e0400780c */ /* 0x041fe40003f24270 */
[----:B------:R-:W-:Y:S02]  /*24f0*/  ISETP.NE.AND P2, PT, R4, RZ, PT ;  /* 0x000000ff0400720c */ /* 0x000fe40003f45270 */
[----:B-1----:R-:W-:-:S02]  /*2500*/  SEL R0, R0, RZ, !P1 ;  /* 0x000000ff00007207 */ /* 0x002fc40004800000 */
[----:B--2---:R-:W-:Y:S02]  /*2510*/  SEL R2, R2, RZ, !P1 ;  /* 0x000000ff02027207 */ /* 0x004fe40004800000 */
[----:B------:R-:W-:Y:S02]  /*2520*/  IADD3 R3, P0, PT, R21, R0, RZ ;  /* 0x0000000015037210 */ /* 0x000fe40007f1e0ff */
[----:B------:R-:W-:-:S03]  /*2530*/  ISETP.GT.AND P1, PT, R4, 0x1d, PT ;  /* 0x0000001d0400780c */ /* 0x000fc60003f24270 */
[----:B------:R-:W-:Y:S01]  /*2540*/  IMAD.X R9, R27, 0x1, R2, P0 ;  /* 0x000000011b097824 */ /* 0x000fe200000e0602 */
[----:B------:R-:W0:Y:S04]  /*2550*/  SHFL.DOWN PT, R0, R3, 0x2, 0x1f ;  /* 0x08401f0003007f89 */ /* 0x000e2800000e0000 */
[----:B------:R-:W1:Y:S01]  /*2560*/  SHFL.DOWN PT, R2, R9, 0x2, 0x1f ;  /* 0x08401f0009027f89 */ /* 0x000e6200000e0000 */
        /* <DEDUP_REMOVED lines=17> */
[----:B---3--:R-:W-:Y:S02]  /*2680*/  @!P2 SHF.R.U32.HI R3, RZ, 0x2, R6 ;  /* 0x00000002ff03a819 */ /* 0x008fe40000011606 */
[----:B-1----:R-:W-:Y:S01]  /*2690*/  SEL R2, R2, RZ, !P1 ;  /* 0x000000ff02027207 */ /* 0x002fe20004800000 */
[----:B------:R-:W0:Y:S01]  /*26a0*/  SHFL.DOWN PT, R0, R5, 0x10, 0x1f ;  /* 0x0a001f0005007f89 */ /* 0x000e2200000e0000 */
[----:B------:R-:W-:Y:S02]  /*26b0*/  ISETP.GT.AND P1, PT, R4, 0xf, PT ;  /* 0x0000000f0400780c */ /* 0x000fe40003f24270 */
[----:B------:R-:W-:Y:S01]  /*26c0*/  @!P2 MOV R4, 0x400 ;  /* 0x000004000004a802 */ /* 0x000fe20000000f00 */
[----:B------:R-:W-:-:S03]  /*26d0*/  IMAD.X R7, R2, 0x1, R9, P0 ;  /* 0x0000000102077824 */ /* 0x000fc600000e0609 */
[----:B--2---:R-:W-:Y:S02]  /*26e0*/  @!P2 LEA R11, R11, R4, 0x18 ;  /* 0x000000040b0ba211 */ /* 0x004fe400078ec0ff */
[----:B------:R-:W1:Y:S01]  /*26f0*/  SHFL.DOWN PT, R2, R7, 0x10, 0x1f ;  /* 0x0a001f0007027f89 */ /* 0x000e6200000e0000 */
[----:B------:R-:W-:-:S05]  /*2700*/  @!P2 LOP3.LUT R4, R3, 0xf8, RZ, 0xc0, !PT ;  /* 0x000000f80304a812 */ /* 0x000fca00078ec0ff */
[----:B------:R-:W-:Y:S01]  /*2710*/  @!P2 IMAD.IADD R11, R4, 0x1, R11 ;  /* 0x00000001040ba824 */ /* 0x000fe200078e020b */
[----:B0-----:R-:W-:-:S04]  /*2720*/  SEL R0, R0, RZ, !P1 ;  /* 0x000000ff00007207 */ /* 0x001fc80004800000 */
[----:B------:R-:W-:Y:S02]  /*2730*/  IADD3 R0, P0, PT, R0, R5, RZ ;  /* 0x0000000500007210 */ /* 0x000fe40007f1e0ff */
[----:B-1----:R-:W-:-:S05]  /*2740*/  SEL R2, R2, RZ, !P1 ;  /* 0x000000ff02027207 */ /* 0x002fca0004800000 */
[----:B------:R-:W-:Y:S01]  /*2750*/  IMAD.X R3, R2, 0x1, R7, P0 ;  /* 0x0000000102037824 */ /* 0x000fe200000e0607 */
[----:B------:R-:W-:Y:S01]  /*2760*/  ISETP.NE.AND P0, PT, R6, RZ, PT ;  /* 0x000000ff0600720c */ /* 0x000fe20003f05270 */
[----:B------:R-:W-:-:S05]  /*2770*/  @!P2 IMAD.MOV.U32 R2, RZ, RZ, R0 ;  /* 0x000000ffff02a224 */ /* 0x000fca00078e0000 */
[----:B------:R0:W-:Y:S01]  /*2780*/  @!P2 STS.64 [R11+0x10], R2 ;  /* 0x000010020b00a388 */ /* 0x0001e20000000a00 */
[----:B------:R-:W-:Y:S06]  /*2790*/  BAR.SYNC.DEFER_BLOCKING 0x0 ;  /* 0x0000000000007b1d */ /* 0x000fec0000010000 */
[----:B------:R-:W-:Y:S05]  /*27a0*/  @P0 BRA `(.L_x_299) ;  /* 0x00000000006c0947 */ /* 0x000fea0003800000 */
[----:B------:R-:W1:Y:S01]  /*27b0*/  S2UR UR5, SR_CgaCtaId ;  /* 0x00000000000579c3 */ /* 0x000e620000008800 */
[----:B------:R-:W-:Y:S02]  /*27c0*/  UMOV UR4, 0x400 ;  /* 0x0000040000047882 */ /* 0x000fe40000000000 */
[----:B-1----:R-:W-:-:S09]  /*27d0*/  ULEA UR4, UR5, UR4, 0x18 ;  /* 0x0000000405047291 */ /* 0x002fd2000f8ec0ff */
[----:B------:R-:W-:Y:S04]  /*27e0*/  LDS.64 R8, [UR4+0x18] ;  /* 0x00001804ff087984 */ /* 0x000fe80008000a00 */
[----:B------:R-:W0:Y:S04]  /*27f0*/  LDS.128 R24, [UR4+0x20] ;  /* 0x00002004ff187984 */ /* 0x000e280008000c00 */
[----:B------:R-:W1:Y:S04]  /*2800*/  LDS.128 R4, [UR4+0x30] ;  /* 0x00003004ff047984 */ /* 0x000e680008000c00 */
        /* <DEDUP_REMOVED lines=20> */
[----:B------:R-:W-:-:S07]  /*2950*/  IMAD.X R3, R3, 0x1, R27, P3 ;  /* 0x0000000103037824 */ /* 0x000fce00018e061b */
.L_x_299:
[----:B------:R-:W-:Y:S05]  /*2960*/  BSYNC.RECONVERGENT B0 ;  /* 0x0000000000007941 */ /* 0x000fea0003800200 */
.L_x_284:
[----:B------:R-:W-:Y:S05]  /*2970*/  @P0 EXIT ;  /* 0x000000000000094d */ /* 0x000fea0003800000 */
[----:B------:R-:W3:Y:S01]  /*2980*/  LDCU.64 UR4, c[0x0][0x388] ;  /* 0x00007100ff0477ac */ /* 0x000ee20008000a00 */
[----:B0-2---:R-:W-:Y:S01]  /*2990*/  IMAD.MOV.U32 R2, RZ, RZ, R0 ;  /* 0x000000ffff027224 */ /* 0x005fe200078e0000 */
[----:B---3--:R-:W-:-:S06]  /*29a0*/  UIMAD.WIDE.U32 UR4, UR18, 0x8, UR4 ;  /* 0x00000008120478a5 */ /* 0x008fcc000f8e0004 */
[----:B------:R-:W-:Y:S02]  /*29b0*/  IMAD.U32 R4, RZ, RZ, UR4 ;  /* 0x00000004ff047e24 */ /* 0x000fe4000f8e00ff */
[----:B------:R-:W-:-:S05]  /*29c0*/  IMAD.U32 R5, RZ, RZ, UR5 ;  /* 0x00000005ff057e24 */ /* 0x000fca000f8e00ff */
[----:B------:R-:W-:Y:S01]  /*29d0*/  STG.E.64 desc[UR16][R4.64], R2 ;  /* 0x0000000204007986 */ /* 0x000fe2000c101b10 */
[----:B------:R-:W-:Y:S05]  /*29e0*/  EXIT ;  /* 0x000000000000794d */ /* 0x000fea0003800000 */
.L_x_312:
        /* <DEDUP_REMOVED lines=9> */
.L_x_614:


//--------------------- .text._ZN3cub18CUB_300001_SM_10006detail6reduce28DeviceReduceSingleTileKernelINS2_10policy_hubIlyN4cuda3std3__44plusIlEEE10Policy1000EN6thrust24THRUST_300001_SM_1000_NS6detail15normal_iteratorINSD_10device_ptrIlEEEEPlyS9_llNS7_10__identityEEEvT0_T1_T2_T3_T4_T6_ --------------------------
	.section	.text._ZN3cub18CUB_300001_SM_10006detail6reduce28DeviceReduceSingleTileKernelINS2_10policy_hubIlyN4cuda3std3__44plusIlEEE10Policy1000EN6thrust24THRUST_300001_SM_1000_NS6detail15normal_iteratorINSD_10device_ptrIlEEEEPlyS9_llNS7_10__identityEEEvT0_T1_T2_T3_T4_T6_,"ax",@progbits
	.align	128
        .global         _ZN3cub18CUB_300001_SM_10006detail6reduce28DeviceReduceSingleTileKernelINS2_10policy_hubIlyN4cuda3std3__44plusIlEEE10Policy1000EN6thrust24THRUST_300001_SM_1000_NS6detail15normal_iteratorINSD_10device_ptrIlEEEEPlyS9_llNS7_10__identityEEEvT0_T1_T2_T3_T4_T6_
        .type           _ZN3cub18CUB_300001_SM_10006detail6reduce28DeviceReduceSingleTileKernelINS2_10policy_hubIlyN4cuda3std3__44plusIlEEE10Policy1000EN6thrust24THRUST_300001_SM_1000_NS6detail15normal_iteratorINSD_10device_ptrIlEEEEPlyS9_llNS7_10__identityEEEvT0_T1_T2_T3_T4_T6_,@function
        .size           _ZN3cub18CUB_300001_SM_10006detail6reduce28DeviceReduceSingleTileKernelINS2_10policy_hubIlyN4cuda3std3__44plusIlEEE10Policy1000EN6thrust24THRUST_300001_SM_1000_NS6detail15normal_iteratorINSD_10device_ptrIlEEEEPlyS9_llNS7_10__identityEEEvT0_T1_T2_T3_T4_T6_,(.L_x_615 - _ZN3cub18CUB_300001_SM_10006detail6reduce28DeviceReduceSingleTileKernelINS2_10policy_hubIlyN4cuda3std3__44plusIlEEE10Policy1000EN6thrust24THRUST_300001_SM_1000_NS6detail15normal_iteratorINSD_10device_ptrIlEEEEPlyS9_llNS7_10__identityEEEvT0_T1_T2_T3_T4_T6_)
        .other          _ZN3cub18CUB_300001_SM_10006detail6reduce28DeviceReduceSingleTileKernelINS2_10policy_hubIlyN4cuda3std3__44plusIlEEE10Policy1000EN6thrust24THRUST_300001_SM_1000_NS6detail15normal_iteratorINSD_10device_ptrIlEEEEPlyS9_llNS7_10__identityEEEvT0_T1_T2_T3_T4_T6_,@"STO_CUDA_ENTRY STV_DEFAULT"
_ZN3cub18CUB_300001_SM_10006detail6reduce28DeviceReduceSingleTileKernelINS2_10policy_hubIlyN4cuda3std3__44plusIlEEE10Policy1000EN6thrust24THRUST_300001_SM_1000_NS6detail15normal_iteratorINSD_10device_ptrIlEEEEPlyS9_llNS7_10__identityEEEvT0_T1_T2_T3_T4_T6_:
.text._ZN3cub18CUB_300001_SM_10006detail6reduce28DeviceReduceSingleTileKernelINS2_10policy_hubIlyN4cuda3std3__44plusIlEEE10Policy1000EN6thrust24THRUST_300001_SM_1000_NS6detail15normal_iteratorINSD_10device_ptrIlEEEEPlyS9_llNS7_10__identityEEEvT0_T1_T2_T3_T4_T6_:
[----:B------:R-:W-:Y:S01]  /*0000*/  LDC R1, c[0x0][0x37c] ;  /* 0x0000df00ff017b82 */ /* 0x000fe20000000800 */
[----:B------:R-:W0:Y:S01]  /*0010*/  LDCU.64 UR4, c[0x0][0x390] ;  /* 0x00007200ff0477ac */ /* 0x000e220008000a00 */
[----:B------:R-:W1:Y:S01]  /*0020*/  LDCU.64 UR6, c[0x0][0x358] ;  /* 0x00006b00ff0677ac */ /* 0x000e620008000a00 */
[----:B0-----:R-:W-:Y:S02]  /*0030*/  IMAD.U32 R2, RZ, RZ, UR4 ;  /* 0x00000004ff027e24 */ /* 0x001fe4000f8e00ff */
[----:B------:R-:W-:-:S03]  /*0040*/  IMAD.U32 R0, RZ, RZ, UR5 ;  /* 0x00000005ff007e24 */ /* 0x000fc6000f8e00ff */
[----:B------:R-:W-:-:S04]  /*0050*/  ISETP.NE.U32.AND P0, PT, R2, RZ, PT ;  /* 0x000000ff0200720c */ /* 0x000fc80003f05070 */
[----:B------:R-:W-:-:S13]  /*0060*/  ISETP.NE.AND.EX P0, PT, R0, RZ, PT, P0 ;  /* 0x000000ff0000720c */ /* 0x000fda0003f05300 */
        /* <DEDUP_REMOVED lines=8> */
.L_x_313:
[----:B------:R-:W-:Y:S01]  /*00f0*/  ISETP.GT.U32.AND P0, PT, R2, 0xdff, PT ;  /* 0x00000dff0200780c */ /* 0x000fe20003f04070 */
[----:B------:R-:W-:Y:S03]  /*0100*/  BSSY.RECONVERGENT B0, `(.L_x_314) ;  /* 0x0000262000007945 */ /* 0x000fe60003800200 */
[----:B------:R-:W-:-:S13]  /*0110*/  ISETP.GT.U32.AND.EX P0, PT, R0, RZ, PT, P0 ;  /* 0x000000ff0000720c */ /* 0x000fda0003f04100 */
[----:B------:R-:W-:Y:S05]  /*0120*/  @P0 BRA `(.L_x_315) ;  /* 0x0000001400680947 */ /* 0x000fea0003800000 */
[----:B------:R-:W0:Y:S01]  /*0130*/  S2R R3, SR_TID.X ;  /* 0x0000000000037919 */ /* 0x000e220000002100 */
[----:B------:R-:W-:Y:S01]  /*0140*/  BSSY.RECONVERGENT B1, `(.L_x_316) ;  /* 0x0000009000017945 */ /* 0x000fe20003800200 */
[----:B------:R-:W-:Y:S02]  /*0150*/  CS2R R4, SRZ ;  /* 0x0000000000047805 */ /* 0x000fe4000001ff00 */
[----:B0-----:R-:W-:Y:S01]  /*0160*/  ISETP.GE.U32.AND P0, PT, R3, R2, PT ;  /* 0x000000020300720c */ /* 0x001fe20003f06070 */
[----:B------:R-:W-:-:S12]  /*0170*/  IMAD.MOV.U32 R41, RZ, RZ, R3 ;  /* 0x000000ffff297224 */ /* 0x000fd800078e0003 */
[----:B------:R-:W-:Y:S05]  /*0180*/  @P0 BRA `(.L_x_317) ;  /* 0x0000000000100947 */ /* 0x000fea0003800000 */
[----:B------:R-:W0:Y:S02]  /*0190*/  LDC.64 R4, c[0x0][0x380] ;  /* 0x0000e000ff047b82 */ /* 0x000e240000000a00 */
[----:B0-----:R-:W-:-:S06]  /*01a0*/  IMAD.WIDE.U32 R4, R3, 0x8, R4 ;  /* 0x0000000803047825 */ /* 0x001fcc00078e0004 */
[----:B------:R-:W5:Y:S01]  /*01b0*/  LDG.E.64 R4, desc[UR6][R4.64] ;  /* 0x0000000604047981 */ /* 0x000f62000c1e1b00 */
[----:B------:R-:W-:-:S07]  /*01c0*/  VIADD R41, R3, 0x200 ;  /* 0x0000020003297836 */ /* 0x000fce0000000000 */
.L_x_317:
[----:B------:R-:W-:Y:S05]  /*01d0*/  BSYNC.RECONVERGENT B1 ;  /* 0x0000000000017941 */ /* 0x000fea0003800200 */
.L_x_316:
[----:B------:R-:W-:Y:S01]  /*01e0*/  ISETP.GE.U32.AND P0, PT, R41, R2, PT ;  /* 0x000000022900720c */ /* 0x000fe20003f06070 */
[----:B------:R-:W-:-:S12]  /*01f0*/  BSSY.RECONVERGENT B1, `(.L_x_318) ;  /* 0x000006e000017945 */ /* 0x000fd80003800200 */
[----:B------:R-:W-:Y:S05]  /*0200*/  @P0 BRA `(.L_x_319) ;  /* 0x0000000400b00947 */ /* 0x000fea0003800000 */
[----:B------:R-:W-:Y:S01]  /*0210*/  LOP3.LUT R7, RZ, R41, RZ, 0x33, !PT ;  /* 0x00000029ff077212 */ /* 0x000fe200078e33ff */
[----:B------:R-:W-:Y:S04]  /*0220*/  BSSY.RECONVERGENT B2, `(.L_x_320) ;  /* 0x0000033000027945 */ /* 0x000fe80003800200 */
[----:B------:R-:W-:-:S05]  /*0230*/  IMAD.IADD R7, R7, 0x1, R2 ;  /* 0x0000000107077824 */ /* 0x000fca00078e0202 */
[C---:B------:R-:W-:Y:S02]  /*0240*/  ISETP.GE.U32.AND P1, PT, R7.reuse, 0x1e00, PT ;  /* 0x00001e000700780c */ /* 0x040fe40003f26070 */
[----:B------:R-:W-:-:S04]  /*0250*/  LEA.HI R40, R7, 0x1, RZ, 0x17 ;  /* 0x0000000107287811 */ /* 0x000fc800078fb8ff */
[----:B------:R-:W-:-:S04]  /*0260*/  LOP3.LUT R43, R40, 0xf, RZ, 0xc0, !PT ;  /* 0x0000000f282b7812 */ /* 0x000fc800078ec0ff */
[----:B------:R-:W-:-:S03]  /*0270*/  ISETP.NE.AND P0, PT, R43, RZ, PT ;  /* 0x000000ff2b00720c */ /* 0x000fc60003f05270 */
[----:B------:R-:W-:Y:S10]  /*0280*/  @!P1 BRA `(.L_x_321) ;  /* 0x0000000000b09947 */ /* 0x000ff40003800000 */
[----:B------:R-:W0:Y:S01]  /*0290*/  LDC.64 R6, c[0x0][0x380] ;  /* 0x0000e000ff067b82 */ /* 0x000e220000000a00 */
[----:B------:R-:W-:-:S05]  /*02a0*/  LOP3.LUT R42, R40, 0xfffff0, RZ, 0xc0, !PT ;  /* 0x00fffff0282a7812 */ /* 0x000fca00078ec0ff */
[----:B------:R-:W-:Y:S02]  /*02b0*/  IMAD.MOV R42, RZ, RZ, -R42 ;  /* 0x000000ffff2a7224 */ /* 0x000fe400078e0a2a */
[----:B0-----:R-:W-:-:S03]  /*02c0*/  IMAD.WIDE.U32 R6, R41, 0x8, R6 ;  /* 0x0000000829067825 */ /* 0x001fc600078e0006 */
[----:B------:R-:W-:-:S05]  /*02d0*/  IADD3 R6, P1, PT, R6, 0x8000, RZ ;  /* 0x0000800006067810 */ /* 0x000fca0007f3e0ff */
[----:B------:R-:W-:-:S08]  /*02e0*/  IMAD.X R7, RZ, RZ, R7, P1 ;  /* 0x000000ffff077224 */ /* 0x000fd000008e0607 */
.L_x_322:
[----:B------:R-:W2:Y:S04]  /*02f0*/  LDG.E.64 R8, desc[UR6][R6.64+-0x8000] ;  /* 0xff80000606087981 */ /* 0x000ea8000c1e1b00 */
[----:B------:R-:W2:Y:S04]  /*0300*/  LDG.E.64 R10, desc[UR6][R6.64+-0x7000] ;  /* 0xff900006060a7981 */ /* 0x000ea8000c1e1b00 */
[----:B------:R-:W3:Y:S04]  /*0310*/  LDG.E.64 R12, desc[UR6][R6.64+-0x6000] ;  /* 0xffa00006060c7981 */ /* 0x000ee8000c1e1b00 */
[----:B------:R-:W3:Y:S04]  /*0320*/  LDG.E.64 R14, desc[UR6][R6.64+-0x5000] ;  /* 0xffb00006060e7981 */ /* 0x000ee8000c1e1b00 */
[----:B------:R-:W4:Y:S04]  /*0330*/  LDG.E.64 R16, desc[UR6][R6.64+-0x4000] ;  /* 0xffc0000606107981 */ /* 0x000f28000c1e1b00 */
        /* <DEDUP_REMOVED lines=10> */
[----:B------:R0:W4:Y:S01]  /*03e0*/  LDG.E.64 R38, desc[UR6][R6.64+0x7000] ;  /* 0x0070000606267981 */ /* 0x000122000c1e1b00 */
[----:B------:R-:W-:-:S02]  /*03f0*/  VIADD R42, R42, 0x10 ;  /* 0x000000102a2a7836 */ /* 0x000fc40000000000 */
[----:B------:R-:W-:Y:S01]  /*0400*/  VIADD R41, R41, 0x2000 ;  /* 0x0000200029297836 */ /* 0x000fe20000000000 */
[----:B0-----:R-:W-:-:S05]  /*0410*/  IADD3 R6, P6, PT, R6, 0x10000, RZ ;  /* 0x0001000006067810 */ /* 0x001fca0007fde0ff */
[----:B------:R-:W-:Y:S01]  /*0420*/  IMAD.X R7, RZ, RZ, R7, P6 ;  /* 0x000000ffff077224 */ /* 0x000fe200030e0607 */
        /* <DEDUP_REMOVED lines=12> */
[----:B------:R-:W-:Y:S02]  /*04f0*/  ISETP.NE.AND P3, PT, R42, RZ, PT ;  /* 0x000000ff2a00720c */ /* 0x000fe40003f65270 */
[----:B------:R-:W-:-:S04]  /*0500*/  IADD3 R5, P2, P1, R34, R32, R5 ;  /* 0x0000002022057210 */ /* 0x000fc8000795e005 */
[----:B------:R-:W-:Y:S02]  /*0510*/  IADD3 R4, P4, P5, R38, R36, R5 ;  /* 0x0000002426047210 */ /* 0x000fe40007d9e005 */
[----:B------:R-:W-:-:S04]  /*0520*/  IADD3.X R5, PT, PT, R35, R33, R29, P2, P1 ;  /* 0x0000002123057210 */ /* 0x000fc800017e241d */
[----:B------:R-:W-:Y:S01]  /*0530*/  IADD3.X R5, PT, PT, R39, R37, R5, P4, P5 ;  /* 0x0000002527057210 */ /* 0x000fe200027ea405 */
[----:B------:R-:W-:Y:S06]  /*0540*/  @P3 BRA `(.L_x_322) ;  /* 0xfffffffc00683947 */ /* 0x000fec000383ffff */
.L_x_321:
[----:B------:R-:W-:Y:S05]  /*0550*/  BSYNC.RECONVERGENT B2 ;  /* 0x0000000000027941 */ /* 0x000fea0003800200 */
.L_x_320:
[----:B------:R-:W-:Y:S05]  /*0560*/  @!P0 BRA `(.L_x_319) ;  /* 0x0000000000d88947 */ /* 0x000fea0003800000 */
[----:B------:R-:W-:Y:S01]  /*0570*/  ISETP.GE.U32.AND P1, PT, R43, 0x8, PT ;  /* 0x000000082b00780c */ /* 0x000fe20003f26070 */
[----:B------:R-:W-:Y:S01]  /*0580*/  BSSY.RECONVERGENT B2, `(.L_x_323) ;  /* 0x0000017000027945 */ /* 0x000fe20003800200 */
[----:B------:R-:W-:-:S04]  /*0590*/  LOP3.LUT R24, R40, 0x7, RZ, 0xc0, !PT ;  /* 0x0000000728187812 */ /* 0x000fc800078ec0ff */
[----:B------:R-:W-:-:S07]  /*05a0*/  ISETP.NE.AND P0, PT, R24, RZ, PT ;  /* 0x000000ff1800720c */ /* 0x000fce0003f05270 */
[----:B------:R-:W-:Y:S06]  /*05b0*/  @!P1 BRA `(.L_x_324) ;  /* 0x00000000004c9947 */ /* 0x000fec0003800000 */
[----:B------:R-:W0:Y:S02]  /*05c0*/  LDC.64 R6, c[0x0][0x380] ;  /* 0x0000e000ff067b82 */ /* 0x000e240000000a00 */
[----:B0-----:R-:W-:-:S05]  /*05d0*/  IMAD.WIDE R6, R41, 0x8, R6 ;  /* 0x0000000829067825 */ /* 0x001fca00078e0206 */
        /* <DEDUP_REMOVED lines=14> */
[----:B------:R-:W-:Y:S02]  /*06c0*/  IADD3 R4, P3, P4, R22, R20, R5 ;  /* 0x0000001416047210 */ /* 0x000fe40007c7e005 */
[----:B------:R-:W-:-:S04]  /*06d0*/  IADD3.X R5, PT, PT, R19, R17, R13, P1, P2 ;  /* 0x0000001113057210 */ /* 0x000fc80000fe440d */
[----:B------:R-:W-:-:S07]  /*06e0*/  IADD3.X R5, PT, PT, R23, R21, R5, P3, P4 ;  /* 0x0000001517057210 */ /* 0x000fce0001fe8405 */
.L_x_324:
[----:B------:R-:W-:Y:S05]  /*06f0*/  BSYNC.RECONVERGENT B2 ;  /* 0x0000000000027941 */ /* 0x000fea0003800200 */
.L_x_323:
        /* <DEDUP_REMOVED lines=17> */
.L_x_326:
[----:B------:R-:W-:Y:S05]  /*0810*/  BSYNC.RECONVERGENT B2 ;  /* 0x0000000000027941 */ /* 0x000fea0003800200 */
.L_x_325:
[----:B------:R-:W-:Y:S05]  /*0820*/  @!P1 BRA `(.L_x_319) ;  /* 0x0000000000289947 */ /* 0x000fea0003800000 */
[----:B------:R-:W0:Y:S01]  /*0830*/  LDC.64 R8, c[0x0][0x380] ;  /* 0x0000e000ff087b82 */ /* 0x000e220000000a00 */
[----:B------:R-:W-:-:S07]  /*0840*/  IMAD.MOV R10, RZ, RZ, -R40 ;  /* 0x000000ffff0a7224 */ /* 0x000fce00078e0a28 */
.L_x_327:
[----:B0-----:R-:W-:-:S06]  /*0850*/  IMAD.WIDE R6, R41, 0x8, R8 ;  /* 0x0000000829067825 */ /* 0x001fcc00078e0208 */
[----:B------:R-:W2:Y:S01]  /*0860*/  LDG.E.64 R6, desc[UR6][R6.64] ;  /* 0x0000000606067981 */ /* 0x000ea2000c1e1b00 */
[----:B------:R-:W-:Y:S02]  /*0870*/  VIADD R10, R10, 0x1 ;  /* 0x000000010a0a7836 */ /* 0x000fe40000000000 */
[----:B------:R-:W-:-:S03]  /*0880*/  VIADD R41, R41, 0x200 ;  /* 0x0000020029297836 */ /* 0x000fc60000000000 */
[----:B------:R-:W-:Y:S02]  /*0890*/  ISETP.NE.AND P0, PT, R10, RZ, PT ;  /* 0x000000ff0a00720c */ /* 0x000fe40003f05270 */
[----:B--2--5:R-:W-:-:S05]  /*08a0*/  IADD3 R4, P1, PT, R6, R4, RZ ;  /* 0x0000000406047210 */ /* 0x024fca0007f3e0ff */
[----:B------:R-:W-:-:S06]  /*08b0*/  IMAD.X R5, R7, 0x1, R5, P1 ;  /* 0x0000000107057824 */ /* 0x000fcc00008e0605 */
[----:B------:R-:W-:Y:S05]  /*08c0*/  @P0 BRA `(.L_x_327) ;  /* 0xfffffffc00e00947 */ /* 0x000fea000383ffff */
.L_x_319:
[----:B------:R-:W-:Y:S05]  /*08d0*/  BSYNC.RECONVERGENT B1 ;  /* 0x0000000000017941 */ /* 0x000fea0003800200 */
.L_x_318:
[----:B------:R-:W-:-:S04]  /*08e0*/  ISETP.GE.U32.AND P0, PT, R2, 0x200, PT ;  /* 0x000002000200780c */ /* 0x000fc80003f06070 */
[----:B------:R-:W-:-:S13]  /*08f0*/  ISETP.GE.U32.AND.EX P0, PT, R0, RZ, PT, P0 ;  /* 0x000000ff0000720c */ /* 0x000fda0003f06100 */
[----:B------:R-:W-:Y:S05]  /*0900*/  @!P0 BRA `(.L_x_328) ;  /* 0x00000004002c8947 */ /* 0x000fea0003800000 */
[----:B------:R-:W0:Y:S01]  /*0910*/  S2R R8, SR_LANEID ;  /* 0x0000000000087919 */ /* 0x000e220000000000 */
[----:B------:R-:W-:Y:S01]  /*0920*/  ISETP.NE.AND P5, PT, R3, RZ, PT ;  /* 0x000000ff0300720c */ /* 0x000fe20003fa5270 */
        /* <DEDUP_REMOVED lines=26> */
[----:B------:R-:W-:-:S02]  /*0ad0*/  @!P1 MOV R4, 0x400 ;  /* 0x0000040000049802 */ /* 0x000fc40000000f00 */
[----:B0-----:R-:W-:-:S04]  /*0ae0*/  SEL R0, R0, RZ, !P0 ;  /* 0x000000ff00007207 */ /* 0x001fc80004000000 */
[----:B------:R-:W-:Y:S02]  /*0af0*/  IADD3 R6, P2, PT, R0, R5, RZ ;  /* 0x0000000500067210 */ /* 0x000fe40007f5e0ff */
[----:B-1----:R-:W-:-:S03]  /*0b00*/  SEL R2, R2, RZ, !P0 ;  /* 0x000000ff02027207 */ /* 0x002fc60004000000 */
[----:B------:R-:W0:Y:S01]  /*0b10*/  SHFL.DOWN PT, R0, R6, 0x10, 0x1f ;  /* 0x0a001f0006007f89 */ /* 0x000e2200000e0000 */
[----:B------:R-:W-:Y:S01]  /*0b20*/  ISETP.GT.AND P0, PT, R8, 0xf, PT ;  /* 0x0000000f0800780c */ /* 0x000fe20003f04270 */
[----:B------:R-:W-:-:S05]  /*0b30*/  IMAD.X R9, R2, 0x1, R11, P2 ;  /* 0x0000000102097824 */ /* 0x000fca00010e060b */
[----:B------:R-:W1:Y:S01]  /*0b40*/  SHFL.DOWN PT, R2, R9, 0x10, 0x1f ;  /* 0x0a001f0009027f89 */ /* 0x000e6200000e0000 */
[----:B--2---:R-:W-:Y:S02]  /*0b50*/  @!P1 LEA R7, R7, R4, 0x18 ;  /* 0x0000000407079211 */ /* 0x004fe400078ec0ff */
[----:B0-----:R-:W-:Y:S02]  /*0b60*/  SEL R5, R0, RZ, !P0 ;  /* 0x000000ff00057207 */ /* 0x001fe40004000000 */
[----:B------:R-:W-:Y:S02]  /*0b70*/  @!P1 SHF.R.U32.HI R0, RZ, 0x2, R3 ;  /* 0x00000002ff009819 */ /* 0x000fe40000011603 */
[----:B------:R-:W-:Y:S02]  /*0b80*/  IADD3 R4, P2, PT, R5, R6, RZ ;  /* 0x0000000605047210 */ /* 0x000fe40007f5e0ff */
[----:B------:R-:W-:Y:S02]  /*0b90*/  @!P1 LOP3.LUT R0, R0, 0xf8, RZ, 0xc0, !PT ;  /* 0x000000f800009812 */ /* 0x000fe400078ec0ff */
[----:B-1----:R-:W-:-:S03]  /*0ba0*/  SEL R2, R2, RZ, !P0 ;  /* 0x000000ff02027207 */ /* 0x002fc60004000000 */
        /* <DEDUP_REMOVED lines=9> */
[----:B------:R-:W1:Y:S04]  /*0c40*/  LDS.128 R32, [UR4+0x20] ;  /* 0x00002004ff207984 */ /* 0x000e680008000c00 */
[----:B------:R-:W0:Y:S04]  /*0c50*/  LDS.128 R28, [UR4+0x30] ;  /* 0x00003004ff1c7984 */ /* 0x000e280008000c00 */
[----:B------:R-:W2:Y:S04]  /*0c60*/  LDS.128 R24, [UR4+0x40] ;  /* 0x00004004ff187984 */ /* 0x000ea80008000c00 */
[----:B------:R-:W3:Y:S04]  /*0c70*/  LDS.128 R20, [UR4+0x50] ;  /* 0x00005004ff147984 */ /* 0x000ee80008000c00 */
[----:B------:R-:W4:Y:S04]  /*0c80*/  LDS.128 R16, [UR4+0x60] ;  /* 0x00006004ff107984 */ /* 0x000f280008000c00 */
[----:B------:R-:W5:Y:S04]  /*0c90*/  LDS.128 R12, [UR4+0x70] ;  /* 0x00007004ff0c7984 */ /* 0x000f680008000c00 */
[----:B------:R-:W5:Y:S01]  /*0ca0*/  LDS.128 R8, [UR4+0x80] ;  /* 0x00008004ff087984 */ /* 0x000f620008000c00 */
[----:B-1----:R-:W-:-:S04]  /*0cb0*/  IADD3 R7, P0, P1, R32, R2, R4 ;  /* 0x0000000220077210 */ /* 0x002fc8000791e004 */
[----:B0-----:R-:W-:Y:S02]  /*0cc0*/  IADD3 R7, P2, P3, R28, R7, R34 ;  /* 0x000000071c077210 */ /* 0x001fe40007b5e022 */
[----:B------:R-:W-:Y:S02]  /*0cd0*/  IADD3.X R5, PT, PT, R33, R3, R5, P0, P1 ;  /* 0x0000000321057210 */ /* 0x000fe400007e2405 */
[----:B--2---:R-:W-:Y:S02]  /*0ce0*/  IADD3 R3, P0, P1, R24, R7, R30 ;  /* 0x0000000718037210 */ /* 0x004fe4000791e01e */
[----:B------:R-:W-:Y:S02]  /*0cf0*/  IADD3.X R5, PT, PT, R29, R5, R35, P2, P3 ;  /* 0x000000051d057210 */ /* 0x000fe400017e6423 */
[----:B---3--:R-:W-:Y:S02]  /*0d00*/  IADD3 R3, P2, P3, R20, R3, R26 ;  /* 0x0000000314037210 */ /* 0x008fe40007b5e01a */
[----:B------:R-:W-:-:S02]  /*0d10*/  IADD3.X R5, PT, PT, R25, R5, R31, P0, P1 ;  /* 0x0000000519057210 */ /* 0x000fc400007e241f */
[----:B----4-:R-:W-:Y:S02]  /*0d20*/  IADD3 R3, P0, P1, R16, R3, R22 ;  /* 0x0000000310037210 */ /* 0x010fe4000791e016 */
[----:B------:R-:W-:Y:S02]  /*0d30*/  IADD3.X R5, PT, PT, R21, R5, R27, P2, P3 ;  /* 0x0000000515057210 */ /* 0x000fe400017e641b */
[----:B-----5:R-:W-:Y:S02]  /*0d40*/  IADD3 R3, P2, P3, R12, R3, R18 ;  /* 0x000000030c037210 */ /* 0x020fe40007b5e012 */
[----:B------:R-:W-:Y:S02]  /*0d50*/  IADD3.X R5, PT, PT, R17, R5, R23, P0, P1 ;  /* 0x0000000511057210 */ /* 0x000fe400007e2417 */
[----:B------:R-:W-:Y:S02]  /*0d60*/  IADD3 R3, P0, P1, R8, R3, R14 ;  /* 0x0000000308037210 */ /* 0x000fe4000791e00e */
[----:B------:R-:W-:-:S02]  /*0d70*/  IADD3.X R5, PT, PT, R13, R5, R19, P2, P3 ;  /* 0x000000050d057210 */ /* 0x000fc400017e6413 */
[----:B------:R-:W-:Y:S02]  /*0d80*/  IADD3 R4, P2, PT, R3, R10, RZ ;  /* 0x0000000a03047210 */ /* 0x000fe40007f5e0ff */
[----:B------:R-:W-:-:S05]  /*0d90*/  IADD3.X R5, PT, PT, R9, R5, R15, P0, P1 ;  /* 0x0000000509057210 */ /* 0x000fca00007e240f */
[----:B------:R-:W-:Y:S01]  /*0da0*/  IMAD.X R5, R5, 0x1, R11, P2 ;  /* 0x0000000105057824 */ /* 0x000fe200010e060b */
[----:B------:R-:W-:Y:S06]  /*0db0*/  BRA `(.L_x_329) ;  /* 0x0000001800587947 */ /* 0x000fec0003800000 */
.L_x_328:
[C---:B------:R-:W-:Y:S01]  /*0dc0*/  LOP3.LUT R6, R3.reuse, 0x3e0, RZ, 0xc0, !PT ;  /* 0x000003e003067812 */ /* 0x040fe200078ec0ff */
[----:B------:R-:W0:Y:S01]  /*0dd0*/  S2R R16, SR_LANEID ;  /* 0x0000000000107919 */ /* 0x000e220000000000 */
[----:B------:R-:W-:Y:S02]  /*0de0*/  ISETP.NE.AND P5, PT, R3, RZ, PT ;  /* 0x000000ff0300720c */ /* 0x000fe40003fa5270 */
[----:B------:R-:W-:Y:S01]  /*0df0*/  LOP3.LUT R9, RZ, R6, RZ, 0x33, !PT ;  /* 0x00000006ff097212 */ /* 0x000fe200078e33ff */
[----:B------:R-:W-:-:S04]  /*0e00*/  VIADD R7, R6, 0x20 ;  /* 0x0000002006077836 */ /* 0x000fc80000000000 */
[----:B------:R-:W-:Y:S01]  /*0e10*/  IMAD.IADD R9, R9, 0x1, R2 ;  /* 0x0000000109097824 */ /* 0x000fe200078e0202 */
[----:B------:R-:W-:-:S04]  /*0e20*/  ISETP.GT.U32.AND P0, PT, R7, R2, PT ;  /* 0x000000020700720c */ /* 0x000fc80003f04070 */
        /* <DEDUP_REMOVED lines=8> */
[----:B------:R-:W-:-:S07]  /*0eb0*/  IADD3 R10, P0, PT, R4, R11, RZ ;  /* 0x0000000b040a7210 */ /* 0x000fce0007f1e0ff */
[----:B------:R-:W0:Y:S01]  /*0ec0*/  @!P2 S2R R11, SR_CgaCtaId ;  /* 0x00000000000ba919 */ /* 0x000e220000008800 */
[----:B------:R-:W-:Y:S01]  /*0ed0*/  IMAD.X R12, R5, 0x1, R12, P0 ;  /* 0x00000001050c7824 */ /* 0x000fe200000e060c */
[----:B------:R-:W1:Y:S01]  /*0ee0*/  SHFL.DOWN PT, R6, R10, 0x2, R9 ;  /* 0x084000000a067989 */ /* 0x000e6200000e0009 */
[----:B------:R-:W-:-:S03]  /*0ef0*/  ISETP.GT.AND P0, PT, R8, R9, PT ;  /* 0x000000090800720c */ /* 0x000fc60003f04270 */
[----:B------:R-:W2:Y:S01]  /*0f00*/  SHFL.DOWN PT, R7, R12, 0x2, R9 ;  /* 0x084000000c077989 */ /* 0x000ea200000e0009 */
[----:B-1----:R-:W-:-:S04]  /*0f10*/  SEL R6, R6, RZ, !P0 ;  /* 0x000000ff06067207 */ /* 0x002fc80004000000 */
[----:B------:R-:W-:Y:S01]  /*0f20*/  IADD3 R8, P1, PT, R6, R10, RZ ;  /* 0x0000000a06087210 */ /* 0x000fe20007f3e0ff */
[----:B------:R-:W-:Y:S01]  /*0f30*/  VIADD R6, R16, 0x4 ;  /* 0x0000000410067836 */ /* 0x000fe20000000000 */
[----:B--2---:R-:W-:-:S03]  /*0f40*/  SEL R7, R7, RZ, !P0 ;  /* 0x000000ff07077207 */ /* 0x004fc60004000000 */
[----:B------:R-:W1:Y:S01]  /*0f50*/  SHFL.DOWN PT, R4, R8, 0x4, R9 ;  /* 0x0880000008047989 */ /* 0x000e6200000e0009 */
[----:B------:R-:W-:Y:S01]  /*0f60*/  ISETP.GT.AND P0, PT, R6, R9, PT ;  /* 0x000000090600720c */ /* 0x000fe20003f04270 */
[----:B------:R-:W-:Y:S02]  /*0f70*/  IMAD.X R14, R7, 0x1, R12, P1 ;  /* 0x00000001070e7824 */ /* 0x000fe400008e060c */
[----:B------:R-:W-:-:S03]  /*0f80*/  VIADD R6, R16, 0x8 ;  /* 0x0000000810067836 */ /* 0x000fc60000000000 */
[----:B------:R-:W2:Y:S01]  /*0f90*/  SHFL.DOWN PT, R5, R14, 0x4, R9 ;  /* 0x088000000e057989 */ /* 0x000ea200000e0009 */
[----:B-1----:R-:W-:-:S04]  /*0fa0*/  SEL R4, R4, RZ, !P0 ;  /* 0x000000ff04047207 */ /* 0x002fc80004000000 */
[----:B------:R-:W-:Y:S02]  /*0fb0*/  IADD3 R10, P1, PT, R4, R8, RZ ;  /* 0x00000008040a7210 */ /* 0x000fe40007f3e0ff */
[----:B--2---:R-:W-:-:S03]  /*0fc0*/  SEL R5, R5, RZ, !P0 ;  /* 0x000000ff05057207 */ /* 0x004fc60004000000 */
[----:B------:R-:W1:Y:S01]  /*0fd0*/  SHFL.DOWN PT, R4, R10, 0x8, R9 ;  /* 0x090000000a047989 */ /* 0x000e6200000e0009 */
[----:B------:R-:W-:Y:S01]  /*0fe0*/  ISETP.GT.AND P0, PT, R6, R9, PT ;  /* 0x000000090600720c */ /* 0x000fe20003f04270 */
[----:B------:R-:W-:Y:S02]  /*0ff0*/  VIADD R6, R16, 0x10 ;  /* 0x0000001010067836 */ /* 0x000fe40000000000 */
[----:B------:R-:W-:-:S05]  /*1000*/  IMAD.X R12, R5, 0x1, R14, P1 ;  /* 0x00000001050c7824 */ /* 0x000fca00008e060e */
[----:B------:R-:W2:Y:S01]  /*1010*/  SHFL.DOWN PT, R5, R12, 0x8, R9 ;  /* 0x090000000c057989 */ /* 0x000ea200000e0009 */
[----:B-1----:R-:W-:-:S04]  /*1020*/  SEL R4, R4, RZ, !P0 ;  /* 0x000000ff04047207 */ /* 0x002fc80004000000 */
[----:B------:R-:W-:Y:S02]  /*1030*/  IADD3 R7, P1, PT, R4, R10, RZ ;  /* 0x0000000a04077210 */ /* 0x000fe40007f3e0ff */
[----:B------:R-:W-:Y:S02]  /*1040*/  @!P2 MOV R10, 0x400 ;  /* 0x00000400000aa802 */ /* 0x000fe40000000f00 */
[----:B--2---:R-:W-:Y:S01]  /*1050*/  SEL R5, R5, RZ, !P0 ;  /* 0x000000ff05057207 */ /* 0x004fe20004000000 */
[----:B------:R-:W1:Y:S01]  /*1060*/  SHFL.DOWN PT, R4, R7, 0x10, R9 ;  /* 0x0a00000007047989 */ /* 0x000e6200000e0009 */
[----:B------:R-:W-:Y:S02]  /*1070*/  ISETP.GT.AND P0, PT, R6, R9, PT ;  /* 0x000000090600720c */ /* 0x000fe40003f04270 */
[----:B------:R-:W-:Y:S01]  /*1080*/  @!P2 SHF.R.U32.HI R6, RZ, 0x2, R3 ;  /* 0x00000002ff06a819 */ /* 0x000fe20000011603 */
[----:B------:R-:W-:Y:S01]  /*1090*/  IMAD.X R8, R5, 0x1, R12, P1 ;  /* 0x0000000105087824 */ /* 0x000fe200008e060c */
[----:B0-----:R-:W-:-:S02]  /*10a0*/  @!P2 LEA R11, R11, R10, 0x18 ;  /* 0x0000000a0b0ba211 */ /* 0x001fc400078ec0ff */
[----:B------:R-:W-:Y:S02]  /*10b0*/  @!P2 LOP3.LUT R6, R6, 0xf8, RZ, 0xc0, !PT ;  /* 0x000000f80606a812 */ /* 0x000fe400078ec0ff */
[----:B------:R-:W0:Y:S03]  /*10c0*/  SHFL.DOWN PT, R5, R8, 0x10, R9 ;  /* 0x0a00000008057989 */ /* 0x000e2600000e0009 */
[----:B------:R-:W-:Y:S01]  /*10d0*/  @!P2 IMAD.IADD R11, R6, 0x1, R11 ;  /* 0x00000001060ba824 */ /* 0x000fe200078e020b */
[----:B-1----:R-:W-:-:S04]  /*10e0*/  SEL R4, R4, RZ, !P0 ;  /* 0x000000ff04047207 */ /* 0x002fc80004000000 */
[----:B------:R-:W-:Y:S02]  /*10f0*/  IADD3 R4, P1, PT, R4, R7, RZ ;  /* 0x0000000704047210 */ /* 0x000fe40007f3e0ff */
[----:B0-----:R-:W-:-:S05]  /*1100*/  SEL R5, R5, RZ, !P0 ;  /* 0x000000ff05057207 */ /* 0x001fca0004000000 */
[----:B------:R-:W-:-:S05]  /*1110*/  IMAD.X R5, R5, 0x1, R8, P1 ;  /* 0x0000000105057824 */ /* 0x000fca00008e0608 */
[----:B------:R0:W-:Y:S01]  /*1120*/  @!P2 STS.64 [R11+0x10], R4 ;  /* 0x000010040b00a388 */ /* 0x0001e20000000a00 */
[----:B------:R-:W-:Y:S06]  /*1130*/  BAR.SYNC.DEFER_BLOCKING 0x0 ;  /* 0x0000000000007b1d */ /* 0x000fec0000010000 */
[----:B------:R-:W-:Y:S05]  /*1140*/  @P5 BRA `(.L_x_329) ;  /* 0x0000001400745947 */ /* 0x000fea0003800000 */
[----:B------:R-:W1:Y:S01]  /*1150*/  S2UR UR5, SR_CgaCtaId ;  /* 0x00000000000579c3 */ /* 0x000e620000008800 */
[----:B------:R-:W-:Y:S01]  /*1160*/  UMOV UR4, 0x400 ;  /* 0x0000040000047882 */ /* 0x000fe20000000000 */
[C---:B------:R-:W-:Y:S02]  /*1170*/  ISETP.GT.U32.AND P0, PT, R2.reuse, 0x20, PT ;  /* 0x000000200200780c */ /* 0x040fe40003f04070 */
[----:B------:R-:W-:Y:S02]  /*1180*/  ISETP.GT.U32.AND P1, PT, R2, 0x40, PT ;  /* 0x000000400200780c */ /* 0x000fe40003f24070 */
[C---:B------:R-:W-:Y:S02]  /*1190*/  ISETP.GT.U32.AND.EX P0, PT, R0.reuse, RZ, PT, P0 ;  /* 0x000000ff0000720c */ /* 0x040fe40003f04100 */
[----:B------:R-:W-:Y:S02]  /*11a0*/  ISETP.GT.U32.AND.EX P1, PT, R0, RZ, PT, P1 ;  /* 0x000000ff0000720c */ /* 0x000fe40003f24110 */
[----:B------:R-:W-:-:S02]  /*11b0*/  ISETP.GT.U32.AND P2, PT, R2, 0x60, PT ;  /* 0x000000600200780c */ /* 0x000fc40003f44070 */
[----:B------:R-:W-:-:S04]  /*11c0*/  ISETP.GT.U32.AND P6, PT, R2, 0x140, PT ;  /* 0x000001400200780c */ /* 0x000fc80003fc4070 */
[----:B------:R-:W-:Y:S01]  /*11d0*/  ISETP.GT.U32.AND.EX P6, PT, R0, RZ, PT, P6 ;  /* 0x000000ff0000720c */ /* 0x000fe20003fc4160 */
[----:B-1----:R-:W-:-:S09]  /*11e0*/  ULEA UR4, UR5, UR4, 0x18 ;  /* 0x0000000405047291 */ /* 0x002fd2000f8ec0ff */
[----:B------:R-:W1:Y:S04]  /*11f0*/  LDS.64 R6, [UR4+0x18] ;  /* 0x00001804ff067984 */ /* 0x000e680008000a00 */
[----:B------:R-:W2:Y:S04]  /*1200*/  LDS.128 R20, [UR4+0x20] ;  /* 0x00002004ff147984 */ /* 0x000ea80008000c00 */
[----:B------:R-:W3:Y:S04]  /*1210*/  LDS.128 R16, [UR4+0x30] ;  /* 0x00003004ff107984 */ /* 0x000ee80008000c00 */
[----:B0-----:R-:W0:Y:S04]  /*1220*/  LDS.128 R8, [UR4+0x40] ;  /* 0x00004004ff087984 */ /* 0x001e280008000c00 */
[----:B------:R-:W4:Y:S01]  /*1230*/  LDS.128 R12, [UR4+0x50] ;  /* 0x00005004ff0c7984 */ /* 0x000f220008000c00 */
[----:B-1----:R-:W-:-:S02]  /*1240*/  SEL R6, R6, RZ, P0 ;  /* 0x000000ff06067207 */ /* 0x002fc40000000000 */
[----:B------:R-:W-:Y:S02]  /*1250*/  SEL R28, R7, RZ, P0 ;  /* 0x000000ff071c7207 */ /* 0x000fe40000000000 */
[----:B--2---:R-:W-:Y:S02]  /*1260*/  SEL R25, R20, RZ, P1 ;  /* 0x000000ff14197207 */ /* 0x004fe40000800000 */
[----:B------:R-:W-:Y:S02]  /*1270*/  ISETP.GT.U32.AND.EX P0, PT, R0, RZ, PT, P2 ;  /* 0x000000ff0000720c */ /* 0x000fe40003f04120 */
[----:B------:R-:W-:Y:S02]  /*1280*/  SEL R20, R21, RZ, P1 ;  /* 0x000000ff15147207 */ /* 0x000fe40000800000 */
[----:B------:R-:W-:Y:S02]  /*1290*/  ISETP.GT.U32.AND P1, PT, R2, 0x80, PT ;  /* 0x000000800200780c */ /* 0x000fe40003f24070 */
[----:B------:R-:W-:-:S02]  /*12a0*/  SEL R3, R22, RZ, P0 ;  /* 0x000000ff16037207 */ /* 0x000fc40000000000 */
[----:B------:R-:W-:Y:S02]  /*12b0*/  SEL R7, R23, RZ, P0 ;  /* 0x000000ff17077207 */ /* 0x000fe40000000000 */
[----:B------:R-:W-:Y:S02]  /*12c0*/  IADD3 R4, P2, P3, R25, R6, R4 ;  /* 0x0000000619047210 */ /* 0x000fe40007b5e004 */
[----:B------:R-:W-:Y:S01]  /*12d0*/  ISETP.GT.U32.AND.EX P0, PT, R0, RZ, PT, P1 ;  /* 0x000000ff0000720c */ /* 0x000fe20003f04110 */
[----:B------:R-:W1:Y:S01]  /*12e0*/  LDS.128 R24, [UR4+0x60] ;  /* 0x00006004ff187984 */ /* 0x000e620008000c00 */
[----:B------:R-:W-:Y:S02]  /*12f0*/  ISETP.GT.U32.AND P1, PT, R2, 0xa0, PT ;  /* 0x000000a00200780c */ /* 0x000fe40003f24070 */
[----:B------:R-:W-:Y:S02]  /*1300*/  IADD3.X R5, PT, PT, R20, R28, R5, P2, P3 ;  /* 0x0000001c14057210 */ /* 0x000fe400017e6405 */
[----:B---3--:R-:W-:Y:S01]  /*1310*/  SEL R28, R16, RZ, P0 ;  /* 0x000000ff101c7207 */ /* 0x008fe20000000000 */
[----:B------:R-:W2:Y:S01]  /*1320*/  LDS.128 R20, [UR4+0x70] ;  /* 0x00007004ff147984 */ /* 0x000ea20008000c00 */
[----:B------:R-:W-:-:S02]  /*1330*/  SEL R16, R17, RZ, P0 ;  /* 0x000000ff11107207 */ /* 0x000fc40000000000 */
[----:B------:R-:W-:Y:S02]  /*1340*/  ISETP.GT.U32.AND.EX P0, PT, R0, RZ, PT, P1 ;  /* 0x000000ff0000720c */ /* 0x000fe40003f04110 */
[----:B------:R-:W-:Y:S02]  /*1350*/  IADD3 R28, P2, P3, R28, R4, R3 ;  /* 0x000000041c1c7210 */ /* 0x000fe40007b5e003 */
[----:B------:R-:W-:Y:S02]  /*1360*/  SEL R3, R18, RZ, P0 ;  /* 0x000000ff12037207 */ /* 0x000fe40000000000 */
[----:B------:R-:W-:Y:S02]  /*1370*/  SEL R18, R19, RZ, P0 ;  /* 0x000000ff13127207 */ /* 0x000fe40000000000 */
[----:B------:R-:W-:Y:S02]  /*1380*/  IADD3.X R19, PT, PT, R16, R5, R7, P2, P3 ;  /* 0x0000000510137210 */ /* 0x000fe400017e6407 */
[----:B------:R-:W3:Y:S01]  /*1390*/  LDS.128 R4, [UR4+0x80] ;  /* 0x00008004ff047984 */ /* 0x000ee20008000c00 */
[----:B------:R-:W-:-:S02]  /*13a0*/  ISETP.GT.U32.AND P1, PT, R2, 0xc0, PT ;  /* 0x000000c00200780c */ /* 0x000fc40003f24070 */
[----:B------:R-:W-:Y:S02]  /*13b0*/  ISETP.GT.U32.AND P2, PT, R2, 0x100, PT ;  /* 0x000001000200780c */ /* 0x000fe40003f44070 */
[----:B------:R-:W-:Y:S02]  /*13c0*/  ISETP.GT.U32.AND.EX P0, PT, R0, RZ, PT, P1 ;  /* 0x000000ff0000720c */ /* 0x000fe40003f04110 */
[----:B------:R-:W-:Y:S02]  /*13d0*/  ISETP.GT.U32.AND P1, PT, R2, 0xe0, PT ;  /* 0x000000e00200780c */ /* 0x000fe40003f24070 */
[----:B0-----:R-:W-:Y:S02]  /*13e0*/  SEL R16, R8, RZ, P0 ;  /* 0x000000ff08107207 */ /* 0x001fe40000000000 */
[----:B------:R-:W-:Y:S02]  /*13f0*/  SEL R17, R9, RZ, P0 ;  /* 0x000000ff09117207 */ /* 0x000fe40000000000 */
[----:B------:R-:W-:-:S02]  /*1400*/  ISETP.GT.U32.AND.EX P0, PT, R0, RZ, PT, P1 ;  /* 0x000000ff0000720c */ /* 0x000fc40003f04110 */
[----:B------:R-:W-:Y:S02]  /*1410*/  ISETP.GT.U32.AND.EX P1, PT, R0, RZ, PT, P2 ;  /* 0x000000ff0000720c */ /* 0x000fe40003f24120 */
[----:B------:R-:W-:Y:S02]  /*1420*/  ISETP.GT.U32.AND P2, PT, R2, 0x120, PT ;  /* 0x000001200200780c */ /* 0x000fe40003f44070 */
[----:B------:R-:W-:Y:S02]  /*1430*/  IADD3 R16, P3, P4, R16, R28, R3 ;  /* 0x0000001c10107210 */ /* 0x000fe40007c7e003 */
[----:B------:R-:W-:Y:S02]  /*1440*/  SEL R3, R10, RZ, P0 ;  /* 0x000000ff0a037207 */ /* 0x000fe40000000000 */
[----:B------:R-:W-:Y:S02]  /*1450*/  SEL R9, R11, RZ, P0 ;  /* 0x000000ff0b097207 */ /* 0x000fe40000000000 */
[----:B----4-:R-:W-:-:S02]  /*1460*/  SEL R8, R12, RZ, P1 ;  /* 0x000000ff0c087207 */ /* 0x010fc40000800000 */
[----:B------:R-:W-:Y:S02]  /*1470*/  ISETP.GT.U32.AND.EX P0, PT, R0, RZ, PT, P2 ;  /* 0x000000ff0000720c */ /* 0x000fe40003f04120 */
[----:B------:R-:W-:Y:S02]  /*1480*/  SEL R10, R13, RZ, P1 ;  /* 0x000000ff0d0a7207 */ /* 0x000fe40000800000 */
[----:B------:R-:W-:Y:S02]  /*1490*/  IADD3.X R12, PT, PT, R17, R19, R18, P3, P4 ;  /* 0x00000013110c7210 */ /* 0x000fe40001fe8412 */
[----:B------:R-:W-:Y:S02]  /*14a0*/  IADD3 R8, P1, P2, R8, R16, R3 ;  /* 0x0000001008087210 */ /* 0x000fe40007a3e003 */
[----:B------:R-:W-:Y:S02]  /*14b0*/  SEL R11, R14, RZ, P0 ;  /* 0x000000ff0e0b7207 */ /* 0x000fe40000000000 */
[----:B------:R-:W-:-:S02]  /*14c0*/  ISETP.GT.U32.AND P4, PT, R2, 0x160, PT ;  /* 0x000001600200780c */ /* 0x000fc40003f84070 */
[----:B------:R-:W-:Y:S02]  /*14d0*/  SEL R14, R15, RZ, P0 ;  /* 0x000000ff0f0e7207 */ /* 0x000fe40000000000 */
[----:B------:R-:W-:Y:S02]  /*14e0*/  ISETP.GT.U32.AND P0, PT, R2, 0x180, PT ;  /* 0x000001800200780c */ /* 0x000fe40003f04070 */
[----:B------:R-:W-:Y:S02]  /*14f0*/  IADD3.X R10, PT, PT, R10, R12, R9, P1, P2 ;  /* 0x0000000c0a0a7210 */ /* 0x000fe40000fe4409 */
[C---:B------:R-:W-:Y:S02]  /*1500*/  ISETP.GT.U32.AND P3, PT, R2.reuse, 0x1a0, PT ;  /* 0x000001a00200780c */ /* 0x040fe40003f64070 */
[C---:B------:R-:W-:Y:S02]  /*1510*/  ISETP.GT.U32.AND P1, PT, R2.reuse, 0x1c0, PT ;  /* 0x000001c00200780c */ /* 0x040fe40003f24070 */
[----:B------:R-:W-:-:S02]  /*1520*/  ISETP.GT.U32.AND P2, PT, R2, 0x1e0, PT ;  /* 0x000001e00200780c */ /* 0x000fc40003f44070 */
[----:B------:R-:W-:Y:S02]  /*1530*/  ISETP.GT.U32.AND.EX P4, PT, R0, RZ, PT, P4 ;  /* 0x000000ff0000720c */ /* 0x000fe40003f84140 */
[----:B-1----:R-:W-:Y:S02]  /*1540*/  SEL R2, R24, RZ, P6 ;  /* 0x000000ff18027207 */ /* 0x002fe40003000000 */
[----:B------:R-:W-:Y:S02]  /*1550*/  ISETP.GT.U32.AND.EX P0, PT, R0, RZ, PT, P0 ;  /* 0x000000ff0000720c */ /* 0x000fe40003f04100 */
[----:B------:R-:W-:Y:S02]  /*1560*/  SEL R9, R25, RZ, P6 ;  /* 0x000000ff19097207 */ /* 0x000fe40003000000 */
[----:B------:R-:W-:Y:S02]  /*1570*/  SEL R3, R26, RZ, P4 ;  /* 0x000000ff1a037207 */ /* 0x000fe40002000000 */
[----:B------:R-:W-:-:S02]  /*1580*/  SEL R27, R27, RZ, P4 ;  /* 0x000000ff1b1b7207 */ /* 0x000fc40002000000 */
[----:B------:R-:W-:Y:S02]  /*1590*/  IADD3 R2, P6, P4, R2, R8, R11 ;  /* 0x0000000802027210 */ /* 0x000fe40007cde00b */
[----:B--2---:R-:W-:Y:S02]  /*15a0*/  SEL R8, R20, RZ, P0 ;  /* 0x000000ff14087207 */ /* 0x004fe40000000000 */
[C---:B------:R-:W-:Y:S02]  /*15b0*/  ISETP.GT.U32.AND.EX P3, PT, R0.reuse, RZ, PT, P3 ;  /* 0x000000ff0000720c */ /* 0x040fe40003f64130 */
[----:B------:R-:W-:Y:S02]  /*15c0*/  ISETP.GT.U32.AND.EX P1, PT, R0, RZ, PT, P1 ;  /* 0x000000ff0000720c */ /* 0x000fe40003f24110 */
[----:B------:R-:W-:Y:S02]  /*15d0*/  IADD3.X R9, PT, PT, R9, R10, R14, P6, P4 ;  /* 0x0000000a09097210 */ /* 0x000fe400037e840e */
[----:B------:R-:W-:-:S02]  /*15e0*/  IADD3 R8, P6, P4, R8, R2, R3 ;  /* 0x0000000208087210 */ /* 0x000fc40007cde003 */
[----:B------:R-:W-:Y:S02]  /*15f0*/  SEL R2, R22, RZ, P3 ;  /* 0x000000ff16027207 */ /* 0x000fe40001800000 */
[----:B---3--:R-:W-:Y:S02]  /*1600*/  SEL R3, R4, RZ, P1 ;  /* 0x000000ff04037207 */ /* 0x008fe40000800000 */
[----:B------:R-:W-:Y:S02]  /*1610*/  ISETP.GT.U32.AND.EX P2, PT, R0, RZ, PT, P2 ;  /* 0x000000ff0000720c */ /* 0x000fe40003f44120 */
[----:B------:R-:W-:Y:S02]  /*1620*/  SEL R20, R21, RZ, P0 ;  /* 0x000000ff15147207 */ /* 0x000fe40000000000 */
[----:B------:R-:W-:Y:S02]  /*1630*/  SEL R23, R23, RZ, P3 ;  /* 0x000000ff17177207 */ /* 0x000fe40001800000 */
[----:B------:R-:W-:-:S02]  /*1640*/  IADD3 R3, P0, P3, R3, R8, R2 ;  /* 0x0000000803037210 */ /* 0x000fc40007b1e002 */
[----:B------:R-:W-:Y:S02]  /*1650*/  SEL R4, R6, RZ, P2 ;  /* 0x000000ff06047207 */ /* 0x000fe40001000000 */
[----:B------:R-:W-:Y:S02]  /*1660*/  IADD3.X R2, PT, PT, R20, R9, R27, P6, P4 ;  /* 0x0000000914027210 */ /* 0x000fe400037e841b */
[----:B------:R-:W-:Y:S02]  /*1670*/  SEL R0, R5, RZ, P1 ;  /* 0x000000ff05007207 */ /* 0x000fe40000800000 */
[----:B------:R-:W-:Y:S02]  /*1680*/  IADD3 R4, P1, PT, R4, R3, RZ ;  /* 0x0000000304047210 */ /* 0x000fe40007f3e0ff */
[----:B------:R-:W-:Y:S02]  /*1690*/  SEL R5, R7, RZ, P2 ;  /* 0x000000ff07057207 */ /* 0x000fe40001000000 */
[----:B------:R-:W-:-:S05]  /*16a0*/  IADD3.X R0, PT, PT, R0, R2, R23, P0, P3 ;  /* 0x0000000200007210 */ /* 0x000fca00007e6417 */
[----:B------:R-:W-:Y:S01]  /*16b0*/  IMAD.X R5, R5, 0x1, R0, P1 ;  /* 0x0000000105057824 */ /* 0x000fe200008e0600 */
[----:B------:R-:W-:Y:S06]  /*16c0*/  BRA `(.L_x_329) ;  /* 0x0000001000147947 */ /* 0x000fec0003800000 */
.L_x_315:
[----:B------:R-:W0:Y:S01]  /*16d0*/  S2R R3, SR_TID.X ;  /* 0x0000000000037919 */ /* 0x000e220000002100 */
[----:B------:R-:W0:Y:S02]  /*16e0*/  LDC.64 R4, c[0x0][0x380] ;  /* 0x0000e000ff047b82 */ /* 0x000e240000000a00 */
[----:B0-----:R-:W-:-:S05]  /*16f0*/  IMAD.WIDE.U32 R4, R3, 0x8, R4 ;  /* 0x0000000803047825 */ /* 0x001fca00078e0004 */
[----:B------:R-:W2:Y:S04]  /*1700*/  LDG.E.64 R8, desc[UR6][R4.64] ;  /* 0x0000000604087981 */ /* 0x000ea8000c1e1b00 */
[----:B------:R-:W2:Y:S04]  /*1710*/  LDG.E.64 R10, desc[UR6][R4.64+0x1000] ;  /* 0x00100006040a7981 */ /* 0x000ea8000c1e1b00 */
[----:B------:R-:W2:Y:S04]  /*1720*/  LDG.E.64 R12, desc[UR6][R4.64+0x2000] ;  /* 0x00200006040c7981 */ /* 0x000ea8000c1e1b00 */
[----:B------:R-:W3:Y:S04]  /*1730*/  LDG.E.64 R14, desc[UR6][R4.64+0x3000] ;  /* 0x00300006040e7981 */ /* 0x000ee8000c1e1b00 */
[----:B------:R-:W3:Y:S04]  /*1740*/  LDG.E.64 R16, desc[UR6][R4.64+0x4000] ;  /* 0x0040000604107981 */ /* 0x000ee8000c1e1b00 */
[----:B------:R-:W4:Y:S04]  /*1750*/  LDG.E.64 R18, desc[UR6][R4.64+0x5000] ;  /* 0x0050000604127981 */ /* 0x000f28000c1e1b00 */
[----:B------:R-:W4:Y:S01]  /*1760*/  LDG.E.64 R20, desc[UR6][R4.64+0x6000] ;  /* 0x0060000604147981 */ /* 0x000f22000c1e1b00 */
[----:B------:R-:W-:Y:S01]  /*1770*/  IADD3 R6, P1, PT, R2, -0xe00, RZ ;  /* 0xfffff20002067810 */ /* 0x000fe20007f3e0ff */
[----:B------:R-:W-:-:S02]  /*1780*/  IMAD.MOV.U32 R43, RZ, RZ, 0xe00 ;  /* 0x00000e00ff2b7424 */ /* 0x000fc400078e00ff */
[----:B------:R-:W-:Y:S01]  /*1790*/  IMAD.MOV.U32 R39, RZ, RZ, RZ ;  /* 0x000000ffff277224 */ /* 0x000fe200078e00ff */
[----:B------:R-:W-:Y:S02]  /*17a0*/  ISETP.GE.U32.AND P0, PT, R6, 0xe00, PT ;  /* 0x00000e000600780c */ /* 0x000fe40003f06070 */
[----:B--2---:R-:W-:Y:S02]  /*17b0*/  IADD3 R45, P3, P4, R12, R10, R8 ;  /* 0x0000000a0c2d7210 */ /* 0x004fe40007c7e008 */
[----:B------:R-:W-:Y:S02]  /*17c0*/  IADD3.X R8, PT, PT, R0, -0x1, RZ, P1, !PT ;  /* 0xffffffff00087810 */ /* 0x000fe40000ffe4ff */
[----:B------:R-:W-:Y:S02]  /*17d0*/  IADD3.X R9, PT, PT, R13, R11, R9, P3, P4 ;  /* 0x0000000b0d097210 */ /* 0x000fe40001fe8409 */
[----:B------:R-:W-:Y:S02]  /*17e0*/  ISETP.GE.U32.AND.EX P0, PT, R8, RZ, PT, P0 ;  /* 0x000000ff0800720c */ /* 0x000fe40003f06100 */
[----:B---3--:R-:W-:-:S04]  /*17f0*/  IADD3 R45, P2, P1, R16, R14, R45 ;  /* 0x0000000e102d7210 */ /* 0x008fc8000795e02d */
[----:B------:R-:W-:Y:S02]  /*1800*/  IADD3.X R15, PT, PT, R17, R15, R9, P2, P1 ;  /* 0x0000000f110f7210 */ /* 0x000fe400017e2409 */
[----:B----4-:R-:W-:-:S04]  /*1810*/  IADD3 R45, P3, P4, R20, R18, R45 ;  /* 0x00000012142d7210 */ /* 0x010fc80007c7e02d */
[----:B------:R-:W-:Y:S01]  /*1820*/  IADD3.X R41, PT, PT, R21, R19, R15, P3, P4 ;  /* 0x0000001315297210 */ /* 0x000fe20001fe840f */
[----:B------:R-:W-:Y:S08]  /*1830*/  @!P0 BRA `(.L_x_330) ;  /* 0x0000000000808947 */ /* 0x000ff00003800000 */
[----:B------:R-:W0:Y:S01]  /*1840*/  LDC.64 R10, c[0x0][0x390] ;  /* 0x0000e400ff0a7b82 */ /* 0x000e220000000a00 */
[----:B------:R-:W-:Y:S02]  /*1850*/  IMAD.MOV.U32 R43, RZ, RZ, 0xe00 ;  /* 0x00000e00ff2b7424 */ /* 0x000fe400078e00ff */
[----:B------:R-:W-:-:S07]  /*1860*/  IMAD.MOV.U32 R39, RZ, RZ, RZ ;  /* 0x000000ffff277224 */ /* 0x000fce00078e00ff */
.L_x_332:
[----:B------:R-:W-:-:S04]  /*1870*/  LEA R22, P0, R43, R4, 0x3 ;  /* 0x000000042b167211 */ /* 0x000fc800078018ff */
[----:B------:R-:W-:-:S05]  /*1880*/  LEA.HI.X R23, R43, R5, R39, 0x3, P0 ;  /* 0x000000052b177211 */ /* 0x000fca00000f1c27 */
[----:B------:R-:W2:Y:S04]  /*1890*/  LDG.E.64 R24, desc[UR6][R22.64] ;  /* 0x0000000616187981 */ /* 0x000ea8000c1e1b00 */
[----:B------:R-:W2:Y:S04]  /*18a0*/  LDG.E.64 R26, desc[UR6][R22.64+0x1000] ;  /* 0x00100006161a7981 */ /* 0x000ea8000c1e1b00 */
[----:B------:R-:W3:Y:S04]  /*18b0*/  LDG.E.64 R18, desc[UR6][R22.64+0x2000] ;  /* 0x0020000616127981 */ /* 0x000ee8000c1e1b00 */
[----:B------:R-:W3:Y:S04]  /*18c0*/  LDG.E.64 R20, desc[UR6][R22.64+0x3000] ;  /* 0x0030000616147981 */ /* 0x000ee8000c1e1b00 */
[----:B------:R-:W4:Y:S04]  /*18d0*/  LDG.E.64 R16, desc[UR6][R22.64+0x4000] ;  /* 0x0040000616107981 */ /* 0x000f28000c1e1b00 */
[----:B------:R-:W4:Y:S04]  /*18e0*/  LDG.E.64 R14, desc[UR6][R22.64+0x5000] ;  /* 0x00500006160e7981 */ /* 0x000f28000c1e1b00 */
[----:B------:R-:W5:Y:S01]  /*18f0*/  LDG.E.64 R12, desc[UR6][R22.64+0x6000] ;  /* 0x00600006160c7981 */ /* 0x000f62000c1e1b00 */
[----:B0-----:R-:W-:-:S02]  /*1900*/  IMAD.MOV.U32 R2, RZ, RZ, R10 ;  /* 0x000000ffff027224 */ /* 0x001fc400078e000a */
[----:B------:R-:W-:-:S03]  /*1910*/  IMAD.MOV.U32 R0, RZ, RZ, R11 ;  /* 0x000000ffff007224 */ /* 0x000fc600078e000b */
[----:B------:R-:W-:-:S04]  /*1920*/  IADD3 R7, P5, PT, -R43, R2, RZ ;  /* 0x000000022b077210 */ /* 0x000fc80007fbe1ff */
[----:B------:R-:W-:Y:S01]  /*1930*/  ISETP.GE.U32.AND P0, PT, R7, 0xe00, PT ;  /* 0x00000e000700780c */ /* 0x000fe20003f06070 */
[----:B------:R-:W-:-:S05]  /*1940*/  IMAD.X R7, R0, 0x1, ~R39, P5 ;  /* 0x0000000100077824 */ /* 0x000fca00028e0e27 */
[----:B------:R-:W-:Y:S02]  /*1950*/  ISETP.GE.U32.AND.EX P0, PT, R7, RZ, PT, P0 ;  /* 0x000000ff0700720c */ /* 0x000fe40003f06100 */
[----:B--2---:R-:W-:-:S04]  /*1960*/  IADD3 R45, P3, P4, R26, R24, R45 ;  /* 0x000000181a2d7210 */ /* 0x004fc80007c7e02d */
[----:B------:R-:W-:Y:S02]  /*1970*/  IADD3.X R25, PT, PT, R27, R25, R41, P3, P4 ;  /* 0x000000191b197210 */ /* 0x000fe40001fe8429 */
[----:B---3--:R-:W-:-:S04]  /*1980*/  IADD3 R45, P1, P2, R20, R18, R45 ;  /* 0x00000012142d7210 */ /* 0x008fc80007a3e02d */
[----:B------:R-:W-:Y:S02]  /*1990*/  IADD3.X R19, PT, PT, R21, R19, R25, P1, P2 ;  /* 0x0000001315137210 */ /* 0x000fe40000fe4419 */
[----:B----4-:R-:W-:-:S04]  /*19a0*/  IADD3 R45, P3, P4, R14, R16, R45 ;  /* 0x000000100e2d7210 */ /* 0x010fc80007c7e02d */
[----:B-----5:R-:W-:Y:S02]  /*19b0*/  IADD3 R45, P1, PT, R12, R45, RZ ;  /* 0x0000002d0c2d7210 */ /* 0x020fe40007f3e0ff */
[----:B------:R-:W-:-:S05]  /*19c0*/  IADD3.X R15, PT, PT, R15, R17, R19, P3, P4 ;  /* 0x000000110f0f7210 */ /* 0x000fca0001fe8413 */
[----:B------:R-:W-:Y:S01]  /*19d0*/  IMAD.X R41, R13, 0x1, R15, P1 ;  /* 0x000000010d297824 */ /* 0x000fe200008e060f */
[----:B------:R-:W-:Y:S06]  /*19e0*/  @!P0 BRA `(.L_x_331) ;  /* 0x0000000800248947 */ /* 0x000fec0003800000 */
[----:B------:R-:W-:-:S05]  /*19f0*/  IADD3 R43, P0, PT, R43, 0xe00, RZ ;  /* 0x00000e002b2b7810 */ /* 0x000fca0007f1e0ff */
[----:B------:R-:W-:Y:S01]  /*1a00*/  IMAD.X R39, RZ, RZ, R39, P0 ;  /* 0x000000ffff277224 */ /* 0x000fe200000e0627 */
[----:B------:R-:W-:-:S04]  /*1a10*/  ISETP.GT.U32.AND P0, PT, R43, R6, PT ;  /* 0x000000062b00720c */ /* 0x000fc80003f04070 */
[----:B------:R-:W-:-:S13]  /*1a20*/  ISETP.GT.U32.AND.EX P0, PT, R39, R8, PT, P0 ;  /* 0x000000082700720c */ /* 0x000fda0003f04100 */
[----:B------:R-:W-:Y:S05]  /*1a30*/  @!P0 BRA `(.L_x_332) ;  /* 0xfffffffc008c8947 */ /* 0x000fea000383ffff */
.L_x_330:
[----:B------:R-:W-:Y:S01]  /*1a40*/  IMAD.IADD R4, R2, 0x1, -R43 ;  /* 0x0000000102047824 */ /* 0x000fe200078e0a2b */
[----:B------:R-:W-:Y:S01]  /*1a50*/  ISETP.GE.U32.AND P1, PT, R43, R2, PT ;  /* 0x000000022b00720c */ /* 0x000fe20003f26070 */
[----:B------:R-:W-:Y:S03]  /*1a60*/  BSSY.RECONVERGENT B1, `(.L_x_331) ;  /* 0x0000081000017945 */ /* 0x000fe60003800200 */
[----:B------:R-:W-:-:S04]  /*1a70*/  ISETP.GE.AND P0, PT, R3, R4, PT ;  /* 0x000000040300720c */ /* 0x000fc80003f06270 */
[----:B------:R-:W-:-:S13]  /*1a80*/  ISETP.GE.U32.OR.EX P0, PT, R39, R0, P0, P1 ;  /* 0x000000002700720c */ /* 0x000fda0000706510 */
[----:B------:R-:W-:Y:S05]  /*1a90*/  @P0 BRA `(.L_x_333) ;  /* 0x0000000400f40947 */ /* 0x000fea0003800000 */
[----:B------:R-:W-:Y:S01]  /*1aa0*/  LOP3.LUT R0, RZ, R3, RZ, 0x33, !PT ;  /* 0x00000003ff007212 */ /* 0x000fe200078e33ff */
[----:B------:R-:W-:Y:S03]  /*1ab0*/  BSSY.RECONVERGENT B2, `(.L_x_334) ;  /* 0x0000038000027945 */ /* 0x000fe60003800200 */
[----:B------:R-:W-:-:S04]  /*1ac0*/  IADD3 R2, PT, PT, -R43, R2, R0 ;  /* 0x000000022b027210 */ /* 0x000fc80007ffe100 */
[C---:B------:R-:W-:Y:S02]  /*1ad0*/  ISETP.GE.U32.AND P1, PT, R2.reuse, 0x1e00, PT ;  /* 0x00001e000200780c */ /* 0x040fe40003f26070 */
[----:B------:R-:W-:Y:S01]  /*1ae0*/  LEA.HI R0, R2, 0x1, RZ, 0x17 ;  /* 0x0000000102007811 */ /* 0x000fe200078fb8ff */
[----:B------:R-:W-:-:S03]  /*1af0*/  IMAD.MOV.U32 R2, RZ, RZ, R3 ;  /* 0x000000ffff027224 */ /* 0x000fc600078e0003 */
[----:B------:R-:W-:-:S04]  /*1b00*/  LOP3.LUT R40, R0, 0xf, RZ, 0xc0, !PT ;  /* 0x0000000f00287812 */ /* 0x000fc800078ec0ff */
[----:B------:R-:W-:-:S03]  /*1b10*/  ISETP.NE.AND P0, PT, R40, RZ, PT ;  /* 0x000000ff2800720c */ /* 0x000fc60003f05270 */
[----:B------:R-:W-:Y:S10]  /*1b20*/  @!P1 BRA `(.L_x_335) ;  /* 0x0000000000c09947 */ /* 0x000ff40003800000 */
[----:B------:R-:W0:Y:S01]  /*1b30*/  LDCU.64 UR4, c[0x0][0x380] ;  /* 0x00007000ff0477ac */ /* 0x000e220008000a00 */
[----:B------:R-:W-:Y:S02]  /*1b40*/  IADD3 R5, P1, PT, R3, R43, RZ ;  /* 0x0000002b03057210 */ /* 0x000fe40007f3e0ff */
[----:B------:R-:W-:-:S03]  /*1b50*/  LOP3.LUT R38, R0, 0xfffff0, RZ, 0xc0, !PT ;  /* 0x00fffff000267812 */ /* 0x000fc600078ec0ff */
[----:B------:R-:W-:Y:S02]  /*1b60*/  IMAD.X R2, RZ, RZ, R39, P1 ;  /* 0x000000ffff027224 */ /* 0x000fe400008e0627 */
[----:B------:R-:W-:Y:S01]  /*1b70*/  IMAD.MOV R38, RZ, RZ, -R38 ;  /* 0x000000ffff267224 */ /* 0x000fe200078e0a26 */
[----:B0-----:R-:W-:-:S04]  /*1b80*/  LEA R4, P2, R5, UR4, 0x3 ;  /* 0x0000000405047c11 */ /* 0x001fc8000f8418ff */
[----:B------:R-:W-:Y:S02]  /*1b90*/  IADD3 R4, P1, PT, R4, 0x8000, RZ ;  /* 0x0000800004047810 */ /* 0x000fe40007f3e0ff */
[----:B------:R-:W-:Y:S01]  /*1ba0*/  LEA.HI.X R5, R5, UR5, R2, 0x3, P2 ;  /* 0x0000000505057c11 */ /* 0x000fe200090f1c02 */
[----:B------:R-:W-:-:S04]  /*1bb0*/  IMAD.MOV.U32 R2, RZ, RZ, R3 ;  /* 0x000000ffff027224 */ /* 0x000fc800078e0003 */
[----:B------:R-:W-:-:S07]  /*1bc0*/  IMAD.X R5, RZ, RZ, R5, P1 ;  /* 0x000000ffff057224 */ /* 0x000fce00008e0605 */
.L_x_336:
[----:B------:R-:W2:Y:S04]  /*1bd0*/  LDG.E.64 R6, desc[UR6][R4.64+-0x8000] ;  /* 0xff80000604067981 */ /* 0x000ea8000c1e1b00 */
[----:B------:R-:W2:Y:S04]  /*1be0*/  LDG.E.64 R8, desc[UR6][R4.64+-0x7000] ;  /* 0xff90000604087981 */ /* 0x000ea8000c1e1b00 */
[----:B------:R-:W3:Y:S04]  /*1bf0*/  LDG.E.64 R10, desc[UR6][R4.64+-0x6000] ;  /* 0xffa00006040a7981 */ /* 0x000ee8000c1e1b00 */
[----:B------:R-:W3:Y:S04]  /*1c00*/  LDG.E.64 R12, desc[UR6][R4.64+-0x5000] ;  /* 0xffb00006040c7981 */ /* 0x000ee8000c1e1b00 */
[----:B------:R-:W4:Y:S04]  /*1c10*/  LDG.E.64 R14, desc[UR6][R4.64+-0x4000] ;  /* 0xffc00006040e7981 */ /* 0x000f28000c1e1b00 */
        /* <DEDUP_REMOVED lines=11> */
[----:B------:R-:W-:-:S02]  /*1cd0*/  VIADD R38, R38, 0x10 ;  /* 0x0000001026267836 */ /* 0x000fc40000000000 */
[----:B------:R-:W-:Y:S01]  /*1ce0*/  VIADD R2, R2, 0x2000 ;  /* 0x0000200002027836 */ /* 0x000fe20000000000 */
[----:B0-----:R-:W-:-:S05]  /*1cf0*/  IADD3 R4, P6, PT, R4, 0x10000, RZ ;  /* 0x0001000004047810 */ /* 0x001fca0007fde0ff */
[----:B------:R-:W-:Y:S01]  /*1d00*/  IMAD.X R5, RZ, RZ, R5, P6 ;  /* 0x000000ffff057224 */ /* 0x000fe200030e0605 */
[----:B--2---:R-:W-:-:S04]  /*1d10*/  IADD3 R45, P1, P2, R8, R6, R45 ;  /* 0x00000006082d7210 */ /* 0x004fc80007a3e02d */
[----:B------:R-:W-:Y:S02]  /*1d20*/  IADD3.X R7, PT, PT, R9, R7, R41, P1, P2 ;  /* 0x0000000709077210 */ /* 0x000fe40000fe4429 */
[----:B---3--:R-:W-:-:S04]  /*1d30*/  IADD3 R45, P3, P4, R12, R10, R45 ;  /* 0x0000000a0c2d7210 */ /* 0x008fc80007c7e02d */
        /* <DEDUP_REMOVED lines=9> */
[----:B------:R-:W-:Y:S02]  /*1dd0*/  ISETP.NE.AND P3, PT, R38, RZ, PT ;  /* 0x000000ff2600720c */ /* 0x000fe40003f65270 */
[----:B------:R-:W-:-:S04]  /*1de0*/  IADD3 R45, P2, P1, R32, R30, R45 ;  /* 0x0000001e202d7210 */ /* 0x000fc8000795e02d */
[----:B------:R-:W-:Y:S02]  /*1df0*/  IADD3.X R31, PT, PT, R33, R31, R27, P2, P1 ;  /* 0x0000001f211f7210 */ /* 0x000fe400017e241b */
[----:B------:R-:W-:-:S04]  /*1e00*/  IADD3 R45, P4, P5, R36, R34, R45 ;  /* 0x00000022242d7210 */ /* 0x000fc80007d9e02d */
[----:B------:R-:W-:Y:S01]  /*1e10*/  IADD3.X R41, PT, PT, R37, R35, R31, P4, P5 ;  /* 0x0000002325297210 */ /* 0x000fe200027ea41f */
[----:B------:R-:W-:Y:S08]  /*1e20*/  @P3 BRA `(.L_x_336) ;  /* 0xfffffffc00683947 */ /* 0x000ff0000383ffff */
.L_x_335:
[----:B------:R-:W-:Y:S05]  /*1e30*/  BSYNC.RECONVERGENT B2 ;  /* 0x0000000000027941 */ /* 0x000fea0003800200 */
.L_x_334:
[----:B------:R-:W-:Y:S05]  /*1e40*/  @!P0 BRA `(.L_x_333) ;  /* 0x0000000400088947 */ /* 0x000fea0003800000 */
[----:B------:R-:W-:Y:S01]  /*1e50*/  ISETP.GE.U32.AND P1, PT, R40, 0x8, PT ;  /* 0x000000082800780c */ /* 0x000fe20003f26070 */
[----:B------:R-:W-:Y:S01]  /*1e60*/  BSSY.RECONVERGENT B2, `(.L_x_337) ;  /* 0x000001a000027945 */ /* 0x000fe20003800200 */
[----:B------:R-:W-:-:S04]  /*1e70*/  LOP3.LUT R22, R0, 0x7, RZ, 0xc0, !PT ;  /* 0x0000000700167812 */ /* 0x000fc800078ec0ff */
[----:B------:R-:W-:-:S07]  /*1e80*/  ISETP.NE.AND P0, PT, R22, RZ, PT ;  /* 0x000000ff1600720c */ /* 0x000fce0003f05270 */
[----:B------:R-:W-:Y:S06]  /*1e90*/  @!P1 BRA `(.L_x_338) ;  /* 0x0000000000589947 */ /* 0x000fec0003800000 */
[----:B------:R-:W0:Y:S01]  /*1ea0*/  LDCU.64 UR4, c[0x0][0x380] ;  /* 0x00007000ff0477ac */ /* 0x000e220008000a00 */
[----:B------:R-:W-:-:S05]  /*1eb0*/  IADD3 R4, P1, PT, R2, R43, RZ ;  /* 0x0000002b02047210 */ /* 0x000fca0007f3e0ff */
[----:B------:R-:W-:Y:S01]  /*1ec0*/  IMAD.X R5, RZ, RZ, R39, P1 ;  /* 0x000000ffff057224 */ /* 0x000fe200008e0627 */
        /* <DEDUP_REMOVED lines=19> */
.L_x_338:
[----:B------:R-:W-:Y:S05]  /*2000*/  BSYNC.RECONVERGENT B2 ;  /* 0x0000000000027941 */ /* 0x000fea0003800200 */
.L_x_337:
        /* <DEDUP_REMOVED lines=20> */
.L_x_340:
[----:B------:R-:W-:Y:S05]  /*2150*/  BSYNC.RECONVERGENT B2 ;  /* 0x0000000000027941 */ /* 0x000fea0003800200 */
.L_x_339:
[----:B------:R-:W-:Y:S05]  /*2160*/  @!P0 BRA `(.L_x_333) ;  /* 0x0000000000408947 */ /* 0x000fea0003800000 */
[----:B------:R-:W0:Y:S01]  /*2170*/  LDCU.64 UR4, c[0x0][0x380] ;  /* 0x00007000ff0477ac */ /* 0x000e220008000a00 */
[----:B------:R-:W-:Y:S01]  /*2180*/  IADD3 R7, P0, PT, R2, R43, RZ ;  /* 0x0000002b02077210 */ /* 0x000fe20007f1e0ff */
[----:B------:R-:W-:-:S04]  /*2190*/  IMAD.MOV R0, RZ, RZ, -R0 ;  /* 0x000000ffff007224 */ /* 0x000fc800078e0a00 */
[----:B------:R-:W-:Y:S01]  /*21a0*/  IMAD.X R4, RZ, RZ, R39, P0 ;  /* 0x000000ffff047224 */ /* 0x000fe200000e0627 */
[----:B0-----:R-:W-:-:S04]  /*21b0*/  LEA R2, P1, R7, UR4, 0x3 ;  /* 0x0000000407027c11 */ /* 0x001fc8000f8218ff */
[----:B------:R-:W-:-:S09]  /*21c0*/  LEA.HI.X R7, R7, UR5, R4, 0x3, P1 ;  /* 0x0000000507077c11 */ /* 0x000fd200088f1c04 */
.L_x_341:
        /* <DEDUP_REMOVED lines=10> */
.L_x_333:
[----:B------:R-:W-:Y:S05]  /*2270*/  BSYNC.RECONVERGENT B1 ;  /* 0x0000000000017941 */ /* 0x000fea0003800200 */
.L_x_331:
[----:B------:R-:W0:Y:S01]  /*2280*/  S2R R4, SR_LANEID ;  /* 0x0000000000047919 */ /* 0x000e220000000000 */
[----:B------:R-:W-:Y:S01]  /*2290*/  ISETP.NE.AND P5, PT, R3, RZ, PT ;  /* 0x000000ff0300720c */ /* 0x000fe20003fa5270 */
        /* <DEDUP_REMOVED lines=28> */
[----:B------:R-:W-:Y:S02]  /*2460*/  @!P2 SHF.R.U32.HI R5, RZ, 0x2, R3 ;  /* 0x00000002ff05a819 */ /* 0x000fe40000011603 */
[----:B-1----:R-:W-:Y:S01]  /*2470*/  SEL R2, R2, RZ, !P1 ;  /* 0x000000ff02027207 */ /* 0x002fe20004800000 */
[----:B------:R-:W0:Y:S01]  /*2480*/  SHFL.DOWN PT, R0, R7, 0x10, 0x1f ;  /* 0x0a001f0007007f89 */ /* 0x000e2200000e0000 */
[----:B------:R-:W-:Y:S02]  /*2490*/  ISETP.GT.AND P1, PT, R4, 0xf, PT ;  /* 0x0000000f0400780c */ /* 0x000fe40003f24270 */
[----:B------:R-:W-:Y:S01]  /*24a0*/  @!P2 MOV R4, 0x400 ;  /* 0x000004000004a802 */ /* 0x000fe20000000f00 */
[----:B------:R-:W-:-:S03]  /*24b0*/  IMAD.X R9, R2, 0x1, R11, P0 ;  /* 0x0000000102097824 */ /* 0x000fc600000e060b */
[----:B--2---:R-:W-:Y:S02]  /*24c0*/  @!P2 LEA R13, R13, R4, 0x18 ;  /* 0x000000040d0da211 */ /* 0x004fe400078ec0ff */
[----:B------:R-:W1:Y:S01]  /*24d0*/  SHFL.DOWN PT, R2, R9, 0x10, 0x1f ;  /* 0x0a001f0009027f89 */ /* 0x000e6200000e0000 */
[----:B0-----:R-:W-:-:S04]  /*24e0*/  SEL R0, R0, RZ, !P1 ;  /* 0x000000ff00007207 */ /* 0x001fc80004800000 */
        /* <DEDUP_REMOVED lines=17> */
[----:B--2---:R-:W2:Y:S04]  /*2600*/  LDS.128 R12, [UR4+0x70] ;  /* 0x00007004ff0c7984 */ /* 0x004ea80008000c00 */
[----:B------:R-:W2:Y:S01]  /*2610*/  LDS.128 R8, [UR4+0x80] ;  /* 0x00008004ff087984 */ /* 0x000ea20008000c00 */
        /* <DEDUP_REMOVED lines=9> */
[----:B--2---:R-:W-:Y:S02]  /*26b0*/  IADD3 R3, P2, P3, R12, R3, R18 ;  /* 0x000000030c037210 */ /* 0x004fe40007b5e012 */
[----:B------:R-:W-:Y:S02]  /*26c0*/  IADD3.X R5, PT, PT, R17, R5, R23, P0, P1 ;  /* 0x0000000511057210 */ /* 0x000fe400007e2417 */
[----:B------:R-:W-:Y:S02]  /*26d0*/  IADD3 R3, P0, P1, R8, R3, R14 ;  /* 0x0000000308037210 */ /* 0x000fe4000791e00e */
[----:B------:R-:W-:-:S02]  /*26e0*/  IADD3.X R5, PT, PT, R13, R5, R19, P2, P3 ;  /* 0x000000050d057210 */ /* 0x000fc400017e6413 */
[----:B------:R-:W-:Y:S02]  /*26f0*/  IADD3 R4, P2, PT, R3, R10, RZ ;  /* 0x0000000a03047210 */ /* 0x000fe40007f5e0ff */
[----:B------:R-:W-:-:S05]  /*2700*/  IADD3.X R5, PT, PT, R9, R5, R15, P0, P1 ;  /* 0x0000000509057210 */ /* 0x000fca00007e240f */
[----:B------:R-:W-:-:S07]  /*2710*/  IMAD.X R5, R5, 0x1, R11, P2 ;  /* 0x0000000105057824 */ /* 0x000fce00010e060b */
.L_x_329:
[----:B------:R-:W-:Y:S05]  /*2720*/  BSYNC.RECONVERGENT B0 ;  /* 0x0000000000007941 */ /* 0x000fea0003800200 */
.L_x_314:
[----:B------:R-:W-:Y:S05]  /*2730*/  @P5 EXIT ;  /* 0x000000000000594d */ /* 0x000fea0003800000 */
[----:B------:R-:W0:Y:S01]  /*2740*/  LDCU.64 UR4, c[0x0][0x3a0] ;  /* 0x00007400ff0477ac */ /* 0x000e220008000a00 */
[----:B------:R-:W3:Y:S01]  /*2750*/  LDC.64 R2, c[0x0][0x388] ;  /* 0x0000e200ff027b82 */ /* 0x000ee20000000a00 */
[----:B012---:R-:W-:-:S04]  /*2760*/  IADD3 R4, P0, PT, R4, UR4, RZ ;  /* 0x0000000404047c10 */ /* 0x007fc8000ff1e0ff */
[----:B------:R-:W-:-:S05]  /*2770*/  IADD3.X R5, PT, PT, R5, UR5, RZ, P0, !PT ;  /* 0x0000000505057c10 */ /* 0x000fca00087fe4ff */
[----:B---3--:R-:W-:Y:S01]  /*2780*/  STG.E.64 desc[UR6][R2.64], R4 ;  /* 0x0000000402007986 */ /* 0x008fe2000c101b06 */
[----:B------:R-:W-:Y:S05]  /*2790*/  EXIT ;  /* 0x000000000000794d */ /* 0x000fea0003800000 */
.L_x_342:
        /* <DEDUP_REMOVED lines=14> */
.L_x_615:


//--------------------- .text._ZN3cub18CUB_300001_SM_10006detail6reduce28DeviceReduceSingleTileKernelINS2_10policy_hubIljN4cuda3std3__44plusIlEEE10Policy1000EPlSC_iS9_llNS7_10__identityEEEvT0_T1_T2_T3_T4_T6_ --------------------------
	.section	.text._ZN3cub18CUB_300001_SM_10006detail6reduce28DeviceReduceSingleTileKernelINS2_10policy_hubIljN4cuda3std3__44plusIlEEE10Policy1000EPlSC_iS9_llNS7_10__identityEEEvT0_T1_T2_T3_T4_T6_,"ax",@progbits
	.align	128
        .global         _ZN3cub18CUB_300001_SM_10006detail6reduce28DeviceReduceSingleTileKernelINS2_10policy_hubIljN4cuda3std3__44plusIlEEE10Policy1000EPlSC_iS9_llNS7_10__identityEEEvT0_T1_T2_T3_T4_T6_
        .type           _ZN3cub18CUB_300001_SM_10006detail6reduce28DeviceReduceSingleTileKernelINS2_10policy_hubIljN4cuda3std3__44plusIlEEE10Policy1000EPlSC_iS9_llNS7_10__identityEEEvT0_T1_T2_T3_T4_T6_,@function
        .size           _ZN3cub18CUB_300001_SM_10006detail6reduce28DeviceReduceSingleTileKernelINS2_10policy_hubIljN4cuda3std3__44plusIlEEE10Policy1000EPlSC_iS9_llNS7_10__identityEEEvT0_T1_T2_T3_T4_T6_,(.L_x_616 - _ZN3cub18CUB_300001_SM_10006detail6reduce28DeviceReduceSingleTileKernelINS2_10policy_hubIljN4cuda3std3__44plusIlEEE10Policy1000EPlSC_iS9_llNS7_10__identityEEEvT0_T1_T2_T3_T4_T6_)
        .other          _ZN3cub18CUB_300001_SM_10006detail6reduce28DeviceReduceSingleTileKernelINS2_10policy_hubIljN4cuda3std3__44plusIlEEE10Policy1000EPlSC_iS9_llNS7_10__identityEEEvT0_T1_T2_T3_T4_T6_,@"STO_CUDA_ENTRY STV_DEFAULT"
_ZN3cub18CUB_300001_SM_10006detail6reduce28DeviceReduceSingleTileKernelINS2_10policy_hubIljN4cuda3std3__44plusIlEEE10Policy1000EPlSC_iS9_llNS7_10__identityEEEvT0_T1_T2_T3_T4_T6_:
.text._ZN3cub18CUB_300001_SM_10006detail6reduce28DeviceReduceSingleTileKernelINS2_10policy_hubIljN4cuda3std3__44plusIlEEE10Policy1000EPlSC_iS9_llNS7_10__identityEEEvT0_T1_T2_T3_T4_T6_:
        /* <DEDUP_REMOVED lines=13> */
.L_x_343:
        /* <DEDUP_REMOVED lines=13> */
.L_x_347:
[----:B------:R-:W-:Y:S05]  /*01a0*/  BSYNC.RECONVERGENT B1 ;  /* 0x0000000000017941 */ /* 0x000fea0003800200 */
.L_x_346:
        /* <DEDUP_REMOVED lines=17> */
.L_x_352:
        /* <DEDUP_REMOVED lines=11> */
.L_x_351:
[----:B------:R-:W-:Y:S05]  /*0370*/  BSYNC.RECONVERGENT B2 ;  /* 0x0000000000027941 */ /* 0x000fea0003800200 */
.L_x_350:
        /* <DEDUP_REMOVED lines=8> */
.L_x_355:
        /* <DEDUP_REMOVED lines=43> */
.L_x_354:
[----:B------:R-:W-:Y:S05]  /*06b0*/  BSYNC.RECONVERGENT B2 ;  /* 0x0000000000027941 */ /* 0x000fea0003800200 */
.L_x_353:
        /* <DEDUP_REMOVED lines=26> */
.L_x_357:
[----:B------:R-:W-:Y:S05]  /*0860*/  BSYNC.RECONVERGENT B2 ;  /* 0x0000000000027941 */ /* 0x000fea0003800200 */
.L_x_356:
        /* <DEDUP_REMOVED lines=12> */
.L_x_349:
[----:B------:R-:W-:Y:S05]  /*0930*/  BSYNC.RECONVERGENT B1 ;  /* 0x0000000000017941 */ /* 0x000fea0003800200 */
.L_x_348:
        /* <DEDUP_REMOVED lines=77> */
.L_x_358:
        /* <DEDUP_REMOVED lines=130> */
.L_x_345:
        /* <DEDUP_REMOVED lines=25> */
.L_x_362:
        /* <DEDUP_REMOVED lines=24> */
.L_x_360:
        /* <DEDUP_REMOVED lines=19> */
.L_x_366:
        /* <DEDUP_REMOVED lines=9> */
.L_x_365:
[----:B------:R-:W-:Y:S05]  /*1b00*/  BSYNC.RECONVERGENT B2 ;  /* 0x0000000000027941 */ /* 0x000fea0003800200 */
.L_x_364:
        /* <DEDUP_REMOVED lines=16> */
.L_x_369:
        /* <DEDUP_REMOVED lines=45> */
.L_x_368:
[----:B------:R-:W-:Y:S05]  /*1ee0*/  BSYNC.RECONVERGENT B2 ;  /* 0x0000000000027941 */ /* 0x000fea0003800200 */
.L_x_367:
        /* <DEDUP_REMOVED lines=30> */
.L_x_371:
[----:B------:R-:W-:Y:S05]  /*20d0*/  BSYNC.RECONVERGENT B2 ;  /* 0x0000000000027941 */ /* 0x000fea0003800200 */
.L_x_370:
        /* <DEDUP_REMOVED lines=11> */
.L_x_363:
[----:B------:R-:W-:Y:S05]  /*2190*/  BSYNC.RECONVERGENT B1 ;  /* 0x0000000000017941 */ /* 0x000fea0003800200 */
.L_x_361:
        /* <DEDUP_REMOVED lines=74> */
.L_x_359:
[----:B------:R-:W-:Y:S05]  /*2640*/  BSYNC.RECONVERGENT B0 ;  /* 0x0000000000007941 */ /* 0x000fea0003800200 */
.L_x_344:
[----:B------:R-:W-:Y:S05]  /*2650*/  @P0 EXIT ;  /* 0x000000000000094d */ /* 0x000fea0003800000 */
[----:B------:R-:W0:Y:S01]  /*2660*/  LDCU.64 UR4, c[0x0][0x398] ;  /* 0x00007300ff0477ac */ /* 0x000e220008000a00 */
[----:B------:R-:W3:Y:S01]  /*2670*/  LDC.64 R4, c[0x0][0x388] ;  /* 0x0000e200ff047b82 */ /* 0x000ee20000000a00 */
[----:B012---:R-:W-:-:S04]  /*2680*/  IADD3 R2, P0, PT, R2, UR4, RZ ;  /* 0x0000000402027c10 */ /* 0x007fc8000ff1e0ff */
[----:B------:R-:W-:-:S05]  /*2690*/  IADD3.X R3, PT, PT, R3, UR5, RZ, P0, !PT ;  /* 0x0000000503037c10 */ /* 0x000fca00087fe4ff */
[----:B---3--:R-:W-:Y:S01]  /*26a0*/  STG.E.64 desc[UR6][R4.64], R2 ;  /* 0x0000000204007986 */ /* 0x008fe2000c101b06 */
[----:B------:R-:W-:Y:S05]  /*26b0*/  EXIT ;  /* 0x000000000000794d */ /* 0x000fea0003800000 */
.L_x_372:
        /* <DEDUP_REMOVED lines=12> */
.L_x_616:


//--------------------- .text._ZN3cub18CUB_300001_SM_10006detail6reduce18DeviceReduceKernelINS2_10policy_hubIljN4cuda3std3__44plusIlEEE10Policy1000EN6thrust24THRUST_300001_SM_1000_NS6detail15normal_iteratorINSD_10device_ptrIlEEEEjS9_lNS7_10__identityEEEvT0_PT3_T1_NS0_13GridEvenShareISN_EET2_T4_ --------------------------
	.section	.text._ZN3cub18CUB_300001_SM_10006detail6reduce18DeviceReduceKernelINS2_10policy_hubIljN4cuda3std3__44plusIlEEE10Policy1000EN6thrust24THRUST_300001_SM_1000_NS6detail15normal_iteratorINSD_10device_ptrIlEEEEjS9_lNS7_10__identityEEEvT0_PT3_T1_NS0_13GridEvenShareISN_EET2_T4_,"ax",@progbits
	.align	128
        .global         _ZN3cub18CUB_300001_SM_10006detail6reduce18DeviceReduceKernelINS2_10policy_hubIljN4cuda3std3__44plusIlEEE10Policy1000EN6thrust24THRUST_300001_SM_1000_NS6detail15normal_iteratorINSD_10device_ptrIlEEEEjS9_lNS7_10__identityEEEvT0_PT3_T1_NS0_13GridEvenShareISN_EET2_T4_
        .type           _ZN3cub18CUB_300001_SM_10006detail6reduce18DeviceReduceKernelINS2_10policy_hubIljN4cuda3std3__44plusIlEEE10Policy1000EN6thrust24THRUST_300001_SM_1000_NS6detail15normal_iteratorINSD_10device_ptrIlEEEEjS9_lNS7_10__identityEEEvT0_PT3_T1_NS0_13GridEvenShareISN_EET2_T4_,@function
        .size           _ZN3cub18CUB_300001_SM_10006detail6reduce18DeviceReduceKernelINS2_10policy_hubIljN4cuda3std3__44plusIlEEE10Policy1000EN6thrust24THRUST_300001_SM_1000_NS6detail15normal_iteratorINSD_10device_ptrIlEEEEjS9_lNS7_10__identityEEEvT0_PT3_T1_NS0_13GridEvenShareISN_EET2_T4_,(.L_x_617 - _ZN3cub18CUB_300001_SM_10006detail6reduce18DeviceReduceKernelINS2_10policy_hubIljN4cuda3std3__44plusIlEEE10Policy1000EN6thrust24THRUST_300001_SM_1000_NS6detail15normal_iteratorINSD_10device_ptrIlEEEEjS9_lNS7_10__identityEEEvT0_PT3_T1_NS0_13GridEvenShareISN_EET2_T4_)
        .other          _ZN3cub18CUB_300001_SM_10006detail6reduce18DeviceReduceKernelINS2_10policy_hubIljN4cuda3std3__44plusIlEEE10Policy1000EN6thrust24THRUST_300001_SM_1000_NS6detail15normal_iteratorINSD_10device_ptrIlEEEEjS9_lNS7_10__identityEEEvT0_PT3_T1_NS0_13GridEvenShareISN_EET2_T4_,@"STO_CUDA_ENTRY STV_DEFAULT"
_ZN3cub18CUB_300001_SM_10006detail6reduce18DeviceReduceKernelINS2_10policy_hubIljN4cuda3std3__44plusIlEEE10Policy1000EN6thrust24THRUST_300001_SM_1000_NS6detail15normal_iteratorINSD_10device_ptrIlEEEEjS9_lNS7_10__identityEEEvT0_PT3_T1_NS0_13GridEvenShareISN_EET2_T4_:
.text._ZN3cub18CUB_300001_SM_10006detail6reduce18DeviceReduceKernelINS2_10policy_hubIljN4cuda3std3__44plusIlEEE10Policy1000EN6thrust24THRUST_300001_SM_1000_NS6detail15normal_iteratorINSD_10device_ptrIlEEEEjS9_lNS7_10__identityEEEvT0_PT3_T1_NS0_13GridEvenShareISN_EET2_T4_:
[----:B------:R-:W-:Y:S01]  /*0000*/  LDC R1, c[0x0][0x37c] ;  /* 0x0000df00ff017b82 */ /* 0x000fe20000000800 */
[----:B------:R-:W0:Y:S07]  /*0010*/  S2R R0, SR_CTAID.X ;  /* 0x0000000000007919 */ /* 0x000e2e0000002500 */
[----:B------:R-:W1:Y:S01]  /*0020*/  LDC.64 R6, c[0x0][0x3a8] ;  /* 0x0000ea00ff067b82 */ /* 0x000e620000000a00 */
[----:B------:R-:W2:Y:S01]  /*0030*/  LDCU.64 UR6, c[0x0][0x358] ;  /* 0x00006b00ff0677ac */ /* 0x000ea20008000a00 */
[----:B------:R-:W-:Y:S01]  /*0040*/  BSSY.RECONVERGENT B0, `(.L_x_373) ;  /* 0x00002bf000007945 */ /* 0x000fe20003800200 */
[----:B-1----:R-:W-:-:S02]  /*0050*/  IMAD R18, R7, 0xe00, RZ ;  /* 0x00000e0007127824 */ /* 0x002fc400078e02ff */
[----:B0-----:R-:W-:-:S05]  /*0060*/  IMAD R28, R0, -0xe00, R6 ;  /* 0xfffff200001c7824 */ /* 0x001fca00078e0206 */
[----:B------:R-:W-:-:S13]  /*0070*/  ISETP.GT.U32.AND P0, PT, R28, 0xdff, PT ;  /* 0x00000dff1c00780c */ /* 0x000fda0003f04070 */
[----:B--2---:R-:W-:Y:S05]  /*0080*/  @P0 BRA `(.L_x_374) ;  /* 0x00000018000c0947 */ /* 0x004fea0003800000 */
[----:B------:R-:W0:Y:S01]  /*0090*/  S2R R5, SR_TID.X ;  /* 0x0000000000057919 */ /* 0x000e220000002100 */
[----:B------:R-:W-:Y:S01]  /*00a0*/  BSSY.RECONVERGENT B1, `(.L_x_375) ;  /* 0x000000a000017945 */ /* 0x000fe20003800200 */
[----:B------:R-:W-:Y:S02]  /*00b0*/  CS2R R14, SRZ ;  /* 0x00000000000e7805 */ /* 0x000fe4000001ff00 */
[----:B0-----:R-:W-:Y:S01]  /*00c0*/  ISETP.GE.U32.AND P0, PT, R5, R28, PT ;  /* 0x0000001c0500720c */ /* 0x001fe20003f06070 */
[----:B------:R-:W-:-:S12]  /*00d0*/  IMAD.MOV.U32 R3, RZ, RZ, R5 ;  /* 0x000000ffff037224 */ /* 0x000fd800078e0005 */
[----:B------:R-:W-:Y:S05]  /*00e0*/  @P0 BRA `(.L_x_376) ;  /* 0x0000000000140947 */ /* 0x000fea0003800000 */
[----:B------:R-:W0:Y:S01]  /*00f0*/  LDC.64 R14, c[0x0][0x380] ;  /* 0x0000e000ff0e7b82 */ /* 0x000e220000000a00 */
[----:B------:R-:W-:-:S04]  /*0100*/  IMAD R3, R0, 0xe00, R5 ;  /* 0x00000e0000037824 */ /* 0x000fc800078e0205 */
[----:B0-----:R-:W-:-:S06]  /*0110*/  IMAD.WIDE.U32 R14, R3, 0x8, R14 ;  /* 0x00000008030e7825 */ /* 0x001fcc00078e000e */
[----:B------:R-:W5:Y:S01]  /*0120*/  LDG.E.64 R14, desc[UR6][R14.64] ;  /* 0x000000060e0e7981 */ /* 0x000f62000c1e1b00 */
[----:B------:R-:W-:-:S07]  /*0130*/  VIADD R3, R5, 0x200 ;  /* 0x0000020005037836 */ /* 0x000fce0000000000 */
.L_x_376:
[----:B------:R-:W-:Y:S05]  /*0140*/  BSYNC.RECONVERGENT B1 ;  /* 0x0000000000017941 */ /* 0x000fea0003800200 */
.L_x_375:
[----:B------:R-:W-:Y:S01]  /*0150*/  ISETP.GE.U32.AND P0, PT, R3, R28, PT ;  /* 0x0000001c0300720c */ /* 0x000fe20003f06070 */
[----:B------:R-:W-:-:S12]  /*0160*/  BSSY.RECONVERGENT B1, `(.L_x_377) ;  /* 0x00000a6000017945 */ /* 0x000fd80003800200 */
[----:B------:R-:W-:Y:S05]  /*0170*/  @P0 BRA `(.L_x_378) ;  /* 0x0000000800900947 */ /* 0x000fea0003800000 */
[----:B------:R-:W-:Y:S01]  /*0180*/  LOP3.LUT R7, RZ, R3, RZ, 0x33, !PT ;  /* 0x00000003ff077212 */ /* 0x000fe200078e33ff */
[----:B------:R-:W-:Y:S04]  /*0190*/  BSSY.RECONVERGENT B2, `(.L_x_379) ;  /* 0x0000053000027945 */ /* 0x000fe80003800200 */
[----:B------:R-:W-:-:S04]  /*01a0*/  IMAD.IADD R7, R7, 0x1, R6 ;  /* 0x0000000107077824 */ /* 0x000fc800078e0206 */
[----:B------:R-:W-:-:S05]  /*01b0*/  IMAD R7, R0, -0xe00, R7 ;  /* 0xfffff20000077824 */ /* 0x000fca00078e0207 */
[C---:B------:R-:W-:Y:S02]  /*01c0*/  ISETP.GE.U32.AND P0, PT, R7.reuse, 0x1e00, PT ;  /* 0x00001e000700780c */ /* 0x040fe40003f06070 */
[----:B------:R-:W-:-:S04]  /*01d0*/  LEA.HI R4, R7, 0x1, RZ, 0x17 ;  /* 0x0000000107047811 */ /* 0x000fc800078fb8ff */
[----:B------:R-:W-:-:S07]  /*01e0*/  LOP3.LUT R6, R4, 0xf, RZ, 0xc0, !PT ;  /* 0x0000000f04067812 */ /* 0x000fce00078ec0ff */
[----:B------:R-:W-:Y:S05]  /*01f0*/  @!P0 BRA `(.L_x_380) ;  /* 0x0000000400308947 */ /* 0x000fea0003800000 */
[----:B------:R-:W-:Y:S01]  /*0200*/  LOP3.LUT R22, R4, 0xfffff0, RZ, 0xc0, !PT ;  /* 0x00fffff004167812 */ /* 0x000fe200078ec0ff */
[----:B------:R-:W-:Y:S01]  /*0210*/  BSSY.RECONVERGENT B3, `(.L_x_381) ;  /* 0x0000049000037945 */ /* 0x000fe20003800200 */
[----:B------:R-:W-:Y:S01]  /*0220*/  LOP3.LUT R7, R3, 0x1000, RZ, 0xfc, !PT ;  /* 0x0000100003077812 */ /* 0x000fe200078efcff */
[----:B------:R-:W-:Y:S02]  /*0230*/  IMAD R3, R0, 0xe00, R3 ;  /* 0x00000e0000037824 */ /* 0x000fe400078e0203 */
[----:B------:R-:W-:-:S07]  /*0240*/  IMAD.MOV R22, RZ, RZ, -R22 ;  /* 0x000000ffff167224 */ /* 0x000fce00078e0a16 */
.L_x_382:
[----:B------:R-:W0:Y:S01]  /*0250*/  LDC.64 R8, c[0x0][0x380] ;  /* 0x0000e000ff087b82 */ /* 0x000e220000000a00 */
[C---:B------:R-:W-:Y:S02]  /*0260*/  VIADD R19, R3.reuse, 0x200 ;  /* 0x0000020003137836 */ /* 0x040fe40000000000 */
[C---:B------:R-:W-:Y:S02]  /*0270*/  VIADD R11, R3.reuse, 0x400 ;  /* 0x00000400030b7836 */ /* 0x040fe40000000000 */
[C---:B------:R-:W-:Y:S02]  /*0280*/  VIADD R21, R3.reuse, 0x600 ;  /* 0x0000060003157836 */ /* 0x040fe40000000000 */
[----:B0-----:R-:W-:-:S04]  /*0290*/  IMAD.WIDE.U32 R16, R3, 0x8, R8 ;  /* 0x0000000803107825 */ /* 0x001fc800078e0008 */
[--C-:B------:R-:W-:Y:S02]  /*02a0*/  IMAD.WIDE.U32 R18, R19, 0x8, R8.reuse ;  /* 0x0000000813127825 */ /* 0x100fe400078e0008 */
[----:B------:R-:W2:Y:S02]  /*02b0*/  LDG.E.64 R16, desc[UR6][R16.64] ;  /* 0x0000000610107981 */ /* 0x000ea4000c1e1b00 */
[--C-:B------:R-:W-:Y:S02]  /*02c0*/  IMAD.WIDE.U32 R10, R11, 0x8, R8.reuse ;  /* 0x000000080b0a7825 */ /* 0x100fe400078e0008 */
[----:B------:R-:W2:Y:S02]  /*02d0*/  LDG.E.64 R18, desc[UR6][R18.64] ;  /* 0x0000000612127981 */ /* 0x000ea4000c1e1b00 */
[----:B------:R-:W-:Y:S02]  /*02e0*/  IMAD.WIDE.U32 R20, R21, 0x8, R8 ;  /* 0x0000000815147825 */ /* 0x000fe400078e0008 */
[----:B------:R-:W3:Y:S04]  /*02f0*/  LDG.E.64 R10, desc[UR6][R10.64] ;  /* 0x000000060a0a7981 */ /* 0x000ee8000c1e1b00 */
[----:B------:R-:W3:Y:S01]  /*0300*/  LDG.E.64 R12, desc[UR6][R20.64] ;  /* 0x00000006140c7981 */ /* 0x000ee2000c1e1b00 */
[----:B------:R-:W-:-:S02]  /*0310*/  VIADD R25, R3, 0x800 ;  /* 0x0000080003197836 */ /* 0x000fc40000000000 */
[C---:B------:R-:W-:Y:S02]  /*0320*/  VIADD R27, R3.reuse, 0xa00 ;  /* 0x00000a00031b7836 */ /* 0x040fe40000000000 */
[----:B------:R-:W-:Y:S01]  /*0330*/  VIADD R29, R3, 0xc00 ;  /* 0x00000c00031d7836 */ /* 0x000fe20000000000 */
[----:B--2--5:R-:W-:-:S04]  /*0340*/  IADD3 R23, P0, P1, R18, R16, R14 ;  /* 0x0000001012177210 */ /* 0x024fc8000791e00e */
[----:B------:R-:W-:Y:S02]  /*0350*/  IADD3.X R15, PT, PT, R19, R17, R15, P0, P1 ;  /* 0x00000011130f7210 */ /* 0x000fe400007e240f */
[----:B---3--:R-:W-:Y:S01]  /*0360*/  IADD3 R23, P0, P1, R12, R10, R23 ;  /* 0x0000000a0c177210 */ /* 0x008fe2000791e017 */
[----:B------:R-:W-:-:S03]  /*0370*/  VIADD R14, R3, 0xe00 ;  /* 0x00000e00030e7836 */ /* 0x000fc60000000000 */
[----:B------:R-:W-:Y:S01]  /*0380*/  IADD3.X R2, PT, PT, R13, R11, R15, P0, P1 ;  /* 0x0000000b0d027210 */ /* 0x000fe200007e240f */
[----:B------:R-:W-:-:S04]  /*0390*/  IMAD.WIDE.U32 R12, R25, 0x8, R8 ;  /* 0x00000008190c7825 */ /* 0x000fc800078e0008 */
[--C-:B------:R-:W-:Y:S02]  /*03a0*/  IMAD.WIDE.U32 R10, R27, 0x8, R8.reuse ;  /* 0x000000081b0a7825 */ /* 0x100fe400078e0008 */
[----:B------:R-:W2:Y:S02]  /*03b0*/  LDG.E.64 R12, desc[UR6][R12.64] ;  /* 0x000000060c0c7981 */ /* 0x000ea4000c1e1b00 */
[----:B------:R-:W-:Y:S02]  /*03c0*/  VIADD R15, R3, 0x1000 ;  /* 0x00001000030f7836 */ /* 0x000fe40000000000 */
[--C-:B------:R-:W-:Y:S01]  /*03d0*/  IMAD.WIDE.U32 R16, R29, 0x8, R8.reuse ;  /* 0x000000081d107825 */ /* 0x100fe200078e0008 */
[----:B------:R-:W2:Y:S03]  /*03e0*/  LDG.E.64 R10, desc[UR6][R10.64] ;  /* 0x000000060a0a7981 */ /* 0x000ea6000c1e1b00 */
[----:B------:R-:W-:-:S02]  /*03f0*/  IMAD.WIDE.U32 R18, R14, 0x8, R8 ;  /* 0x000000080e127825 */ /* 0x000fc400078e0008 */
[----:B------:R-:W3:Y:S02]  /*0400*/  LDG.E.64 R16, desc[UR6][R16.64] ;  /* 0x0000000610107981 */ /* 0x000ee4000c1e1b00 */
[----:B------:R-:W-:Y:S02]  /*0410*/  VIADD R25, R3, 0x1200 ;  /* 0x0000120003197836 */ /* 0x000fe40000000000 */
[--C-:B------:R-:W-:Y:S01]  /*0420*/  IMAD.WIDE.U32 R20, R15, 0x8, R8.reuse ;  /* 0x000000080f147825 */ /* 0x100fe200078e0008 */
[----:B------:R-:W3:Y:S03]  /*0430*/  LDG.E.64 R18, desc[UR6][R18.64] ;  /* 0x0000000612127981 */ /* 0x000ee6000c1e1b00 */
[----:B------:R-:W-:Y:S02]  /*0440*/  IMAD.WIDE.U32 R14, R25, 0x8, R8 ;  /* 0x00000008190e7825 */ /* 0x000fe400078e0008 */
[----:B------:R-:W4:Y:S04]  /*0450*/  LDG.E.64 R20, desc[UR6][R20.64] ;  /* 0x0000000614147981 */ /* 0x000f28000c1e1b00 */
[----:B------:R-:W4:Y:S01]  /*0460*/  LDG.E.64 R14, desc[UR6][R14.64] ;  /* 0x000000060e0e7981 */ /* 0x000f22000c1e1b00 */
[----:B------:R-:W-:-:S02]  /*0470*/  VIADD R27, R3, 0x1600 ;  /* 0x00001600031b7836 */ /* 0x000fc40000000000 */
[----:B------:R-:W-:Y:S01]  /*0480*/  VIADD R29, R3, 0x1a00 ;  /* 0x00001a00031d7836 */ /* 0x000fe20000000000 */
[----:B--2---:R-:W-:-:S04]  /*0490*/  IADD3 R23, P0, P1, R10, R12, R23 ;  /* 0x0000000c0a177210 */ /* 0x004fc8000791e017 */
[----:B------:R-:W-:Y:S02]  /*04a0*/  IADD3.X R25, PT, PT, R11, R13, R2, P0, P1 ;  /* 0x0000000d0b197210 */ /* 0x000fe400007e2402 */
[----:B---3--:R-:W-:Y:S01]  /*04b0*/  IADD3 R23, P0, P1, R18, R16, R23 ;  /* 0x0000001012177210 */ /* 0x008fe2000791e017 */
[----:B------:R-:W-:-:S03]  /*04c0*/  VIADD R13, R3, 0x1400 ;  /* 0x00001400030d7836 */ /* 0x000fc60000000000 */
[----:B------:R-:W-:Y:S02]  /*04d0*/  IADD3.X R25, PT, PT, R19, R17, R25, P0, P1 ;  /* 0x0000001113197210 */ /* 0x000fe400007e2419 */
[----:B----4-:R-:W-:Y:S01]  /*04e0*/  IADD3 R23, P0, P1, R14, R20, R23 ;  /* 0x000000140e177210 */ /* 0x010fe2000791e017 */
[----:B------:R-:W-:-:S03]  /*04f0*/  IMAD.WIDE.U32 R16, R13, 0x8, R8 ;  /* 0x000000080d107825 */ /* 0x000fc600078e0008 */
[----:B------:R-:W-:Y:S01]  /*0500*/  IADD3.X R25, PT, PT, R15, R21, R25, P0, P1 ;  /* 0x000000150f197210 */ /* 0x000fe200007e2419 */
[----:B------:R-:W-:Y:S02]  /*0510*/  IMAD.WIDE.U32 R14, R27, 0x8, R8 ;  /* 0x000000081b0e7825 */ /* 0x000fe400078e0008 */
[----:B------:R-:W2:Y:S02]  /*0520*/  LDG.E.64 R16, desc[UR6][R16.64] ;  /* 0x0000000610107981 */ /* 0x000ea4000c1e1b00 */
[C---:B------:R-:W-:Y:S02]  /*0530*/  VIADD R19, R3.reuse, 0x1800 ;  /* 0x0000180003137836 */ /* 0x040fe40000000000 */
[----:B------:R-:W2:Y:S01]  /*0540*/  LDG.E.64 R14, desc[UR6][R14.64] ;  /* 0x000000060e0e7981 */ /* 0x000ea2000c1e1b00 */
[C---:B------:R-:W-:Y:S02]  /*0550*/  VIADD R11, R3.reuse, 0x1c00 ;  /* 0x00001c00030b7836 */ /* 0x040fe40000000000 */
[----:B------:R-:W-:-:S02]  /*0560*/  VIADD R21, R3, 0x1e00 ;  /* 0x00001e0003157836 */ /* 0x000fc40000000000 */
[----:B------:R-:W-:-:S04]  /*0570*/  IMAD.WIDE.U32 R18, R19, 0x8, R8 ;  /* 0x0000000813127825 */ /* 0x000fc800078e0008 */
[--C-:B------:R-:W-:Y:S02]  /*0580*/  IMAD.WIDE.U32 R12, R29, 0x8, R8.reuse ;  /* 0x000000081d0c7825 */ /* 0x100fe400078e0008 */
[----:B------:R-:W3:Y:S02]  /*0590*/  LDG.E.64 R18, desc[UR6][R18.64] ;  /* 0x0000000612127981 */ /* 0x000ee4000c1e1b00 */
[--C-:B------:R-:W-:Y:S02]  /*05a0*/  IMAD.WIDE.U32 R10, R11, 0x8, R8.reuse ;  /* 0x000000080b0a7825 */ /* 0x100fe400078e0008 */
[----:B------:R-:W3:Y:S02]  /*05b0*/  LDG.E.64 R12, desc[UR6][R12.64] ;  /* 0x000000060c0c7981 */ /* 0x000ee4000c1e1b00 */
[----:B------:R-:W-:Y:S02]  /*05c0*/  IMAD.WIDE.U32 R8, R21, 0x8, R8 ;  /* 0x0000000815087825 */ /* 0x000fe400078e0008 */
[----:B------:R-:W4:Y:S04]  /*05d0*/  LDG.E.64 R10, desc[UR6][R10.64] ;  /* 0x000000060a0a7981 */ /* 0x000f28000c1e1b00 */
[----:B------:R-:W4:Y:S01]  /*05e0*/  LDG.E.64 R8, desc[UR6][R8.64] ;  /* 0x0000000608087981 */ /* 0x000f22000c1e1b00 */
[----:B------:R-:W-:-:S02]  /*05f0*/  VIADD R22, R22, 0x10 ;  /* 0x0000001016167836 */ /* 0x000fc40000000000 */
[----:B------:R-:W-:Y:S02]  /*0600*/  VIADD R7, R7, 0x2000 ;  /* 0x0000200007077836 */ /* 0x000fe40000000000 */
[----:B------:R-:W-:Y:S01]  /*0610*/  VIADD R3, R3, 0x2000 ;  /* 0x0000200003037836 */ /* 0x000fe20000000000 */
[----:B--2---:R-:W-:-:S04]  /*0620*/  IADD3 R21, P0, P1, R14, R16, R23 ;  /* 0x000000100e157210 */ /* 0x004fc8000791e017 */
[----:B------:R-:W-:Y:S02]  /*0630*/  IADD3.X R25, PT, PT, R15, R17, R25, P0, P1 ;  /* 0x000000110f197210 */ /* 0x000fe400007e2419 */
[----:B------:R-:W-:Y:S02]  /*0640*/  ISETP.NE.AND P0, PT, R22, RZ, PT ;  /* 0x000000ff1600720c */ /* 0x000fe40003f05270 */
[----:B---3--:R-:W-:-:S04]  /*0650*/  IADD3 R21, P2, P3, R12, R18, R21 ;  /* 0x000000120c157210 */ /* 0x008fc80007b5e015 */
[----:B------:R-:W-:Y:S02]  /*0660*/  IADD3.X R15, PT, PT, R13, R19, R25, P2, P3 ;  /* 0x000000130d0f7210 */ /* 0x000fe400017e6419 */
[----:B----4-:R-:W-:-:S04]  /*0670*/  IADD3 R14, P1, P4, R8, R10, R21 ;  /* 0x0000000a080e7210 */ /* 0x010fc80007c3e015 */
[----:B------:R-:W-:Y:S01]  /*0680*/  IADD3.X R15, PT, PT, R9, R11, R15, P1, P4 ;  /* 0x0000000b090f7210 */ /* 0x000fe20000fe840f */
[----:B------:R-:W-:Y:S08]  /*0690*/  @P0 BRA `(.L_x_382) ;  /* 0xfffffff800ec0947 */ /* 0x000ff0000383ffff */
[----:B------:R-:W-:Y:S05]  /*06a0*/  BSYNC.RECONVERGENT B3 ;  /* 0x0000000000037941 */ /* 0x000fea0003800200 */
.L_x_381:
[----:B------:R-:W-:-:S07]  /*06b0*/  VIADD R3, R7, 0xfffff000 ;  /* 0xfffff00007037836 */ /* 0x000fce0000000000 */
.L_x_380:
[----:B------:R-:W-:Y:S05]  /*06c0*/  BSYNC.RECONVERGENT B2 ;  /* 0x0000000000027941 */ /* 0x000fea0003800200 */
.L_x_379:
[----:B------:R-:W-:-:S13]  /*06d0*/  ISETP.NE.AND P0, PT, R6, RZ, PT ;  /* 0x000000ff0600720c */ /* 0x000fda0003f05270 */
[----:B------:R-:W-:Y:S05]  /*06e0*/  @!P0 BRA `(.L_x_378) ;  /* 0x0000000400348947 */ /* 0x000fea0003800000 */
[----:B------:R-:W-:Y:S01]  /*06f0*/  ISETP.GE.U32.AND P1, PT, R6, 0x8, PT ;  /* 0x000000080600780c */ /* 0x000fe20003f26070 */
[----:B------:R-:W-:Y:S01]  /*0700*/  BSSY.RECONVERGENT B2, `(.L_x_383) ;  /* 0x0000026000027945 */ /* 0x000fe20003800200 */
[----:B------:R-:W-:-:S04]  /*0710*/  LOP3.LUT R2, R4, 0x7, RZ, 0xc0, !PT ;  /* 0x0000000704027812 */ /* 0x000fc800078ec0ff */
[----:B------:R-:W-:-:S07]  /*0720*/  ISETP.NE.AND P0, PT, R2, RZ, PT ;  /* 0x000000ff0200720c */ /* 0x000fce0003f05270 */
[----:B------:R-:W-:Y:S06]  /*0730*/  @!P1 BRA `(.L_x_384) ;  /* 0x0000000000889947 */ /* 0x000fec0003800000 */
[----:B------:R-:W0:Y:S01]  /*0740*/  LDC.64 R22, c[0x0][0x380] ;  /* 0x0000e000ff167b82 */ /* 0x000e220000000a00 */
[----:B------:R-:W-:-:S04]  /*0750*/  IMAD R25, R0, 0xe00, R3 ;  /* 0x00000e0000197824 */ /* 0x000fc800078e0203 */
[C---:B------:R-:W-:Y:S02]  /*0760*/  VIADD R9, R25.reuse, 0x200 ;  /* 0x0000020019097836 */ /* 0x040fe40000000000 */
[C---:B------:R-:W-:Y:S02]  /*0770*/  VIADD R17, R25.reuse, 0x400 ;  /* 0x0000040019117836 */ /* 0x040fe40000000000 */
[C---:B------:R-:W-:Y:S02]  /*0780*/  VIADD R19, R25.reuse, 0x600 ;  /* 0x0000060019137836 */ /* 0x040fe40000000000 */
[C---:B------:R-:W-:Y:S02]  /*0790*/  VIADD R11, R25.reuse, 0x800 ;  /* 0x00000800190b7836 */ /* 0x040fe40000000000 */
[C---:B------:R-:W-:Y:S02]  /*07a0*/  VIADD R13, R25.reuse, 0xa00 ;  /* 0x00000a00190d7836 */ /* 0x040fe40000000000 */
[----:B------:R-:W-:-:S02]  /*07b0*/  VIADD R21, R25, 0xc00 ;  /* 0x00000c0019157836 */ /* 0x000fc40000000000 */
[----:B0-----:R-:W-:-:S04]  /*07c0*/  IMAD.WIDE.U32 R6, R25, 0x8, R22 ;  /* 0x0000000819067825 */ /* 0x001fc800078e0016 */
[--C-:B------:R-:W-:Y:S02]  /*07d0*/  IMAD.WIDE.U32 R8, R9, 0x8, R22.reuse ;  /* 0x0000000809087825 */ /* 0x100fe400078e0016 */
[----:B------:R-:W2:Y:S02]  /*07e0*/  LDG.E.64 R6, desc[UR6][R6.64] ;  /* 0x0000000606067981 */ /* 0x000ea4000c1e1b00 */
[--C-:B------:R-:W-:Y:S02]  /*07f0*/  IMAD.WIDE.U32 R16, R17, 0x8, R22.reuse ;  /* 0x0000000811107825 */ /* 0x100fe400078e0016 */
[----:B------:R-:W2:Y:S02]  /*0800*/  LDG.E.64 R8, desc[UR6][R8.64] ;  /* 0x0000000608087981 */ /* 0x000ea4000c1e1b00 */
[----:B------:R-:W-:Y:S02]  /*0810*/  IMAD.WIDE.U32 R18, R19, 0x8, R22 ;  /* 0x0000000813127825 */ /* 0x000fe400078e0016 */
[----:B------:R-:W3:Y:S02]  /*0820*/  LDG.E.64 R16, desc[UR6][R16.64] ;  /* 0x0000000610107981 */ /* 0x000ee4000c1e1b00 */
[----:B------:R-:W-:-:S02]  /*0830*/  VIADD R25, R25, 0xe00 ;  /* 0x00000e0019197836 */ /* 0x000fc40000000000 */
[--C-:B------:R-:W-:Y:S01]  /*0840*/  IMAD.WIDE.U32 R10, R11, 0x8, R22.reuse ;  /* 0x000000080b0a7825 */ /* 0x100fe200078e0016 */
[----:B------:R-:W3:Y:S03]  /*0850*/  LDG.E.64 R18, desc[UR6][R18.64] ;  /* 0x0000000612127981 */ /* 0x000ee6000c1e1b00 */
[--C-:B------:R-:W-:Y:S02]  /*0860*/  IMAD.WIDE.U32 R12, R13, 0x8, R22.reuse ;  /* 0x000000080d0c7825 */ /* 0x100fe400078e0016 */
[----:B------:R-:W4:Y:S02]  /*0870*/  LDG.E.64 R10, desc[UR6][R10.64] ;  /* 0x000000060a0a7981 */ /* 0x000f24000c1e1b00 */
[--C-:B------:R-:W-:Y:S02]  /*0880*/  IMAD.WIDE.U32 R20, R21, 0x8, R22.reuse ;  /* 0x0000000815147825 */ /* 0x100fe400078e0016 */
[----:B------:R-:W4:Y:S02]  /*0890*/  LDG.E.64 R12, desc[UR6][R12.64] ;  /* 0x000000060c0c7981 */ /* 0x000f24000c1e1b00 */
[----:B------:R-:W-:-:S02]  /*08a0*/  IMAD.WIDE.U32 R22, R25, 0x8, R22 ;  /* 0x0000000819167825 */ /* 0x000fc400078e0016 */
        /* <DEDUP_REMOVED lines=11> */
.L_x_384:
[----:B------:R-:W-:Y:S05]  /*0960*/  BSYNC.RECONVERGENT B2 ;  /* 0x0000000000027941 */ /* 0x000fea0003800200 */
.L_x_383:
        /* <DEDUP_REMOVED lines=19> */
[----:B------:R-:W-:Y:S01]  /*0aa0*/  VIADD R3, R3, 0x800 ;  /* 0x0000080003037836 */ /* 0x000fe20000000000 */
[----:B--2--5:R-:W-:-:S04]  /*0ab0*/  IADD3 R17, P0, P2, R10, R8, R14 ;  /* 0x000000080a117210 */ /* 0x024fc80007a1e00e */
[----:B------:R-:W-:Y:S02]  /*0ac0*/  IADD3.X R15, PT, PT, R11, R9, R15, P0, P2 ;  /* 0x000000090b0f7210 */ /* 0x000fe400007e440f */
[----:B---3--:R-:W-:-:S04]  /*0ad0*/  IADD3 R14, P3, P4, R6, R12, R17 ;  /* 0x0000000c060e7210 */ /* 0x008fc80007c7e011 */
[----:B------:R-:W-:-:S09]  /*0ae0*/  IADD3.X R15, PT, PT, R7, R13, R15, P3, P4 ;  /* 0x0000000d070f7210 */ /* 0x000fd20001fe840f */
.L_x_386:
[----:B------:R-:W-:Y:S05]  /*0af0*/  BSYNC.RECONVERGENT B2 ;  /* 0x0000000000027941 */ /* 0x000fea0003800200 */
.L_x_385:
[----:B------:R-:W-:Y:S05]  /*0b00*/  @!P1 BRA `(.L_x_378) ;  /* 0x00000000002c9947 */ /* 0x000fea0003800000 */
[----:B------:R-:W0:Y:S01]  /*0b10*/  LDC.64 R6, c[0x0][0x380] ;  /* 0x0000e000ff067b82 */ /* 0x000e220000000a00 */
[----:B------:R-:W-:Y:S02]  /*0b20*/  IMAD R9, R0, 0xe00, R3 ;  /* 0x00000e0000097824 */ /* 0x000fe400078e0203 */
[----:B------:R-:W-:-:S07]  /*0b30*/  IMAD.MOV R4, RZ, RZ, -R4 ;  /* 0x000000ffff047224 */ /* 0x000fce00078e0a04 */
.L_x_387:
[----:B0-----:R-:W-:-:S06]  /*0b40*/  IMAD.WIDE.U32 R2, R9, 0x8, R6 ;  /* 0x0000000809027825 */ /* 0x001fcc00078e0006 */
[----:B------:R-:W2:Y:S01]  /*0b50*/  LDG.E.64 R2, desc[UR6][R2.64] ;  /* 0x0000000602027981 */ /* 0x000ea2000c1e1b00 */
[----:B------:R-:W-:Y:S02]  /*0b60*/  VIADD R4, R4, 0x1 ;  /* 0x0000000104047836 */ /* 0x000fe40000000000 */
[----:B------:R-:W-:-:S03]  /*0b70*/  VIADD R9, R9, 0x200 ;  /* 0x0000020009097836 */ /* 0x000fc60000000000 */
[----:B------:R-:W-:Y:S02]  /*0b80*/  ISETP.NE.AND P0, PT, R4, RZ, PT ;  /* 0x000000ff0400720c */ /* 0x000fe40003f05270 */
[----:B--2--5:R-:W-:-:S05]  /*0b90*/  IADD3 R14, P1, PT, R2, R14, RZ ;  /* 0x0000000e020e7210 */ /* 0x024fca0007f3e0ff */
[----:B------:R-:W-:-:S06]  /*0ba0*/  IMAD.X R15, R3, 0x1, R15, P1 ;  /* 0x00000001030f7824 */ /* 0x000fcc00008e060f */
[----:B------:R-:W-:Y:S05]  /*0bb0*/  @P0 BRA `(.L_x_387) ;  /* 0xfffffffc00e00947 */ /* 0x000fea000383ffff */
.L_x_378:
[----:B------:R-:W-:Y:S05]  /*0bc0*/  BSYNC.RECONVERGENT B1 ;  /* 0x0000000000017941 */ /* 0x000fea0003800200 */
.L_x_377:
[----:B------:R-:W-:-:S13]  /*0bd0*/  ISETP.GE.U32.AND P0, PT, R28, 0x200, PT ;  /* 0x000002001c00780c */ /* 0x000fda0003f06070 */
        /* <DEDUP_REMOVED lines=23> */
[C---:B------:R-:W-:Y:S01]  /*0d50*/  ISETP.GT.AND P0, PT, R10.reuse, 0x17, PT ;  /* 0x000000170a00780c */ /* 0x040fe20003f04270 */
        /* <DEDUP_REMOVED lines=10> */
[----:B------:R-:W-:Y:S01]  /*0e00*/  IMAD.X R8, R3, 0x1, R4, P2 ;  /* 0x0000000103087824 */ /* 0x000fe200010e0604 */
[----:B------:R-:W-:-:S04]  /*0e10*/  @!P1 SHF.R.U32.HI R4, RZ, 0x2, R5 ;  /* 0x00000002ff049819 */ /* 0x000fc80000011605 */
[----:B------:R-:W1:Y:S01]  /*0e20*/  SHFL.DOWN PT, R3, R8, 0x10, 0x1f ;  /* 0x0a001f0008037f89 */ /* 0x000e6200000e0000 */
[----:B------:R-:W-:Y:S02]  /*0e30*/  @!P1 LOP3.LUT R4, R4, 0xf8, RZ, 0xc0, !PT ;  /* 0x000000f804049812 */ /* 0x000fe400078ec0ff */
[----:B--2---:R-:W-:-:S05]  /*0e40*/  @!P1 LEA R7, R7, R6, 0x18 ;  /* 0x0000000607079211 */ /* 0x004fca00078ec0ff */
[----:B------:R-:W-:Y:S01]  /*0e50*/  @!P1 IMAD.IADD R7, R4, 0x1, R7 ;  /* 0x0000000104079824 */ /* 0x000fe200078e0207 */
[----:B0-----:R-:W-:-:S04]  /*0e60*/  SEL R2, R2, RZ, !P0 ;  /* 0x000000ff02027207 */ /* 0x001fc80004000000 */
[----:B------:R-:W-:Y:S02]  /*0e70*/  IADD3 R2, P2, PT, R2, R9, RZ ;  /* 0x0000000902027210 */ /* 0x000fe40007f5e0ff */
[----:B-1----:R-:W-:Y:S02]  /*0e80*/  SEL R3, R3, RZ, !P0 ;  /* 0x000000ff03037207 */ /* 0x002fe40004000000 */
[----:B------:R-:W-:-:S03]  /*0e90*/  ISETP.NE.AND P0, PT, R5, RZ, PT ;  /* 0x000000ff0500720c */ /* 0x000fc60003f05270 */
        /* <DEDUP_REMOVED lines=9> */
[----:B-1----:R-:W1:Y:S04]  /*0f30*/  LDS.128 R4, [UR4+0x30] ;  /* 0x00003004ff047984 */ /* 0x002e680008000c00 */
        /* <DEDUP_REMOVED lines=22> */
.L_x_388:
[----:B------:R-:W-:-:S04]  /*10a0*/  LOP3.LUT R2, R5, 0x3e0, RZ, 0xc0, !PT ;  /* 0x000003e005027812 */ /* 0x000fc800078ec0ff */
[----:B------:R-:W-:Y:S01]  /*10b0*/  LOP3.LUT R7, RZ, R2, RZ, 0x33, !PT ;  /* 0x00000002ff077212 */ /* 0x000fe200078e33ff */
[----:B------:R-:W-:Y:S02]  /*10c0*/  VIADD R3, R2, 0x20 ;  /* 0x0000002002037836 */ /* 0x000fe40000000000 */
[----:B------:R-:W0:Y:S02]  /*10d0*/  S2R R2, SR_LANEID ;  /* 0x0000000000027919 */ /* 0x000e240000000000 */
        /* <DEDUP_REMOVED lines=53> */
[----:B------:R-:W1:Y:S01]  /*1430*/  S2UR UR5, SR_CgaCtaId ;  /* 0x00000000000579c3 */ /* 0x000e620000008800 */
[----:B------:R-:W-:Y:S01]  /*1440*/  UMOV UR4, 0x400 ;  /* 0x0000040000047882 */ /* 0x000fe20000000000 */
[C---:B------:R-:W-:Y:S02]  /*1450*/  ISETP.GT.U32.AND P1, PT, R28.reuse, 0x20, PT ;  /* 0x000000201c00780c */ /* 0x040fe40003f24070 */
[C---:B------:R-:W-:Y:S02]  /*1460*/  ISETP.GT.U32.AND P2, PT, R28.reuse, 0x40, PT ;  /* 0x000000401c00780c */ /* 0x040fe40003f44070 */
[C---:B------:R-:W-:Y:S02]  /*1470*/  ISETP.GT.U32.AND P3, PT, R28.reuse, 0x80, PT ;  /* 0x000000801c00780c */ /* 0x040fe40003f64070 */
[C---:B------:R-:W-:Y:S02]  /*1480*/  ISETP.GT.U32.AND P5, PT, R28.reuse, 0x180, PT ;  /* 0x000001801c00780c */ /* 0x040fe40003fa4070 */
[----:B------:R-:W-:Y:S01]  /*1490*/  ISETP.GT.U32.AND P6, PT, R28, 0x1a0, PT ;  /* 0x000001a01c00780c */ /* 0x000fe20003fc4070 */
[----:B-1----:R-:W-:-:S09]  /*14a0*/  ULEA UR4, UR5, UR4, 0x18 ;  /* 0x0000000405047291 */ /* 0x002fd2000f8ec0ff */
[----:B------:R-:W1:Y:S04]  /*14b0*/  LDS.64 R12, [UR4+0x18] ;  /* 0x00001804ff0c7984 */ /* 0x000e680008000a00 */
[----:B------:R-:W2:Y:S04]  /*14c0*/  LDS.128 R16, [UR4+0x20] ;  /* 0x00002004ff107984 */ /* 0x000ea80008000c00 */
[----:B------:R-:W3:Y:S04]  /*14d0*/  LDS.128 R4, [UR4+0x30] ;  /* 0x00003004ff047984 */ /* 0x000ee80008000c00 */
[----:B0-----:R-:W0:Y:S04]  /*14e0*/  LDS.128 R8, [UR4+0x40] ;  /* 0x00004004ff087984 */ /* 0x001e280008000c00 */
[----:B------:R-:W-:Y:S01]  /*14f0*/  LDS.128 R24, [UR4+0x80] ;  /* 0x00008004ff187984 */ /* 0x000fe20008000c00 */
[----:B-1----:R-:W-:-:S02]  /*1500*/  SEL R22, R12, RZ, P1 ;  /* 0x000000ff0c167207 */ /* 0x002fc40000800000 */
[----:B------:R-:W-:Y:S02]  /*1510*/  SEL R23, R13, RZ, P1 ;  /* 0x000000ff0d177207 */ /* 0x000fe40000800000 */
[----:B--2---:R-:W-:Y:S01]  /*1520*/  SEL R21, R16, RZ, P2 ;  /* 0x000000ff10157207 */ /* 0x004fe20001000000 */
[----:B------:R-:W1:Y:S01]  /*1530*/  LDS.128 R12, [UR4+0x50] ;  /* 0x00005004ff0c7984 */ /* 0x000e620008000c00 */
[----:B------:R-:W-:Y:S02]  /*1540*/  ISETP.GT.U32.AND P1, PT, R28, 0x60, PT ;  /* 0x000000601c00780c */ /* 0x000fe40003f24070 */
[----:B------:R-:W-:Y:S02]  /*1550*/  SEL R20, R17, RZ, P2 ;  /* 0x000000ff11147207 */ /* 0x000fe40001000000 */
[----:B------:R-:W-:Y:S02]  /*1560*/  IADD3 R16, P2, P4, R21, R22, R2 ;  /* 0x0000001615107210 */ /* 0x000fe40007c5e002 */
[----:B------:R-:W-:-:S02]  /*1570*/  SEL R17, R18, RZ, P1 ;  /* 0x000000ff12117207 */ /* 0x000fc40000800000 */
[----:B---3--:R-:W-:Y:S02]  /*1580*/  SEL R4, R4, RZ, P3 ;  /* 0x000000ff04047207 */ /* 0x008fe40001800000 */
[----:B------:R-:W-:Y:S02]  /*1590*/  IADD3.X R20, PT, PT, R20, R23, R3, P2, P4 ;  /* 0x0000001714147210 */ /* 0x000fe400017e8403 */
[----:B------:R-:W-:Y:S02]  /*15a0*/  SEL R3, R5, RZ, P3 ;  /* 0x000000ff05037207 */ /* 0x000fe40001800000 */
[----:B------:R-:W-:Y:S02]  /*15b0*/  SEL R2, R19, RZ, P1 ;  /* 0x000000ff13027207 */ /* 0x000fe40000800000 */
[----:B------:R-:W-:Y:S02]  /*15c0*/  IADD3 R4, P3, P4, R4, R16, R17 ;  /* 0x0000001004047210 */ /* 0x000fe40007c7e011 */
[----:B------:R-:W2:Y:S01]  /*15d0*/  LDS.128 R16, [UR4+0x60] ;  /* 0x00006004ff107984 */ /* 0x000ea20008000c00 */
[----:B------:R-:W-:-:S02]  /*15e0*/  ISETP.GT.U32.AND P1, PT, R28, 0xa0, PT ;  /* 0x000000a01c00780c */ /* 0x000fc40003f24070 */
[----:B------:R-:W-:Y:S02]  /*15f0*/  IADD3.X R3, PT, PT, R3, R20, R2, P3, P4 ;  /* 0x0000001403037210 */ /* 0x000fe40001fe8402 */
[----:B------:R-:W3:Y:S01]  /*1600*/  LDS.128 R20, [UR4+0x70] ;  /* 0x00007004ff147984 */ /* 0x000ee20008000c00 */
[----:B------:R-:W-:Y:S02]  /*1610*/  ISETP.GT.U32.AND P2, PT, R28, 0xc0, PT ;  /* 0x000000c01c00780c */ /* 0x000fe40003f44070 */
[----:B------:R-:W-:Y:S02]  /*1620*/  SEL R5, R6, RZ, P1 ;  /* 0x000000ff06057207 */ /* 0x000fe40000800000 */
[----:B0-----:R-:W-:Y:S02]  /*1630*/  SEL R2, R8, RZ, P2 ;  /* 0x000000ff08027207 */ /* 0x001fe40001000000 */
[----:B------:R-:W-:Y:S02]  /*1640*/  SEL R7, R7, RZ, P1 ;  /* 0x000000ff07077207 */ /* 0x000fe40000800000 */
[----:B------:R-:W-:-:S02]  /*1650*/  ISETP.GT.U32.AND P1, PT, R28, 0xe0, PT ;  /* 0x000000e01c00780c */ /* 0x000fc40003f24070 */
[----:B------:R-:W-:Y:S02]  /*1660*/  IADD3 R2, P3, P4, R2, R4, R5 ;  /* 0x0000000402027210 */ /* 0x000fe40007c7e005 */
[----:B------:R-:W-:Y:S02]  /*1670*/  SEL R6, R9, RZ, P2 ;  /* 0x000000ff09067207 */ /* 0x000fe40001000000 */
[----:B------:R-:W-:Y:S02]  /*1680*/  ISETP.GT.U32.AND P2, PT, R28, 0x100, PT ;  /* 0x000001001c00780c */ /* 0x000fe40003f44070 */
[----:B------:R-:W-:Y:S02]  /*1690*/  SEL R4, R10, RZ, P1 ;  /* 0x000000ff0a047207 */ /* 0x000fe40000800000 */
[----:B------:R-:W-:Y:S02]  /*16a0*/  SEL R10, R11, RZ, P1 ;  /* 0x000000ff0b0a7207 */ /* 0x000fe40000800000 */
[----:B------:R-:W-:-:S02]  /*16b0*/  ISETP.GT.U32.AND P1, PT, R28, 0x120, PT ;  /* 0x000001201c00780c */ /* 0x000fc40003f24070 */
[----:B------:R-:W-:Y:S02]  /*16c0*/  IADD3.X R6, PT, PT, R6, R3, R7, P3, P4 ;  /* 0x0000000306067210 */ /* 0x000fe40001fe8407 */
[----:B-1----:R-:W-:Y:S02]  /*16d0*/  SEL R3, R12, RZ, P2 ;  /* 0x000000ff0c037207 */ /* 0x002fe40001000000 */
[----:B------:R-:W-:Y:S02]  /*16e0*/  SEL R7, R13, RZ, P2 ;  /* 0x000000ff0d077207 */ /* 0x000fe40001000000 */
[----:B------:R-:W-:Y:S02]  /*16f0*/  ISETP.GT.U32.AND P2, PT, R28, 0x140, PT ;  /* 0x000001401c00780c */ /* 0x000fe40003f44070 */
[----:B------:R-:W-:Y:S02]  /*1700*/  SEL R5, R14, RZ, P1 ;  /* 0x000000ff0e057207 */ /* 0x000fe40000800000 */
[----:B------:R-:W-:-:S02]  /*1710*/  SEL R15, R15, RZ, P1 ;  /* 0x000000ff0f0f7207 */ /* 0x000fc40000800000 */
[----:B------:R-:W-:Y:S02]  /*1720*/  ISETP.GT.U32.AND P1, PT, R28, 0x160, PT ;  /* 0x000001601c00780c */ /* 0x000fe40003f24070 */
[----:B------:R-:W-:Y:S02]  /*1730*/  IADD3 R4, P3, P4, R3, R2, R4 ;  /* 0x0000000203047210 */ /* 0x000fe40007c7e004 */
[----:B--2---:R-:W-:Y:S02]  /*1740*/  SEL R2, R16, RZ, P2 ;  /* 0x000000ff10027207 */ /* 0x004fe40001000000 */
[----:B------:R-:W-:Y:S02]  /*1750*/  SEL R3, R18, RZ, P1 ;  /* 0x000000ff12037207 */ /* 0x000fe40000800000 */
[----:B------:R-:W-:Y:S02]  /*1760*/  IADD3.X R7, PT, PT, R7, R6, R10, P3, P4 ;  /* 0x0000000607077210 */ /* 0x000fe40001fe840a */
[----:B------:R-:W-:-:S02]  /*1770*/  SEL R18, R19, RZ, P1 ;  /* 0x000000ff13127207 */ /* 0x000fc40000800000 */
[----:B------:R-:W-:Y:S02]  /*1780*/  SEL R6, R17, RZ, P2 ;  /* 0x000000ff11067207 */ /* 0x000fe40001000000 */
[----:B------:R-:W-:Y:S02]  /*1790*/  IADD3 R2, P1, P3, R2, R4, R5 ;  /* 0x0000000402027210 */ /* 0x000fe40007b3e005 */
[----:B---3--:R-:W-:Y:S02]  /*17a0*/  SEL R4, R20, RZ, P5 ;  /* 0x000000ff14047207 */ /* 0x008fe40002800000 */
[----:B------:R-:W-:Y:S02]  /*17b0*/  ISETP.GT.U32.AND P2, PT, R28, 0x1c0, PT ;  /* 0x000001c01c00780c */ /* 0x000fe40003f44070 */
[----:B------:R-:W-:Y:S02]  /*17c0*/  IADD3.X R6, PT, PT, R6, R7, R15, P1, P3 ;  /* 0x0000000706067210 */ /* 0x000fe40000fe640f */
[----:B------:R-:W-:-:S02]  /*17d0*/  IADD3 R4, P3, P4, R4, R2, R3 ;  /* 0x0000000204047210 */ /* 0x000fc40007c7e003 */
[----:B------:R-:W-:Y:S02]  /*17e0*/  SEL R2, R22, RZ, P6 ;  /* 0x000000ff16027207 */ /* 0x000fe40003000000 */
[----:B------:R-:W-:Y:S02]  /*17f0*/  SEL R3, R24, RZ, P2 ;  /* 0x000000ff18037207 */ /* 0x000fe40001000000 */
[----:B------:R-:W-:Y:S02]  /*1800*/  ISETP.GT.U32.AND P1, PT, R28, 0x1e0, PT ;  /* 0x000001e01c00780c */ /* 0x000fe40003f24070 */
        /* <DEDUP_REMOVED lines=11> */
.L_x_374:
[----:B------:R-:W0:Y:S01]  /*18c0*/  S2R R5, SR_TID.X ;  /* 0x0000000000057919 */ /* 0x000e220000002100 */
[----:B------:R-:W1:Y:S01]  /*18d0*/  LDC.64 R2, c[0x0][0x380] ;  /* 0x0000e000ff027b82 */ /* 0x000e620000000a00 */
[----:B0-----:R-:W-:-:S04]  /*18e0*/  IMAD R23, R0, 0xe00, R5 ;  /* 0x00000e0000177824 */ /* 0x001fc800078e0205 */
        /* <DEDUP_REMOVED lines=8> */
[----:B--2---:R-:W-:-:S04]  /*1970*/  IADD3 R19, P0, P1, R16, R20, R14 ;  /* 0x0000001410137210 */ /* 0x004fc8000791e00e */
[----:B------:R-:W-:Y:S02]  /*1980*/  IADD3.X R15, PT, PT, R17, R21, R15, P0, P1 ;  /* 0x00000015110f7210 */ /* 0x000fe400007e240f */
[----:B------:R-:W-:Y:S02]  /*1990*/  ISETP.GE.U32.AND P0, PT, R28, R18, PT ;  /* 0x000000121c00720c */ /* 0x000fe40003f06070 */
[----:B---3--:R-:W-:-:S04]  /*19a0*/  IADD3 R19, P2, P3, R8, R10, R19 ;  /* 0x0000000a08137210 */ /* 0x008fc80007b5e013 */
[----:B------:R-:W-:Y:S02]  /*19b0*/  IADD3.X R9, PT, PT, R9, R11, R15, P2, P3 ;  /* 0x0000000b09097210 */ /* 0x000fe400017e640f */
[----:B----4-:R-:W-:-:S04]  /*19c0*/  IADD3 R2, P1, P4, R12, R2, R19 ;  /* 0x000000020c027210 */ /* 0x010fc80007c3e013 */
[----:B------:R-:W-:Y:S01]  /*19d0*/  IADD3.X R19, PT, PT, R13, R3, R9, P1, P4 ;  /* 0x000000030d137210 */ /* 0x000fe20000fe8409 */
[----:B------:R-:W-:Y:S08]  /*19e0*/  @!P0 BRA `(.L_x_390) ;  /* 0x0000000c00688947 */ /* 0x000ff00003800000 */
[----:B------:R-:W-:Y:S01]  /*19f0*/  IMAD.IADD R22, R0, 0x1, R7 ;  /* 0x0000000100167824 */ /* 0x000fe200078e0207 */
[----:B------:R-:W-:Y:S01]  /*1a00*/  LOP3.LUT R3, RZ, R5, RZ, 0x33, !PT ;  /* 0x00000005ff037212 */ /* 0x000fe200078e33ff */
[----:B------:R-:W-:Y:S01]  /*1a10*/  VIADD R28, R6, 0xfffff200 ;  /* 0xfffff200061c7836 */ /* 0x000fe20000000000 */
[----:B------:R-:W0:Y:S01]  /*1a20*/  LDCU.64 UR8, c[0x0][0x380] ;  /* 0x00007000ff0877ac */ /* 0x000e220008000a00 */
[----:B------:R-:W-:Y:S01]  /*1a30*/  IMAD R22, R22, 0xe00, RZ ;  /* 0x00000e0016167824 */ /* 0x000fe200078e02ff */
[----:B------:R-:W-:Y:S01]  /*1a40*/  IADD3 R3, PT, PT, -R18, R6, R3 ;  /* 0x0000000612037210 */ /* 0x000fe20007ffe103 */
[----:B------:R-:W-:Y:S02]  /*1a50*/  UMOV UR4, URZ ;  /* 0x000000ff00047c82 */ /* 0x000fe40008000000 */
[--C-:B------:R-:W-:Y:S01]  /*1a60*/  IMAD.MOV.U32 R7, RZ, RZ, R22.reuse ;  /* 0x000000ffff077224 */ /* 0x100fe200078e0016 */
[----:B------:R-:W-:Y:S01]  /*1a70*/  ISETP.GT.U32.AND P0, PT, R22, R28, PT ;  /* 0x0000001c1600720c */ /* 0x000fe20003f04070 */
[----:B------:R-:W-:Y:S01]  /*1a80*/  IMAD R4, R0, -0xe00, R3 ;  /* 0xfffff20000047824 */ /* 0x000fe200078e0203 */
[----:B------:R-:W-:Y:S01]  /*1a90*/  IADD3 R3, PT, PT, R22, 0x1000, R5 ;  /* 0x0000100016037810 */ /* 0x000fe20007ffe005 */
[----:B------:R-:W-:-:S10]  /*1aa0*/  IMAD.MOV.U32 R23, RZ, RZ, R22 ;  /* 0x000000ffff177224 */ /* 0x000fd400078e0016 */
[----:B0-----:R-:W-:Y:S05]  /*1ab0*/  @P0 BRA `(.L_x_391) ;  /* 0x0000000000780947 */ /* 0x001fea0003800000 */
.L_x_392:
[----:B------:R-:W-:-:S05]  /*1ac0*/  IADD3 R6, P0, PT, R5, R23, RZ ;  /* 0x0000001705067210 */ /* 0x000fca0007f1e0ff */
[----:B------:R-:W-:Y:S01]  /*1ad0*/  IMAD.X R9, RZ, RZ, RZ, P0 ;  /* 0x000000ffff097224 */ /* 0x000fe200000e06ff */
[----:B------:R-:W-:-:S04]  /*1ae0*/  LEA R26, P0, R6, UR8, 0x3 ;  /* 0x00000008061a7c11 */ /* 0x000fc8000f8018ff */
[----:B------:R-:W-:Y:S02]  /*1af0*/  LEA.HI.X R27, R6, UR9, R9, 0x3, P0 ;  /* 0x00000009061b7c11 */ /* 0x000fe400080f1c09 */
[----:B------:R-:W0:Y:S03]  /*1b00*/  LDC R6, c[0x0][0x3a8] ;  /* 0x0000ea00ff067b82 */ /* 0x000e260000000800 */
[----:B------:R-:W2:Y:S04]  /*1b10*/  LDG.E.64 R24, desc[UR6][R26.64] ;  /* 0x000000061a187981 */ /* 0x000ea8000c1e1b00 */
[----:B------:R-:W2:Y:S04]  /*1b20*/  LDG.E.64 R20, desc[UR6][R26.64+0x1000] ;  /* 0x001000061a147981 */ /* 0x000ea8000c1e1b00 */
[----:B------:R-:W3:Y:S04]  /*1b30*/  LDG.E.64 R8, desc[UR6][R26.64+0x2000] ;  /* 0x002000061a087981 */ /* 0x000ee8000c1e1b00 */
[----:B------:R-:W3:Y:S04]  /*1b40*/  LDG.E.64 R10, desc[UR6][R26.64+0x3000] ;  /* 0x003000061a0a7981 */ /* 0x000ee8000c1e1b00 */
[----:B------:R-:W4:Y:S04]  /*1b50*/  LDG.E.64 R12, desc[UR6][R26.64+0x4000] ;  /* 0x004000061a0c7981 */ /* 0x000f28000c1e1b00 */
[----:B------:R-:W4:Y:S04]  /*1b60*/  LDG.E.64 R14, desc[UR6][R26.64+0x5000] ;  /* 0x005000061a0e7981 */ /* 0x000f28000c1e1b00 */
[----:B------:R-:W5:Y:S01]  /*1b70*/  LDG.E.64 R16, desc[UR6][R26.64+0x6000] ;  /* 0x006000061a107981 */ /* 0x000f62000c1e1b00 */
[----:B--2---:R-:W-:-:S04]  /*1b80*/  IADD3 R29, P0, P1, R20, R24, R2 ;  /* 0x00000018141d7210 */ /* 0x004fc8000791e002 */
[----:B------:R-:W-:Y:S01]  /*1b90*/  IADD3.X R25, PT, PT, R21, R25, R19, P0, P1 ;  /* 0x0000001915197210 */ /* 0x000fe200007e2413 */
[----:B0-----:R-:W-:Y:S01]  /*1ba0*/  IMAD.IADD R19, R6, 0x1, -R23 ;  /* 0x0000000106137824 */ /* 0x001fe200078e0a17 */
[----:B---3--:R-:W-:-:S04]  /*1bb0*/  IADD3 R21, P0, P1, R10, R8, R29 ;  /* 0x000000080a157210 */ /* 0x008fc8000791e01d */
[----:B------:R-:W-:Y:S02]  /*1bc0*/  IADD3.X R9, PT, PT, R11, R9, R25, P0, P1 ;  /* 0x000000090b097210 */ /* 0x000fe400007e2419 */
[----:B------:R-:W-:Y:S02]  /*1bd0*/  ISETP.GE.U32.AND P0, PT, R19, R18, PT ;  /* 0x000000121300720c */ /* 0x000fe40003f06070 */
[----:B----4-:R-:W-:-:S04]  /*1be0*/  IADD3 R21, P2, P3, R14, R12, R21 ;  /* 0x0000000c0e157210 */ /* 0x010fc80007b5e015 */
[----:B-----5:R-:W-:Y:S02]  /*1bf0*/  IADD3 R2, P1, PT, R16, R21, RZ ;  /* 0x0000001510027210 */ /* 0x020fe40007f3e0ff */
[----:B------:R-:W-:-:S05]  /*1c00*/  IADD3.X R13, PT, PT, R15, R13, R9, P2, P3 ;  /* 0x0000000d0f0d7210 */ /* 0x000fca00017e6409 */
[----:B------:R-:W-:Y:S01]  /*1c10*/  IMAD.X R19, R17, 0x1, R13, P1 ;  /* 0x0000000111137824 */ /* 0x000fe200008e060d */
[----:B------:R-:W-:Y:S06]  /*1c20*/  @!P0 BRA `(.L_x_390) ;  /* 0x0000000800d88947 */ /* 0x000fec0003800000 */
[C---:B------:R-:W-:Y:S01]  /*1c30*/  IMAD.IADD R23, R18.reuse, 0x1, R23 ;  /* 0x0000000112177824 */ /* 0x040fe200078e0217 */
[----:B------:R-:W-:Y:S01]  /*1c40*/  UIADD3 UR4, UPT, UPT, UR4, 0x1, URZ ;  /* 0x0000000104047890 */ /* 0x000fe2000fffe0ff */
[----:B------:R-:W-:Y:S02]  /*1c50*/  IMAD.IADD R7, R18, 0x1, R7 ;  /* 0x0000000112077824 */ /* 0x000fe400078e0207 */
[----:B------:R-:W-:Y:S01]  /*1c60*/  IMAD.IADD R4, R4, 0x1, -R18 ;  /* 0x0000000104047824 */ /* 0x000fe200078e0a12 */
[----:B------:R-:W-:Y:S01]  /*1c70*/  ISETP.GT.U32.AND P0, PT, R23, R28, PT ;  /* 0x0000001c1700720c */ /* 0x000fe20003f04070 */
[----:B------:R-:W-:-:S12]  /*1c80*/  IMAD.IADD R3, R18, 0x1, R3 ;  /* 0x0000000112037824 */ /* 0x000fd800078e0203 */
[----:B------:R-:W-:Y:S05]  /*1c90*/  @!P0 BRA `(.L_x_392) ;  /* 0xfffffffc00888947 */ /* 0x000fea000383ffff */
.L_x_391:
[----:B------:R-:W-:Y:S01]  /*1ca0*/  IMAD.IADD R8, R6, 0x1, -R23 ;  /* 0x0000000106087824 */ /* 0x000fe200078e0a17 */
[----:B------:R-:W-:Y:S04]  /*1cb0*/  BSSY.RECONVERGENT B1, `(.L_x_390) ;  /* 0x00000ad000017945 */ /* 0x000fe80003800200 */
[----:B------:R-:W-:-:S04]  /*1cc0*/  ISETP.GE.AND P0, PT, R5, R8, PT ;  /* 0x000000080500720c */ /* 0x000fc80003f06270 */
[----:B------:R-:W-:-:S13]  /*1cd0*/  ISETP.GE.U32.OR P0, PT, R23, R6, P0 ;  /* 0x000000061700720c */ /* 0x000fda0000706470 */
[----:B------:R-:W-:Y:S05]  /*1ce0*/  @P0 BRA `(.L_x_393) ;  /* 0x0000000800a40947 */ /* 0x000fea0003800000 */
[----:B------:R-:W0:Y:S01]  /*1cf0*/  LDC R8, c[0x0][0x3ac] ;  /* 0x0000eb00ff087b82 */ /* 0x000e220000000800 */
[----:B------:R-:W-:Y:S01]  /*1d00*/  LOP3.LUT R9, RZ, R5, RZ, 0x33, !PT ;  /* 0x00000005ff097212 */ /* 0x000fe200078e33ff */
[----:B------:R-:W-:Y:S03]  /*1d10*/  BSSY.RECONVERGENT B2, `(.L_x_394) ;  /* 0x0000055000027945 */ /* 0x000fe60003800200 */
[----:B------:R-:W-:Y:S01]  /*1d20*/  IADD3 R6, PT, PT, -R22, R6, R9 ;  /* 0x0000000616067210 */ /* 0x000fe20007ffe109 */
[----:B0-----:R-:W-:-:S04]  /*1d30*/  IMAD R9, R8, UR4, RZ ;  /* 0x0000000408097c24 */ /* 0x001fc8000f8e02ff */
[----:B------:R-:W-:-:S05]  /*1d40*/  IMAD R6, R9, -0xe00, R6 ;  /* 0xfffff20009067824 */ /* 0x000fca00078e0206 */
[C---:B------:R-:W-:Y:S02]  /*1d50*/  ISETP.GE.U32.AND P0, PT, R6.reuse, 0x1e00, PT ;  /* 0x00001e000600780c */ /* 0x040fe40003f06070 */
[----:B------:R-:W-:Y:S01]  /*1d60*/  LEA.HI R22, R6, 0x1, RZ, 0x17 ;  /* 0x0000000106167811 */ /* 0x000fe200078fb8ff */
[----:B------:R-:W-:-:S03]  /*1d70*/  IMAD.MOV.U32 R6, RZ, RZ, R5 ;  /* 0x000000ffff067224 */ /* 0x000fc600078e0005 */
[----:B------:R-:W-:-:S07]  /*1d80*/  LOP3.LUT R24, R22, 0xf, RZ, 0xc0, !PT ;  /* 0x0000000f16187812 */ /* 0x000fce00078ec0ff */
[----:B------:R-:W-:Y:S05]  /*1d90*/  @!P0 BRA `(.L_x_395) ;  /* 0x0000000400308947 */ /* 0x000fea0003800000 */
[----:B------:R-:W-:Y:S01]  /*1da0*/  LEA.HI R6, R4, 0x1, RZ, 0x17 ;  /* 0x0000000104067811 */ /* 0x000fe200078fb8ff */
[----:B------:R-:W-:Y:S01]  /*1db0*/  BSSY.RECONVERGENT B3, `(.L_x_396) ;  /* 0x0000049000037945 */ /* 0x000fe20003800200 */
[----:B------:R-:W-:Y:S02]  /*1dc0*/  LOP3.LUT R25, R5, 0x1000, RZ, 0xfc, !PT ;  /* 0x0000100005197812 */ /* 0x000fe400078efcff */
[----:B------:R-:W-:-:S05]  /*1dd0*/  LOP3.LUT R6, R6, 0xfffff0, RZ, 0xc0, !PT ;  /* 0x00fffff006067812 */ /* 0x000fca00078ec0ff */
[----:B------:R-:W-:-:S07]  /*1de0*/  IMAD.MOV R6, RZ, RZ, -R6 ;  /* 0x000000ffff067224 */ /* 0x000fce00078e0a06 */
.L_x_397:
[----:B------:R-:W0:Y:S01]  /*1df0*/  LDC.64 R10, c[0x0][0x380] ;  /* 0x0000e000ff0a7b82 */ /* 0x000e220000000a00 */
[C---:B------:R-:W-:Y:S02]  /*1e00*/  VIADD R17, R3.reuse, 0xfffff000 ;  /* 0xfffff00003117836 */ /* 0x040fe40000000000 */
[C---:B------:R-:W-:Y:S02]  /*1e10*/  VIADD R15, R3.reuse, 0xfffff200 ;  /* 0xfffff200030f7836 */ /* 0x040fe40000000000 */
[C---:B------:R-:W-:Y:S02]  /*1e20*/  VIADD R13, R3.reuse, 0xfffff400 ;  /* 0xfffff400030d7836 */ /* 0x040fe40000000000 */
[----:B------:R-:W-:Y:S02]  /*1e30*/  VIADD R9, R3, 0xfffff600 ;  /* 0xfffff60003097836 */ /* 0x000fe40000000000 */
        /* <DEDUP_REMOVED lines=9> */
[----:B------:R-:W-:Y:S01]  /*1ed0*/  VIADD R20, R3, 0xfffffe00 ;  /* 0xfffffe0003147836 */ /* 0x000fe20000000000 */
[----:B--2---:R-:W-:-:S04]  /*1ee0*/  IADD3 R27, P0, P1, R14, R16, R2 ;  /* 0x000000100e1b7210 */ /* 0x004fc8000791e002 */
[----:B------:R-:W-:Y:S01]  /*1ef0*/  IADD3.X R29, PT, PT, R15, R17, R19, P0, P1 ;  /* 0x000000110f1d7210 */ /* 0x000fe200007e2413 */
[----:B------:R-:W-:Y:S02]  /*1f00*/  VIADD R19, R3, 0xfffff800 ;  /* 0xfffff80003137836 */ /* 0x000fe40000000000 */
[----:B------:R-:W-:Y:S01]  /*1f10*/  IMAD.WIDE.U32 R16, R21, 0x8, R10 ;  /* 0x0000000815107825 */ /* 0x000fe200078e000a */
[----:B---3--:R-:W-:-:S03]  /*1f20*/  IADD3 R27, P0, P1, R8, R12, R27 ;  /* 0x0000000c081b7210 */ /* 0x008fc6000791e01b */
[----:B------:R-:W-:Y:S01]  /*1f30*/  IMAD.WIDE.U32 R18, R19, 0x8, R10 ;  /* 0x0000000813127825 */ /* 0x000fe200078e000a */
[----:B------:R-:W-:Y:S01]  /*1f40*/  IADD3.X R2, PT, PT, R9, R13, R29, P0, P1 ;  /* 0x0000000d09027210 */ /* 0x000fe200007e241d */
[----:B------:R-:W2:Y:S02]  /*1f50*/  LDG.E.64 R16, desc[UR6][R16.64] ;  /* 0x0000000610107981 */ /* 0x000ea4000c1e1b00 */
[----:B------:R-:W-:Y:S02]  /*1f60*/  VIADD R29, R3, 0xfffffc00 ;  /* 0xfffffc00031d7836 */ /* 0x000fe40000000000 */
[----:B------:R-:W2:Y:S01]  /*1f70*/  LDG.E.64 R18, desc[UR6][R18.64] ;  /* 0x0000000612127981 */ /* 0x000ea2000c1e1b00 */
[----:B------:R-:W-:-:S04]  /*1f80*/  IMAD.WIDE.U32 R12, R20, 0x8, R10 ;  /* 0x00000008140c7825 */ /* 0x000fc800078e000a */
[--C-:B------:R-:W-:Y:S02]  /*1f90*/  IMAD.WIDE.U32 R14, R29, 0x8, R10.reuse ;  /* 0x000000081d0e7825 */ /* 0x100fe400078e000a */
[----:B------:R-:W3:Y:S02]  /*1fa0*/  LDG.E.64 R12, desc[UR6][R12.64] ;  /* 0x000000060c0c7981 */ /* 0x000ee4000c1e1b00 */
[C---:B------:R-:W-:Y:S02]  /*1fb0*/  VIADD R21, R3.reuse, 0x200 ;  /* 0x0000020003157836 */ /* 0x040fe40000000000 */
[--C-:B------:R-:W-:Y:S01]  /*1fc0*/  IMAD.WIDE.U32 R8, R3, 0x8, R10.reuse ;  /* 0x0000000803087825 */ /* 0x100fe200078e000a */
[----:B------:R-:W3:Y:S03]  /*1fd0*/  LDG.E.64 R14, desc[UR6][R14.64] ;  /* 0x000000060e0e7981 */ /* 0x000ee6000c1e1b00 */
[----:B------:R-:W-:-:S02]  /*1fe0*/  IMAD.WIDE.U32 R20, R21, 0x8, R10 ;  /* 0x0000000815147825 */ /* 0x000fc400078e000a */
[----:B------:R-:W4:Y:S04]  /*1ff0*/  LDG.E.64 R8, desc[UR6][R8.64] ;  /* 0x0000000608087981 */ /* 0x000f28000c1e1b00 */
[----:B------:R-:W4:Y:S01]  /*2000*/  LDG.E.64 R20, desc[UR6][R20.64] ;  /* 0x0000000614147981 */ /* 0x000f22000c1e1b00 */
[----:B--2---:R-:W-:-:S04]  /*2010*/  IADD3 R27, P0, P1, R16, R18, R27 ;  /* 0x00000012101b7210 */ /* 0x004fc8000791e01b */
[----:B------:R-:W-:Y:S01]  /*2020*/  IADD3.X R29, PT, PT, R17, R19, R2, P0, P1 ;  /* 0x00000013111d7210 */ /* 0x000fe200007e2402 */
[C---:B------:R-:W-:Y:S02]  /*2030*/  VIADD R19, R3.reuse, 0x400 ;  /* 0x0000040003137836 */ /* 0x040fe40000000000 */
[----:B------:R-:W-:Y:S02]  /*2040*/  VIADD R17, R3, 0x600 ;  /* 0x0000060003117836 */ /* 0x000fe40000000000 */
[----:B------:R-:W-:Y:S01]  /*2050*/  IMAD.WIDE.U32 R18, R19, 0x8, R10 ;  /* 0x0000000813127825 */ /* 0x000fe200078e000a */
[----:B---3--:R-:W-:-:S03]  /*2060*/  IADD3 R27, P0, P1, R12, R14, R27 ;  /* 0x0000000e0c1b7210 */ /* 0x008fc6000791e01b */
[----:B------:R-:W-:Y:S02]  /*2070*/  IMAD.WIDE.U32 R16, R17, 0x8, R10 ;  /* 0x0000000811107825 */ /* 0x000fe400078e000a */
[----:B------:R-:W2:Y:S01]  /*2080*/  LDG.E.64 R18, desc[UR6][R18.64] ;  /* 0x0000000612127981 */ /* 0x000ea2000c1e1b00 */
[----:B------:R-:W-:Y:S01]  /*2090*/  IADD3.X R29, PT, PT, R13, R15, R29, P0, P1 ;  /* 0x0000000f0d1d7210 */ /* 0x000fe200007e241d */
[C---:B------:R-:W-:Y:S02]  /*20a0*/  VIADD R13, R3.reuse, 0x800 ;  /* 0x00000800030d7836 */ /* 0x040fe40000000000 */
[----:B------:R-:W2:Y:S01]  /*20b0*/  LDG.E.64 R16, desc[UR6][R16.64] ;  /* 0x0000000610107981 */ /* 0x000ea2000c1e1b00 */
[----:B----4-:R-:W-:Y:S01]  /*20c0*/  IADD3 R27, P0, P1, R20, R8, R27 ;  /* 0x00000008141b7210 */ /* 0x010fe2000791e01b */
[C---:B------:R-:W-:Y:S02]  /*20d0*/  VIADD R12, R3.reuse, 0xa00 ;  /* 0x00000a00030c7836 */ /* 0x040fe40000000000 */
[----:B------:R-:W-:Y:S01]  /*20e0*/  VIADD R15, R3, 0xc00 ;  /* 0x00000c00030f7836 */ /* 0x000fe20000000000 */
[----:B------:R-:W-:Y:S01]  /*20f0*/  IADD3.X R29, PT, PT, R21, R9, R29, P0, P1 ;  /* 0x00000009151d7210 */ /* 0x000fe200007e241d */
[----:B------:R-:W-:-:S04]  /*2100*/  IMAD.WIDE.U32 R8, R13, 0x8, R10 ;  /* 0x000000080d087825 */ /* 0x000fc800078e000a */
[----:B------:R-:W-:Y:S02]  /*2110*/  VIADD R21, R3, 0xe00 ;  /* 0x00000e0003157836 */ /* 0x000fe40000000000 */
[--C-:B------:R-:W-:Y:S01]  /*2120*/  IMAD.WIDE.U32 R12, R12, 0x8, R10.reuse ;  /* 0x000000080c0c7825 */ /* 0x100fe200078e000a */
[----:B------:R-:W3:Y:S03]  /*2130*/  LDG.E.64 R8, desc[UR6][R8.64] ;  /* 0x0000000608087981 */ /* 0x000ee6000c1e1b00 */
[--C-:B------:R-:W-:Y:S02]  /*2140*/  IMAD.WIDE.U32 R14, R15, 0x8, R10.reuse ;  /* 0x000000080f0e7825 */ /* 0x100fe400078e000a */
[----:B------:R-:W3:Y:S02]  /*2150*/  LDG.E.64 R12, desc[UR6][R12.64] ;  /* 0x000000060c0c7981 */ /* 0x000ee4000c1e1b00 */
[----:B------:R-:W-:-:S02]  /*2160*/  IMAD.WIDE.U32 R10, R21, 0x8, R10 ;  /* 0x00000008150a7825 */ /* 0x000fc400078e000a */
[----:B------:R-:W4:Y:S04]  /*2170*/  LDG.E.64 R14, desc[UR6][R14.64] ;  /* 0x000000060e0e7981 */ /* 0x000f28000c1e1b00 */
[----:B------:R-:W4:Y:S01]  /*2180*/  LDG.E.64 R10, desc[UR6][R10.64] ;  /* 0x000000060a0a7981 */ /* 0x000f22000c1e1b00 */
[----:B------:R-:W-:Y:S02]  /*2190*/  VIADD R6, R6, 0x10 ;  /* 0x0000001006067836 */ /* 0x000fe40000000000 */
        /* <DEDUP_REMOVED lines=11> */
.L_x_396:
[----:B------:R-:W-:-:S07]  /*2250*/  VIADD R6, R25, 0xfffff000 ;  /* 0xfffff00019067836 */ /* 0x000fce0000000000 */
.L_x_395:
[----:B------:R-:W-:Y:S05]  /*2260*/  BSYNC.RECONVERGENT B2 ;  /* 0x0000000000027941 */ /* 0x000fea0003800200 */
.L_x_394:
        /* <DEDUP_REMOVED lines=8> */
[----:B------:R-:W-:-:S04]  /*22f0*/  IMAD.IADD R13, R6, 0x1, R23 ;  /* 0x00000001060d7824 */ /* 0x000fc800078e0217 */
[C---:B------:R-:W-:Y:S02]  /*2300*/  VIADD R11, R13.reuse, 0x200 ;  /* 0x000002000d0b7836 */ /* 0x040fe40000000000 */
[----:B0-----:R-:W-:-:S04]  /*2310*/  IMAD.WIDE.U32 R8, R13, 0x8, R14 ;  /* 0x000000080d087825 */ /* 0x001fc800078e000e */
[----:B------:R-:W-:Y:S02]  /*2320*/  IMAD.WIDE.U32 R10, R11, 0x8, R14 ;  /* 0x000000080b0a7825 */ /* 0x000fe400078e000e */
[----:B------:R-:W2:Y:S04]  /*2330*/  LDG.E.64 R8, desc[UR6][R8.64] ;  /* 0x0000000608087981 */ /* 0x000ea8000c1e1b00 */
[----:B------:R-:W2:Y:S01]  /*2340*/  LDG.E.64 R10, desc[UR6][R10.64] ;  /* 0x000000060a0a7981 */ /* 0x000ea2000c1e1b00 */
[C---:B------:R-:W-:Y:S02]  /*2350*/  VIADD R17, R13.reuse, 0x400 ;  /* 0x000004000d117836 */ /* 0x040fe40000000000 */
[C---:B------:R-:W-:Y:S02]  /*2360*/  VIADD R29, R13.reuse, 0x600 ;  /* 0x000006000d1d7836 */ /* 0x040fe40000000000 */
[----:B------:R-:W-:-:S02]  /*2370*/  VIADD R12, R13, 0xa00 ;  /* 0x00000a000d0c7836 */ /* 0x000fc40000000000 */
[C---:B------:R-:W-:Y:S01]  /*2380*/  VIADD R27, R13.reuse, 0xc00 ;  /* 0x00000c000d1b7836 */ /* 0x040fe20000000000 */
[----:B--2---:R-:W-:Y:S01]  /*2390*/  IADD3 R21, P1, P2, R10, R8, R2 ;  /* 0x000000080a157210 */ /* 0x004fe20007a3e002 */
        /* <DEDUP_REMOVED lines=10> */
[--C-:B------:R-:W-:Y:S02]  /*2440*/  IMAD.WIDE.U32 R12, R27, 0x8, R14.reuse ;  /* 0x000000081b0c7825 */ /* 0x100fe400078e000e */
[----:B------:R-:W3:Y:S02]  /*2450*/  LDG.E.64 R10, desc[UR6][R10.64] ;  /* 0x000000060a0a7981 */ /* 0x000ee4000c1e1b00 */
[----:B------:R-:W-:Y:S02]  /*2460*/  IMAD.WIDE.U32 R14, R29, 0x8, R14 ;  /* 0x000000081d0e7825 */ /* 0x000fe400078e000e */
[----:B------:R-:W4:Y:S04]  /*2470*/  LDG.E.64 R12, desc[UR6][R12.64] ;  /* 0x000000060c0c7981 */ /* 0x000f28000c1e1b00 */
[----:B------:R-:W4:Y:S01]  /*2480*/  LDG.E.64 R14, desc[UR6][R14.64] ;  /* 0x000000060e0e7981 */ /* 0x000f22000c1e1b00 */
[----:B------:R-:W-:Y:S01]  /*2490*/  VIADD R6, R6, 0x1000 ;  /* 0x0000100006067836 */ /* 0x000fe20000000000 */
[----:B--2---:R-:W-:-:S04]  /*24a0*/  IADD3 R21, P1, P2, R16, R18, R21 ;  /* 0x0000001210157210 */ /* 0x004fc80007a3e015 */
[----:B------:R-:W-:Y:S02]  /*24b0*/  IADD3.X R25, PT, PT, R17, R19, R25, P1, P2 ;  /* 0x0000001311197210 */ /* 0x000fe40000fe4419 */
[----:B---3--:R-:W-:-:S04]  /*24c0*/  IADD3 R21, P3, P4, R10, R8, R21 ;  /* 0x000000080a157210 */ /* 0x008fc80007c7e015 */
[----:B------:R-:W-:Y:S02]  /*24d0*/  IADD3.X R19, PT, PT, R11, R9, R25, P3, P4 ;  /* 0x000000090b137210 */ /* 0x000fe40001fe8419 */
[----:B----4-:R-:W-:-:S04]  /*24e0*/  IADD3 R2, P1, P2, R14, R12, R21 ;  /* 0x0000000c0e027210 */ /* 0x010fc80007a3e015 */
[----:B------:R-:W-:-:S09]  /*24f0*/  IADD3.X R19, PT, PT, R15, R13, R19, P1, P2 ;  /* 0x0000000d0f137210 */ /* 0x000fd20000fe4413 */
.L_x_399:
[----:B------:R-:W-:Y:S05]  /*2500*/  BSYNC.RECONVERGENT B2 ;  /* 0x0000000000027941 */ /* 0x000fea0003800200 */
.L_x_398:
[----:B------:R-:W-:Y:S05]  /*2510*/  @!P0 BRA `(.L_x_393) ;  /* 0x0000000000988947 */ /* 0x000fea0003800000 */
[----:B------:R-:W-:Y:S01]  /*2520*/  ISETP.GE.U32.AND P0, PT, R3, 0x4, PT ;  /* 0x000000040300780c */ /* 0x000fe20003f06070 */
[----:B------:R-:W-:Y:S01]  /*2530*/  BSSY.RECONVERGENT B2, `(.L_x_400) ;  /* 0x0000015000027945 */ /* 0x000fe20003800200 */
[----:B------:R-:W-:-:S11]  /*2540*/  LOP3.LUT P1, RZ, R22, 0x3, RZ, 0xc0, !PT ;  /* 0x0000000316ff7812 */ /* 0x000fd6000782c0ff */
[----:B------:R-:W-:Y:S05]  /*2550*/  @!P0 BRA `(.L_x_401) ;  /* 0x0000000000488947 */ /* 0x000fea0003800000 */
[----:B------:R-:W0:Y:S01]  /*2560*/  LDC.64 R8, c[0x0][0x380] ;  /* 0x0000e000ff087b82 */ /* 0x000e220000000a00 */
[----:B------:R-:W-:-:S04]  /*2570*/  IMAD.IADD R11, R6, 0x1, R23 ;  /* 0x00000001060b7824 */ /* 0x000fc800078e0217 */
[C---:B------:R-:W-:Y:S02]  /*2580*/  VIADD R13, R11.reuse, 0x200 ;  /* 0x000002000b0d7836 */ /* 0x040fe40000000000 */
[C---:B------:R-:W-:Y:S02]  /*2590*/  VIADD R15, R11.reuse, 0x400 ;  /* 0x000004000b0f7836 */ /* 0x040fe40000000000 */
[----:B------:R-:W-:Y:S02]  /*25a0*/  VIADD R17, R11, 0x600 ;  /* 0x000006000b117836 */ /* 0x000fe40000000000 */
[----:B0-----:R-:W-:-:S04]  /*25b0*/  IMAD.WIDE.U32 R12, R13, 0x8, R8 ;  /* 0x000000080d0c7825 */ /* 0x001fc800078e0008 */
[--C-:B------:R-:W-:Y:S02]  /*25c0*/  IMAD.WIDE.U32 R10, R11, 0x8, R8.reuse ;  /* 0x000000080b0a7825 */ /* 0x100fe400078e0008 */
[----:B------:R-:W2:Y:S02]  /*25d0*/  LDG.E.64 R12, desc[UR6][R12.64] ;  /* 0x000000060c0c7981 */ /* 0x000ea4000c1e1b00 */
[----:B------:R-:W-:-:S04]  /*25e0*/  IMAD.WIDE.U32 R14, R15, 0x8, R8 ;  /* 0x000000080f0e7825 */ /* 0x000fc800078e0008 */
[----:B------:R-:W-:Y:S02]  /*25f0*/  IMAD.WIDE.U32 R16, R17, 0x8, R8 ;  /* 0x0000000811107825 */ /* 0x000fe400078e0008 */
        /* <DEDUP_REMOVED lines=8> */
.L_x_401:
[----:B------:R-:W-:Y:S05]  /*2680*/  BSYNC.RECONVERGENT B2 ;  /* 0x0000000000027941 */ /* 0x000fea0003800200 */
.L_x_400:
[----:B------:R-:W-:Y:S05]  /*2690*/  @!P1 BRA `(.L_x_393) ;  /* 0x0000000000389947 */ /* 0x000fea0003800000 */
[----:B------:R-:W0:Y:S01]  /*26a0*/  LDC.64 R8, c[0x0][0x380] ;  /* 0x0000e000ff087b82 */ /* 0x000e220000000a00 */
[----:B------:R-:W-:Y:S01]  /*26b0*/  LOP3.LUT R3, R4, 0xffff, RZ, 0xc0, !PT ;  /* 0x0000ffff04037812 */ /* 0x000fe200078ec0ff */
[----:B------:R-:W-:-:S03]  /*26c0*/  IMAD.IADD R11, R6, 0x1, R7 ;  /* 0x00000001060b7824 */ /* 0x000fc600078e0207 */
[----:B------:R-:W-:-:S04]  /*26d0*/  LEA.HI R3, R3, 0x1, RZ, 0x17 ;  /* 0x0000000103037811 */ /* 0x000fc800078fb8ff */
[----:B------:R-:W-:-:S05]  /*26e0*/  LOP3.LUT R3, R3, 0x3, RZ, 0xc0, !PT ;  /* 0x0000000303037812 */ /* 0x000fca00078ec0ff */
[----:B------:R-:W-:-:S07]  /*26f0*/  IMAD.MOV R3, RZ, RZ, -R3 ;  /* 0x000000ffff037224 */ /* 0x000fce00078e0a03 */
.L_x_402:
[----:B0-----:R-:W-:-:S06]  /*2700*/  IMAD.WIDE.U32 R6, R11, 0x8, R8 ;  /* 0x000000080b067825 */ /* 0x001fcc00078e0008 */
[----:B------:R-:W2:Y:S01]  /*2710*/  LDG.E.64 R6, desc[UR6][R6.64] ;  /* 0x0000000606067981 */ /* 0x000ea2000c1e1b00 */
[----:B------:R-:W-:Y:S02]  /*2720*/  VIADD R3, R3, 0x1 ;  /* 0x0000000103037836 */ /* 0x000fe40000000000 */
[----:B------:R-:W-:-:S03]  /*2730*/  VIADD R11, R11, 0x200 ;  /* 0x000002000b0b7836 */ /* 0x000fc60000000000 */
[----:B------:R-:W-:Y:S02]  /*2740*/  ISETP.NE.AND P0, PT, R3, RZ, PT ;  /* 0x000000ff0300720c */ /* 0x000fe40003f05270 */
[----:B--2---:R-:W-:-:S05]  /*2750*/  IADD3 R2, P1, PT, R6, R2, RZ ;  /* 0x0000000206027210 */ /* 0x004fca0007f3e0ff */
[----:B------:R-:W-:-:S06]  /*2760*/  IMAD.X R19, R7, 0x1, R19, P1 ;  /* 0x0000000107137824 */ /* 0x000fcc00008e0613 */
[----:B------:R-:W-:Y:S05]  /*2770*/  @P0 BRA `(.L_x_402) ;  /* 0xfffffffc00e00947 */ /* 0x000fea000383ffff */
.L_x_393:
[----:B------:R-:W-:Y:S05]  /*2780*/  BSYNC.RECONVERGENT B1 ;  /* 0x0000000000017941 */ /* 0x000fea0003800200 */
.L_x_390:
        /* <DEDUP_REMOVED lines=11> */
[----:B------:R-:W1:Y:S01]  /*2840*/  SHFL.DOWN PT, R4, R11, 0x2, 0x1f ;  /* 0x08401f000b047f89 */ /* 0x000e6200000e0000 */
[----:B0-----:R-:W-:-:S04]  /*2850*/  SEL R3, R3, RZ, !P1 ;  /* 0x000000ff03037207 */ /* 0x001fc80004800000 */
[----:B------:R-:W-:Y:S02]  /*2860*/  IADD3 R7, P0, PT, R3, R6, RZ ;  /* 0x0000000603077210 */ /* 0x000fe40007f1e0ff */
[----:B-1----:R-:W-:Y:S02]  /*2870*/  SEL R4, R4, RZ, !P1 ;  /* 0x000000ff04047207 */ /* 0x002fe40004800000 */
[----:B------:R-:W-:Y:S01]  /*2880*/  ISETP.GT.AND P1, PT, R8, 0x1b, PT ;  /* 0x0000001b0800780c */ /* 0x000fe20003f24270 */
[----:B------:R-:W0:Y:S02]  /*2890*/  SHFL.DOWN PT, R2, R7, 0x4, 0x1f ;  /* 0x08801f0007027f89 */ /* 0x000e2400000e0000 */
[----:B------:R-:W-:Y:S02]  /*28a0*/  IMAD.X R4, R4, 0x1, R11, P0 ;  /* 0x0000000104047824 */ /* 0x000fe400000e060b */
[----:B------:R-:W1:Y:S03]  /*28b0*/  @!P2 S2R R11, SR_CgaCtaId ;  /* 0x00000000000ba919 */ /* 0x000e660000008800 */
[----:B------:R-:W2:Y:S01]  /*28c0*/  SHFL.DOWN PT, R3, R4, 0x4, 0x1f ;  /* 0x08801f0004037f89 */ /* 0x000ea200000e0000 */
[----:B0-----:R-:W-:-:S04]  /*28d0*/  SEL R2, R2, RZ, !P1 ;  /* 0x000000ff02027207 */ /* 0x001fc80004800000 */
[----:B------:R-:W-:Y:S02]  /*28e0*/  IADD3 R9, P0, PT, R2, R7, RZ ;  /* 0x0000000702097210 */ /* 0x000fe40007f1e0ff */
[----:B--2---:R-:W-:-:S03]  /*28f0*/  SEL R3, R3, RZ, !P1 ;  /* 0x000000ff03037207 */ /* 0x004fc60004800000 */
[----:B------:R-:W0:Y:S01]  /*2900*/  SHFL.DOWN PT, R2, R9, 0x8, 0x1f ;  /* 0x09001f0009027f89 */ /* 0x000e2200000e0000 */
[----:B------:R-:W-:Y:S01]  /*2910*/  ISETP.GT.AND P1, PT, R8, 0x17, PT ;  /* 0x000000170800780c */ /* 0x000fe20003f24270 */
[----:B------:R-:W-:-:S05]  /*2920*/  IMAD.X R6, R3, 0x1, R4, P0 ;  /* 0x0000000103067824 */ /* 0x000fca00000e0604 */
[----:B------:R-:W2:Y:S01]  /*2930*/  SHFL.DOWN PT, R3, R6, 0x8, 0x1f ;  /* 0x09001f0006037f89 */ /* 0x000ea200000e0000 */
[----:B0-----:R-:W-:-:S04]  /*2940*/  SEL R2, R2, RZ, !P1 ;  /* 0x000000ff02027207 */ /* 0x001fc80004800000 */
[----:B------:R-:W-:Y:S02]  /*2950*/  IADD3 R7, P0, PT, R2, R9, RZ ;  /* 0x0000000902077210 */ /* 0x000fe40007f1e0ff */
[----:B--2---:R-:W-:-:S03]  /*2960*/  SEL R3, R3, RZ, !P1 ;  /* 0x000000ff03037207 */ /* 0x004fc60004800000 */
[----:B------:R-:W0:Y:S01]  /*2970*/  SHFL.DOWN PT, R2, R7, 0x10, 0x1f ;  /* 0x0a001f0007027f89 */ /* 0x000e2200000e0000 */
[----:B------:R-:W-:Y:S02]  /*2980*/  ISETP.GT.AND P1, PT, R8, 0xf, PT ;  /* 0x0000000f0800780c */ /* 0x000fe40003f24270 */
[----:B------:R-:W-:Y:S01]  /*2990*/  @!P2 MOV R8, 0x400 ;  /* 0x000004000008a802 */ /* 0x000fe20000000f00 */
[----:B------:R-:W-:Y:S01]  /*29a0*/  IMAD.X R4, R3, 0x1, R6, P0 ;  /* 0x0000000103047824 */ /* 0x000fe200000e0606 */
[----:B------:R-:W-:Y:S02]  /*29b0*/  @!P2 SHF.R.U32.HI R6, RZ, 0x2, R5 ;  /* 0x00000002ff06a819 */ /* 0x000fe40000011605 */
[----:B-1----:R-:W-:Y:S02]  /*29c0*/  @!P2 LEA R11, R11, R8, 0x18 ;  /* 0x000000080b0ba211 */ /* 0x002fe400078ec0ff */
[----:B------:R-:W1:Y:S01]  /*29d0*/  SHFL.DOWN PT, R3, R4, 0x10, 0x1f ;  /* 0x0a001f0004037f89 */ /* 0x000e6200000e0000 */
[----:B------:R-:W-:-:S05]  /*29e0*/  @!P2 LOP3.LUT R6, R6, 0xf8, RZ, 0xc0, !PT ;  /* 0x000000f80606a812 */ /* 0x000fca00078ec0ff */
        /* <DEDUP_REMOVED lines=9> */
[----:B------:R-:W0:Y:S01]  /*2a80*/  S2UR UR5, SR_CgaCtaId ;  /* 0x00000000000579c3 */ /* 0x000e220000008800 */
[----:B------:R-:W-:Y:S02]  /*2a90*/  UMOV UR4, 0x400 ;  /* 0x0000040000047882 */ /* 0x000fe40000000000 */
[----:B0-----:R-:W-:-:S09]  /*2aa0*/  ULEA UR4, UR5, UR4, 0x18 ;  /* 0x0000000405047291 */ /* 0x001fd2000f8ec0ff */
[----:B------:R-:W-:Y:S04]  /*2ab0*/  LDS.64 R8, [UR4+0x18] ;  /* 0x00001804ff087984 */ /* 0x000fe80008000a00 */
[----:B------:R-:W2:Y:S04]  /*2ac0*/  LDS.128 R24, [UR4+0x20] ;  /* 0x00002004ff187984 */ /* 0x000ea80008000c00 */
[----:B------:R-:W0:Y:S04]  /*2ad0*/  LDS.128 R4, [UR4+0x30] ;  /* 0x00003004ff047984 */ /* 0x000e280008000c00 */
[----:B------:R-:W1:Y:S04]  /*2ae0*/  LDS.128 R20, [UR4+0x40] ;  /* 0x00004004ff147984 */ /* 0x000e680008000c00 */
[----:B------:R-:W3:Y:S04]  /*2af0*/  LDS.128 R16, [UR4+0x50] ;  /* 0x00005004ff107984 */ /* 0x000ee80008000c00 */
[----:B------:R-:W4:Y:S01]  /*2b00*/  LDS.128 R12, [UR4+0x60] ;  /* 0x00006004ff0c7984 */ /* 0x000f220008000c00 */
[----:B--2---:R-:W-:-:S04]  /*2b10*/  IADD3 R11, P1, P2, R24, R8, R2 ;  /* 0x00000008180b7210 */ /* 0x004fc80007a3e002 */
[----:B------:R-:W-:Y:S02]  /*2b20*/  IADD3.X R25, PT, PT, R25, R9, R3, P1, P2 ;  /* 0x0000000919197210 */ /* 0x000fe40000fe4403 */
[----:B0-----:R-:W-:Y:S02]  /*2b30*/  IADD3 R3, P1, P2, R4, R11, R26 ;  /* 0x0000000b04037210 */ /* 0x001fe40007a3e01a */
[----:B------:R-:W0:Y:S02]  /*2b40*/  LDS.128 R8, [UR4+0x70] ;  /* 0x00007004ff087984 */ /* 0x000e240008000c00 */
[----:B------:R-:W-:Y:S02]  /*2b50*/  IADD3.X R5, PT, PT, R5, R25, R27, P1, P2 ;  /* 0x0000001905057210 */ /* 0x000fe40000fe441b */
[----:B------:R-:W2:Y:S01]  /*2b60*/  LDS.128 R24, [UR4+0x80] ;  /* 0x00008004ff187984 */ /* 0x000ea20008000c00 */
[----:B-1----:R-:W-:-:S04]  /*2b70*/  IADD3 R3, P1, P2, R20, R3, R6 ;  /* 0x0000000314037210 */ /* 0x002fc80007a3e006 */
[----:B---3--:R-:W-:Y:S02]  /*2b80*/  IADD3 R3, P3, P4, R16, R3, R22 ;  /* 0x0000000310037210 */ /* 0x008fe40007c7e016 */
[----:B------:R-:W-:Y:S02]  /*2b90*/  IADD3.X R7, PT, PT, R21, R5, R7, P1, P2 ;  /* 0x0000000515077210 */ /* 0x000fe40000fe4407 */
[----:B----4-:R-:W-:Y:S02]  /*2ba0*/  IADD3 R3, P1, P2, R12, R3, R18 ;  /* 0x000000030c037210 */ /* 0x010fe40007a3e012 */
[----:B------:R-:W-:-:S04]  /*2bb0*/  IADD3.X R17, PT, PT, R17, R7, R23, P3, P4 ;  /* 0x0000000711117210 */ /* 0x000fc80001fe8417 */
[----:B------:R-:W-:Y:S02]  /*2bc0*/  IADD3.X R13, PT, PT, R13, R17, R19, P1, P2 ;  /* 0x000000110d0d7210 */ /* 0x000fe40000fe4413 */
[----:B0-----:R-:W-:-:S04]  /*2bd0*/  IADD3 R3, P3, P4, R8, R3, R14 ;  /* 0x0000000308037210 */ /* 0x001fc80007c7e00e */
[----:B--2---:R-:W-:Y:S02]  /*2be0*/  IADD3 R3, P1, P2, R24, R3, R10 ;  /* 0x0000000318037210 */ /* 0x004fe40007a3e00a */
[----:B------:R-:W-:Y:S02]  /*2bf0*/  IADD3.X R9, PT, PT, R9, R13, R15, P3, P4 ;  /* 0x0000000d09097210 */ /* 0x000fe40001fe840f */
[----:B------:R-:W-:Y:S02]  /*2c00*/  IADD3 R2, P3, PT, R3, R26, RZ ;  /* 0x0000001a03027210 */ /* 0x000fe40007f7e0ff */
[----:B------:R-:W-:-:S05]  /*2c10*/  IADD3.X R3, PT, PT, R25, R9, R11, P1, P2 ;  /* 0x0000000919037210 */ /* 0x000fca0000fe440b */
[----:B------:R-:W-:-:S07]  /*2c20*/  IMAD.X R3, R3, 0x1, R27, P3 ;  /* 0x0000000103037824 */ /* 0x000fce00018e061b */
.L_x_389:
[----:B------:R-:W-:Y:S05]  /*2c30*/  BSYNC.RECONVERGENT B0 ;  /* 0x0000000000007941 */ /* 0x000fea0003800200 */
.L_x_373:
[----:B------:R-:W-:Y:S05]  /*2c40*/  @P0 EXIT ;  /* 0x000000000000094d */ /* 0x000fea0003800000 */
[----:B------:R-:W3:Y:S02]  /*2c50*/  LDC.64 R4, c[0x0][0x388] ;  /* 0x0000e200ff047b82 */ /* 0x000ee40000000a00 */
[----:B---3--:R-:W-:-:S05]  /*2c60*/  IMAD.WIDE.U32 R4, R0, 0x8, R4 ;  /* 0x0000000800047825 */ /* 0x008fca00078e0004 */
[----:B------:R-:W-:Y:S01]  /*2c70*/  STG.E.64 desc[UR6][R4.64], R2 ;  /* 0x0000000204007986 */ /* 0x000fe2000c101b06 */
[----:B------:R-:W-:Y:S05]  /*2c80*/  EXIT ;  /* 0x000000000000794d */ /* 0x000fea0003800000 */
.L_x_403:
        /* <DEDUP_REMOVED lines=15> */
.L_x_617:


//--------------------- .text._ZN3cub18CUB_300001_SM_10006detail6reduce28DeviceReduceSingleTileKernelINS2_10policy_hubIljN4cuda3std3__44plusIlEEE10Policy1000EN6thrust24THRUST_300001_SM_1000_NS6detail15normal_iteratorINSD_10device_ptrIlEEEEPljS9_llNS7_10__identityEEEvT0_T1_T2_T3_T4_T6_ --------------------------
	.section	.text._ZN3cub18CUB_300001_SM_10006detail6reduce28DeviceReduceSingleTileKernelINS2_10policy_hubIljN4cuda3std3__44plusIlEEE10Policy1000EN6thrust24THRUST_300001_SM_1000_NS6detail15normal_iteratorINSD_10device_ptrIlEEEEPljS9_llNS7_10__identityEEEvT0_T1_T2_T3_T4_T6_,"ax",@progbits
	.align	128
        .global         _ZN3cub18CUB_300001_SM_10006detail6reduce28DeviceReduceSingleTileKernelINS2_10policy_hubIljN4cuda3std3__44plusIlEEE10Policy1000EN6thrust24THRUST_300001_SM_1000_NS6detail15normal_iteratorINSD_10device_ptrIlEEEEPljS9_llNS7_10__identityEEEvT0_T1_T2_T3_T4_T6_
        .type           _ZN3cub18CUB_300001_SM_10006detail6reduce28DeviceReduceSingleTileKernelINS2_10policy_hubIljN4cuda3std3__44plusIlEEE10Policy1000EN6thrust24THRUST_300001_SM_1000_NS6detail15normal_iteratorINSD_10device_ptrIlEEEEPljS9_llNS7_10__identityEEEvT0_T1_T2_T3_T4_T6_,@function
        .size           _ZN3cub18CUB_300001_SM_10006detail6reduce28DeviceReduceSingleTileKernelINS2_10policy_hubIljN4cuda3std3__44plusIlEEE10Policy1000EN6thrust24THRUST_300001_SM_1000_NS6detail15normal_iteratorINSD_10device_ptrIlEEEEPljS9_llNS7_10__identityEEEvT0_T1_T2_T3_T4_T6_,(.L_x_618 - _ZN3cub18CUB_300001_SM_10006detail6reduce28DeviceReduceSingleTileKernelINS2_10policy_hubIljN4cuda3std3__44plusIlEEE10Policy1000EN6thrust24THRUST_300001_SM_1000_NS6detail15normal_iteratorINSD_10device_ptrIlEEEEPljS9_llNS7_10__identityEEEvT0_T1_T2_T3_T4_T6_)
        .other          _ZN3cub18CUB_300001_SM_10006detail6reduce28DeviceReduceSingleTileKernelINS2_10policy_hubIljN4cuda3std3__44plusIlEEE10Policy1000EN6thrust24THRUST_300001_SM_1000_NS6detail15normal_iteratorINSD_10device_ptrIlEEEEPljS9_llNS7_10__identityEEEvT0_T1_T2_T3_T4_T6_,@"STO_CUDA_ENTRY STV_DEFAULT"
_ZN3cub18CUB_300001_SM_10006detail6reduce28DeviceReduceSingleTileKernelINS2_10policy_hubIljN4cuda3std3__44plusIlEEE10Policy1000EN6thrust24THRUST_300001_SM_1000_NS6detail15normal_iteratorINSD_10device_ptrIlEEEEPljS9_llNS7_10__identityEEEvT0_T1_T2_T3_T4_T6_:
.text._ZN3cub18CUB_300001_SM_10006detail6reduce28DeviceReduceSingleTileKernelINS2_10policy_hubIljN4cuda3std3__44plusIlEEE10Policy1000EN6thrust24THRUST_300001_SM_1000_NS6detail15normal_iteratorINSD_10device_ptrIlEEEEPljS9_llNS7_10__identityEEEvT0_T1_T2_T3_T4_T6_:
        /* <DEDUP_REMOVED lines=13> */
.L_x_404:
[----:B------:R-:W-:Y:S01]  /*00d0*/  ISETP.GT.U32.AND P0, PT, R5, 0xdff, PT ;  /* 0x00000dff0500780c */ /* 0x000fe20003f04070 */
[----:B------:R-:W-:-:S12]  /*00e0*/  BSSY.RECONVERGENT B0, `(.L_x_405) ;  /* 0x0000271000007945 */ /* 0x000fd80003800200 */
        /* <DEDUP_REMOVED lines=11> */
.L_x_408:
[----:B------:R-:W-:Y:S05]  /*01a0*/  BSYNC.RECONVERGENT B1 ;  /* 0x0000000000017941 */ /* 0x000fea0003800200 */
.L_x_407:
        /* <DEDUP_REMOVED lines=17> */
.L_x_413:
        /* <DEDUP_REMOVED lines=38> */
.L_x_412:
[----:B------:R-:W-:Y:S05]  /*0520*/  BSYNC.RECONVERGENT B2 ;  /* 0x0000000000027941 */ /* 0x000fea0003800200 */
.L_x_411:
[----:B------:R-:W-:Y:S05]  /*0530*/  @!P0 BRA `(.L_x_410) ;  /* 0x0000000000ec8947 */ /* 0x000fea0003800000 */
[----:B------:R-:W-:Y:S01]  /*0540*/  ISETP.GE.U32.AND P1, PT, R42, 0x8, PT ;  /* 0x000000082a00780c */ /* 0x000fe20003f26070 */
[----:B------:R-:W-:Y:S01]  /*0550*/  BSSY.RECONVERGENT B2, `(.L_x_414) ;  /* 0x0000017000027945 */ /* 0x000fe20003800200 */
[----:B------:R-:W-:-:S04]  /*0560*/  LOP3.LUT R24, R40, 0x7, RZ, 0xc0, !PT ;  /* 0x0000000728187812 */ /* 0x000fc800078ec0ff */
[----:B------:R-:W-:-:S07]  /*0570*/  ISETP.NE.AND P0, PT, R24, RZ, PT ;  /* 0x000000ff1800720c */ /* 0x000fce0003f05270 */
[----:B------:R-:W-:Y:S06]  /*0580*/  @!P1 BRA `(.L_x_415) ;  /* 0x00000000004c9947 */ /* 0x000fec0003800000 */
[----:B------:R-:W0:Y:S02]  /*0590*/  LDC.64 R6, c[0x0][0x380] ;  /* 0x0000e000ff067b82 */ /* 0x000e240000000a00 */
[----:B0-----:R-:W-:-:S05]  /*05a0*/  IMAD.WIDE.U32 R22, R4, 0x8, R6 ;  /* 0x0000000804167825 */ /* 0x001fca00078e0006 */
        /* <DEDUP_REMOVED lines=17> */
.L_x_415:
[----:B------:R-:W-:Y:S05]  /*06c0*/  BSYNC.RECONVERGENT B2 ;  /* 0x0000000000027941 */ /* 0x000fea0003800200 */
.L_x_414:
        /* <DEDUP_REMOVED lines=17> */
.L_x_417:
[----:B------:R-:W-:Y:S05]  /*07e0*/  BSYNC.RECONVERGENT B2 ;  /* 0x0000000000027941 */ /* 0x000fea0003800200 */
.L_x_416:
[----:B------:R-:W-:Y:S05]  /*07f0*/  @!P1 BRA `(.L_x_410) ;  /* 0x00000000003c9947 */ /* 0x000fea0003800000 */
[----:B------:R-:W0:Y:S02]  /*0800*/  LDC.64 R6, c[0x0][0x380] ;  /* 0x0000e000ff067b82 */ /* 0x000e240000000a00 */
[----:B0-----:R-:W-:-:S04]  /*0810*/  IMAD.WIDE.U32 R6, R4, 0x8, R6 ;  /* 0x0000000804067825 */ /* 0x001fc800078e0006 */
[----:B------:R-:W-:Y:S02]  /*0820*/  IMAD.MOV R4, RZ, RZ, -R40 ;  /* 0x000000ffff047224 */ /* 0x000fe400078e0a28 */
[----:B------:R-:W-:Y:S02]  /*0830*/  IMAD.MOV.U32 R8, RZ, RZ, R6 ;  /* 0x000000ffff087224 */ /* 0x000fe400078e0006 */
[----:B------:R-:W-:-:S07]  /*0840*/  IMAD.MOV.U32 R9, RZ, RZ, R7 ;  /* 0x000000ffff097224 */ /* 0x000fce00078e0007 */
.L_x_418:
[----:B------:R-:W-:Y:S02]  /*0850*/  IMAD.MOV.U32 R6, RZ, RZ, R8 ;  /* 0x000000ffff067224 */ /* 0x000fe400078e0008 */
[----:B------:R-:W-:-:S06]  /*0860*/  IMAD.MOV.U32 R7, RZ, RZ, R9 ;  /* 0x000000ffff077224 */ /* 0x000fcc00078e0009 */
[----:B------:R-:W2:Y:S01]  /*0870*/  LDG.E.64 R6, desc[UR6][R6.64] ;  /* 0x0000000606067981 */ /* 0x000ea2000c1e1b00 */
[----:B------:R-:W-:Y:S01]  /*0880*/  VIADD R4, R4, 0x1 ;  /* 0x0000000104047836 */ /* 0x000fe20000000000 */
[----:B------:R-:W-:-:S04]  /*0890*/  IADD3 R8, P2, PT, R8, 0x1000, RZ ;  /* 0x0000100008087810 */ /* 0x000fc80007f5e0ff */
[----:B------:R-:W-:Y:S01]  /*08a0*/  ISETP.NE.AND P0, PT, R4, RZ, PT ;  /* 0x000000ff0400720c */ /* 0x000fe20003f05270 */
[----:B------:R-:W-:Y:S01]  /*08b0*/  IMAD.X R9, RZ, RZ, R9, P2 ;  /* 0x000000ffff097224 */ /* 0x000fe200010e0609 */
[----:B--2--5:R-:W-:-:S05]  /*08c0*/  IADD3 R2, P1, PT, R6, R2, RZ ;  /* 0x0000000206027210 */ /* 0x024fca0007f3e0ff */
[----:B------:R-:W-:-:S06]  /*08d0*/  IMAD.X R3, R7, 0x1, R3, P1 ;  /* 0x0000000107037824 */ /* 0x000fcc00008e0603 */
[----:B------:R-:W-:Y:S05]  /*08e0*/  @P0 BRA `(.L_x_418) ;  /* 0xfffffffc00d80947 */ /* 0x000fea000383ffff */
.L_x_410:
[----:B------:R-:W-:Y:S05]  /*08f0*/  BSYNC.RECONVERGENT B1 ;  /* 0x0000000000017941 */ /* 0x000fea0003800200 */
.L_x_409:
        /* <DEDUP_REMOVED lines=77> */
.L_x_419:
[----:B------:R-:W-:Y:S01]  /*0dd0*/  LOP3.LUT R4, R0, 0x3e0, RZ, 0xc0, !PT ;  /* 0x000003e000047812 */ /* 0x000fe200078ec0ff */
[----:B------:R-:W0:Y:S04]  /*0de0*/  S2R R13, SR_LANEID ;  /* 0x00000000000d7919 */ /* 0x000e280000000000 */
[----:B------:R-:W-:Y:S01]  /*0df0*/  VIADD R6, R4, 0x20 ;  /* 0x0000002004067836 */ /* 0x000fe20000000000 */
[----:B------:R-:W-:-:S04]  /*0e00*/  LOP3.LUT R4, RZ, R4, RZ, 0x33, !PT ;  /* 0x00000004ff047212 */ /* 0x000fc800078e33ff */
[----:B------:R-:W-:Y:S01]  /*0e10*/  ISETP.GT.U32.AND P0, PT, R6, R5, PT ;  /* 0x000000050600720c */ /* 0x000fe20003f04070 */
[----:B------:R-:W-:-:S05]  /*0e20*/  IMAD.IADD R4, R4, 0x1, R5 ;  /* 0x0000000104047824 */ /* 0x000fca00078e0205 */
[----:B------:R-:W-:-:S05]  /*0e30*/  SEL R4, R4, 0x1f, P0 ;  /* 0x0000001f04047807 */ /* 0x000fca0000000000 */
[----:B-----5:R-:W1:Y:S04]  /*0e40*/  SHFL.DOWN PT, R6, R2, 0x1, R4 ;  /* 0x0820000002067989 */ /* 0x020e6800000e0004 */
[----:B------:R-:W2:Y:S01]  /*0e50*/  SHFL.DOWN PT, R7, R3, 0x1, R4 ;  /* 0x0820000003077989 */ /* 0x000ea200000e0004 */
[C---:B0-----:R-:W-:Y:S01]  /*0e60*/  ISETP.GE.AND P0, PT, R13.reuse, R4, PT ;  /* 0x000000040d00720c */ /* 0x041fe20003f06270 */
[C---:B------:R-:W-:Y:S01]  /*0e70*/  VIADD R9, R13.reuse, 0x2 ;  /* 0x000000020d097836 */ /* 0x040fe20000000000 */
[----:B------:R-:W-:Y:S02]  /*0e80*/  ISETP.NE.AND P2, PT, R13, RZ, PT ;  /* 0x000000ff0d00720c */ /* 0x000fe40003f45270 */
[----:B-1----:R-:W-:-:S11]  /*0e90*/  SEL R11, R6, RZ, !P0 ;  /* 0x000000ff060b7207 */ /* 0x002fd60004000000 */
[----:B------:R-:W0:Y:S01]  /*0ea0*/  @!P2 S2R R15, SR_CgaCtaId ;  /* 0x00000000000fa919 */ /* 0x000e220000008800 */
[----:B--2---:R-:W-:Y:S02]  /*0eb0*/  SEL R10, R7, RZ, !P0 ;  /* 0x000000ff070a7207 */ /* 0x004fe40004000000 */
[----:B------:R-:W-:-:S05]  /*0ec0*/  IADD3 R11, P0, PT, R2, R11, RZ ;  /* 0x0000000b020b7210 */ /* 0x000fca0007f1e0ff */
[----:B------:R-:W-:Y:S01]  /*0ed0*/  IMAD.X R10, R3, 0x1, R10, P0 ;  /* 0x00000001030a7824 */ /* 0x000fe200000e060a */
[----:B------:R-:W1:Y:S01]  /*0ee0*/  SHFL.DOWN PT, R6, R11, 0x2, R4 ;  /* 0x084000000b067989 */ /* 0x000e6200000e0004 */
[----:B------:R-:W-:-:S03]  /*0ef0*/  ISETP.GT.AND P0, PT, R9, R4, PT ;  /* 0x000000040900720c */ /* 0x000fc60003f04270 */
[----:B------:R-:W2:Y:S01]  /*0f00*/  SHFL.DOWN PT, R7, R10, 0x2, R4 ;  /* 0x084000000a077989 */ /* 0x000ea200000e0004 */
[----:B-1----:R-:W-:-:S04]  /*0f10*/  SEL R6, R6, RZ, !P0 ;  /* 0x000000ff06067207 */ /* 0x002fc80004000000 */
[----:B------:R-:W-:Y:S02]  /*0f20*/  IADD3 R9, P1, PT, R6, R11, RZ ;  /* 0x0000000b06097210 */ /* 0x000fe40007f3e0ff */
[----:B--2---:R-:W-:-:S03]  /*0f30*/  SEL R7, R7, RZ, !P0 ;  /* 0x000000ff07077207 */ /* 0x004fc60004000000 */
[----:B------:R-:W1:Y:S02]  /*0f40*/  SHFL.DOWN PT, R2, R9, 0x4, R4 ;  /* 0x0880000009027989 */ /* 0x000e6400000e0004 */
[----:B------:R-:W-:Y:S02]  /*0f50*/  IMAD.X R8, R7, 0x1, R10, P1 ;  /* 0x0000000107087824 */ /* 0x000fe400008e060a */
[----:B------:R-:W-:-:S03]  /*0f60*/  VIADD R7, R13, 0x4 ;  /* 0x000000040d077836 */ /* 0x000fc60000000000 */
[----:B------:R-:W2:Y:S02]  /*0f70*/  SHFL.DOWN PT, R3, R8, 0x4, R4 ;  /* 0x0880000008037989 */ /* 0x000ea400000e0004 */
[----:B------:R-:W-:Y:S01]  /*0f80*/  ISETP.GT.AND P0, PT, R7, R4, PT ;  /* 0x000000040700720c */ /* 0x000fe20003f04270 */
[----:B------:R-:W-:-:S03]  /*0f90*/  VIADD R7, R13, 0x8 ;  /* 0x000000080d077836 */ /* 0x000fc60000000000 */
        /* <DEDUP_REMOVED lines=10> */
[----:B--2---:R-:W-:-:S03]  /*1040*/  SEL R3, R3, RZ, !P0 ;  /* 0x000000ff03037207 */ /* 0x004fc60004000000 */
[----:B------:R-:W1:Y:S01]  /*1050*/  SHFL.DOWN PT, R2, R9, 0x10, R4 ;  /* 0x0a00000009027989 */ /* 0x000e6200000e0004 */
[----:B------:R-:W-:Y:S02]  /*1060*/  ISETP.GT.AND P0, PT, R7, R4, PT ;  /* 0x000000040700720c */ /* 0x000fe40003f04270 */
[----:B------:R-:W-:Y:S01]  /*1070*/  @!P2 SHF.R.U32.HI R7, RZ, 0x2, R0 ;  /* 0x00000002ff07a819 */ /* 0x000fe20000011600 */
[----:B------:R-:W-:Y:S01]  /*1080*/  IMAD.X R8, R3, 0x1, R6, P1 ;  /* 0x0000000103087824 */ /* 0x000fe200008e0606 */
[----:B------:R-:W-:-:S04]  /*1090*/  @!P2 MOV R6, 0x400 ;  /* 0x000004000006a802 */ /* 0x000fc80000000f00 */
[----:B------:R-:W2:Y:S01]  /*10a0*/  SHFL.DOWN PT, R3, R8, 0x10, R4 ;  /* 0x0a00000008037989 */ /* 0x000ea200000e0004 */
[----:B0-----:R-:W-:Y:S02]  /*10b0*/  @!P2 LEA R15, R15, R6, 0x18 ;  /* 0x000000060f0fa211 */ /* 0x001fe400078ec0ff */
[----:B-1----:R-:W-:-:S04]  /*10c0*/  SEL R2, R2, RZ, !P0 ;  /* 0x000000ff02027207 */ /* 0x002fc80004000000 */
[----:B------:R-:W-:Y:S02]  /*10d0*/  IADD3 R6, P1, PT, R2, R9, RZ ;  /* 0x0000000902067210 */ /* 0x000fe40007f3e0ff */
[----:B------:R-:W-:Y:S02]  /*10e0*/  @!P2 LOP3.LUT R2, R7, 0xf8, RZ, 0xc0, !PT ;  /* 0x000000f80702a812 */ /* 0x000fe400078ec0ff */
[----:B--2---:R-:W-:Y:S02]  /*10f0*/  SEL R3, R3, RZ, !P0 ;  /* 0x000000ff03037207 */ /* 0x004fe40004000000 */
[----:B------:R-:W-:Y:S01]  /*1100*/  ISETP.NE.AND P0, PT, R0, RZ, PT ;  /* 0x000000ff0000720c */ /* 0x000fe20003f05270 */
[----:B------:R-:W-:Y:S02]  /*1110*/  @!P2 IMAD.IADD R15, R2, 0x1, R15 ;  /* 0x00000001020fa824 */ /* 0x000fe400078e020f */
        /* <DEDUP_REMOVED lines=9> */
[----:B------:R-:W-:Y:S01]  /*11b0*/  ISETP.GT.U32.AND P6, PT, R5, 0x1a0, PT ;  /* 0x000001a00500780c */ /* 0x000fe20003fc4070 */
[----:B-1----:R-:W-:-:S09]  /*11c0*/  ULEA UR4, UR5, UR4, 0x18 ;  /* 0x0000000405047291 */ /* 0x002fd2000f8ec0ff */
[----:B------:R-:W1:Y:S04]  /*11d0*/  LDS.64 R2, [UR4+0x18] ;  /* 0x00001804ff027984 */ /* 0x000e680008000a00 */
[----:B------:R-:W2:Y:S04]  /*11e0*/  LDS.128 R8, [UR4+0x20] ;  /* 0x00002004ff087984 */ /* 0x000ea80008000c00 */
[----:B0-----:R-:W0:Y:S04]  /*11f0*/  LDS.128 R12, [UR4+0x30] ;  /* 0x00003004ff0c7984 */ /* 0x001e280008000c00 */
[----:B------:R-:W3:Y:S04]  /*1200*/  LDS.128 R16, [UR4+0x40] ;  /* 0x00004004ff107984 */ /* 0x000ee80008000c00 */
[----:B------:R-:W4:Y:S04]  /*1210*/  LDS.128 R20, [UR4+0x50] ;  /* 0x00005004ff147984 */ /* 0x000f280008000c00 */
[----:B------:R-:W5:Y:S04]  /*1220*/  LDS.128 R24, [UR4+0x60] ;  /* 0x00006004ff187984 */ /* 0x000f680008000c00 */
[----:B------:R-:W5:Y:S04]  /*1230*/  LDS.128 R32, [UR4+0x70] ;  /* 0x00007004ff207984 */ /* 0x000f680008000c00 */
[----:B------:R-:W5:Y:S01]  /*1240*/  LDS.128 R28, [UR4+0x80] ;  /* 0x00008004ff1c7984 */ /* 0x000f620008000c00 */
[----:B-1----:R-:W-:-:S02]  /*1250*/  SEL R4, R3, RZ, P1 ;  /* 0x000000ff03047207 */ /* 0x002fc40000800000 */
[----:B------:R-:W-:Y:S02]  /*1260*/  SEL R0, R2, RZ, P1 ;  /* 0x000000ff02007207 */ /* 0x000fe40000800000 */
[----:B--2---:R-:W-:Y:S02]  /*1270*/  SEL R3, R8, RZ, P2 ;  /* 0x000000ff08037207 */ /* 0x004fe40001000000 */
[----:B------:R-:W-:Y:S02]  /*1280*/  SEL R8, R9, RZ, P2 ;  /* 0x000000ff09087207 */ /* 0x000fe40001000000 */
[C---:B------:R-:W-:Y:S02]  /*1290*/  ISETP.GT.U32.AND P1, PT, R5.reuse, 0x60, PT ;  /* 0x000000600500780c */ /* 0x040fe40003f24070 */
[----:B------:R-:W-:Y:S02]  /*12a0*/  ISETP.GT.U32.AND P2, PT, R5, 0x80, PT ;  /* 0x000000800500780c */ /* 0x000fe40003f44070 */
[----:B------:R-:W-:-:S02]  /*12b0*/  IADD3 R0, P3, P4, R3, R0, R6 ;  /* 0x0000000003007210 */ /* 0x000fc40007c7e006 */
[----:B------:R-:W-:Y:S02]  /*12c0*/  SEL R3, R10, RZ, P1 ;  /* 0x000000ff0a037207 */ /* 0x000fe40000800000 */
[----:B------:R-:W-:Y:S02]  /*12d0*/  SEL R11, R11, RZ, P1 ;  /* 0x000000ff0b0b7207 */ /* 0x000fe40000800000 */
[----:B0-----:R-:W-:Y:S02]  /*12e0*/  SEL R2, R12, RZ, P2 ;  /* 0x000000ff0c027207 */ /* 0x001fe40001000000 */
[----:B------:R-:W-:Y:S02]  /*12f0*/  SEL R6, R13, RZ, P2 ;  /* 0x000000ff0d067207 */ /* 0x000fe40001000000 */
[C---:B------:R-:W-:Y:S02]  /*1300*/  ISETP.GT.U32.AND P1, PT, R5.reuse, 0xa0, PT ;  /* 0x000000a00500780c */ /* 0x040fe40003f24070 */
[----:B------:R-:W-:-:S02]  /*1310*/  ISETP.GT.U32.AND P2, PT, R5, 0xc0, PT ;  /* 0x000000c00500780c */ /* 0x000fc40003f44070 */
[----:B------:R-:W-:Y:S02]  /*1320*/  IADD3.X R7, PT, PT, R8, R4, R7, P3, P4 ;  /* 0x0000000408077210 */ /* 0x000fe40001fe8407 */
[----:B------:R-:W-:Y:S02]  /*1330*/  IADD3 R2, P3, P4, R2, R0, R3 ;  /* 0x0000000002027210 */ /* 0x000fe40007c7e003 */
[----:B------:R-:W-:Y:S02]  /*1340*/  SEL R3, R14, RZ, P1 ;  /* 0x000000ff0e037207 */ /* 0x000fe40000800000 */
[----:B---3--:R-:W-:Y:S02]  /*1350*/  SEL R0, R16, RZ, P2 ;  /* 0x000000ff10007207 */ /* 0x008fe40001000000 */
[----:B------:R-:W-:Y:S02]  /*1360*/  SEL R15, R15, RZ, P1 ;  /* 0x000000ff0f0f7207 */ /* 0x000fe40000800000 */
[----:B------:R-:W-:-:S02]  /*1370*/  IADD3.X R6, PT, PT, R6, R7, R11, P3, P4 ;  /* 0x0000000706067210 */ /* 0x000fc40001fe840b */
[----:B------:R-:W-:Y:S02]  /*1380*/  ISETP.GT.U32.AND P1, PT, R5, 0xe0, PT ;  /* 0x000000e00500780c */ /* 0x000fe40003f24070 */
[----:B------:R-:W-:Y:S02]  /*1390*/  SEL R4, R17, RZ, P2 ;  /* 0x000000ff11047207 */ /* 0x000fe40001000000 */
[----:B------:R-:W-:Y:S02]  /*13a0*/  IADD3 R0, P3, P4, R0, R2, R3 ;  /* 0x0000000200007210 */ /* 0x000fe40007c7e003 */
[----:B------:R-:W-:Y:S02]  /*13b0*/  ISETP.GT.U32.AND P2, PT, R5, 0x100, PT ;  /* 0x000001000500780c */ /* 0x000fe40003f44070 */
[----:B------:R-:W-:Y:S02]  /*13c0*/  SEL R3, R18, RZ, P1 ;  /* 0x000000ff12037207 */ /* 0x000fe40000800000 */
[----:B------:R-:W-:-:S02]  /*13d0*/  SEL R19, R19, RZ, P1 ;  /* 0x000000ff13137207 */ /* 0x000fc40000800000 */
[----:B------:R-:W-:Y:S02]  /*13e0*/  IADD3.X R4, PT, PT, R4, R6, R15, P3, P4 ;  /* 0x0000000604047210 */ /* 0x000fe40001fe840f */
[----:B------:R-:W-:Y:S02]  /*13f0*/  ISETP.GT.U32.AND P1, PT, R5, 0x120, PT ;  /* 0x000001200500780c */ /* 0x000fe40003f24070 */
[----:B----4-:R-:W-:Y:S02]  /*1400*/  SEL R2, R20, RZ, P2 ;  /* 0x000000ff14027207 */ /* 0x010fe40001000000 */
[----:B------:R-:W-:Y:S02]  /*1410*/  SEL R6, R21, RZ, P2 ;  /* 0x000000ff15067207 */ /* 0x000fe40001000000 */
[----:B------:R-:W-:Y:S02]  /*1420*/  ISETP.GT.U32.AND P2, PT, R5, 0x140, PT ;  /* 0x000001400500780c */ /* 0x000fe40003f44070 */
[----:B------:R-:W-:-:S02]  /*1430*/  SEL R7, R22, RZ, P1 ;  /* 0x000000ff16077207 */ /* 0x000fc40000800000 */
[----:B------:R-:W-:Y:S02]  /*1440*/  SEL R23, R23, RZ, P1 ;  /* 0x000000ff17177207 */ /* 0x000fe40000800000 */
[----:B------:R-:W-:Y:S02]  /*1450*/  IADD3 R2, P3, P4, R2, R0, R3 ;  /* 0x0000000002027210 */ /* 0x000fe40007c7e003 */
[----:B------:R-:W-:Y:S02]  /*1460*/  ISETP.GT.U32.AND P1, PT, R5, 0x160, PT ;  /* 0x000001600500780c */ /* 0x000fe40003f24070 */
[----:B-----5:R-:W-:Y:S02]  /*1470*/  SEL R0, R24, RZ, P2 ;  /* 0x000000ff18007207 */ /* 0x020fe40001000000 */
[----:B------:R-:W-:Y:S02]  /*1480*/  IADD3.X R6, PT, PT, R6, R4, R19, P3, P4 ;  /* 0x0000000406067210 */ /* 0x000fe40001fe8413 */
[----:B------:R-:W-:-:S02]  /*1490*/  SEL R3, R26, RZ, P1 ;  /* 0x000000ff1a037207 */ /* 0x000fc40000800000 */
[----:B------:R-:W-:Y:S02]  /*14a0*/  SEL R27, R27, RZ, P1 ;  /* 0x000000ff1b1b7207 */ /* 0x000fe40000800000 */
[----:B------:R-:W-:Y:S02]  /*14b0*/  SEL R4, R25, RZ, P2 ;  /* 0x000000ff19047207 */ /* 0x000fe40001000000 */
[----:B------:R-:W-:Y:S02]  /*14c0*/  IADD3 R0, P1, P3, R0, R2, R7 ;  /* 0x0000000200007210 */ /* 0x000fe40007b3e007 */
[----:B------:R-:W-:Y:S02]  /*14d0*/  SEL R2, R32, RZ, P5 ;  /* 0x000000ff20027207 */ /* 0x000fe40002800000 */
[----:B------:R-:W-:Y:S02]  /*14e0*/  ISETP.GT.U32.AND P2, PT, R5, 0x1c0, PT ;  /* 0x000001c00500780c */ /* 0x000fe40003f44070 */
[----:B------:R-:W-:-:S02]  /*14f0*/  IADD3.X R4, PT, PT, R4, R6, R23, P1, P3 ;  /* 0x0000000604047210 */ /* 0x000fc40000fe6417 */
[----:B------:R-:W-:Y:S02]  /*1500*/  IADD3 R2, P3, P4, R2, R0, R3 ;  /* 0x0000000002027210 */ /* 0x000fe40007c7e003 */
[----:B------:R-:W-:Y:S02]  /*1510*/  SEL R0, R34, RZ, P6 ;  /* 0x000000ff22007207 */ /* 0x000fe40003000000 */
[----:B------:R-:W-:Y:S02]  /*1520*/  SEL R3, R28, RZ, P2 ;  /* 0x000000ff1c037207 */ /* 0x000fe40001000000 */
[----:B------:R-:W-:Y:S02]  /*1530*/  ISETP.GT.U32.AND P1, PT, R5, 0x1e0, PT ;  /* 0x000001e00500780c */ /* 0x000fe40003f24070 */
        /* <DEDUP_REMOVED lines=11> */
.L_x_406:
        /* <DEDUP_REMOVED lines=10> */
[----:B------:R-:W-:-:S02]  /*1690*/  VIADD R9, R5, 0xfffff200 ;  /* 0xfffff20005097836 */ /* 0x000fc40000000000 */
[----:B------:R-:W-:Y:S01]  /*16a0*/  IMAD.MOV.U32 R4, RZ, RZ, 0xe00 ;  /* 0x00000e00ff047424 */ /* 0x000fe200078e00ff */
        /* <DEDUP_REMOVED lines=9> */
[----:B------:R-:W-:-:S07]  /*1740*/  IMAD.MOV.U32 R4, RZ, RZ, 0xe00 ;  /* 0x00000e00ff047424 */ /* 0x000fce00078e00ff */
.L_x_423:
[----:B------:R-:W-:-:S05]  /*1750*/  IMAD.WIDE.U32 R10, R4, 0x8, R6 ;  /* 0x00000008040a7825 */ /* 0x000fca00078e0006 */
[----:B------:R-:W2:Y:S04]  /*1760*/  LDG.E.64 R12, desc[UR6][R10.64] ;  /* 0x000000060a0c7981 */ /* 0x000ea8000c1e1b00 */
[----:B------:R-:W2:Y:S04]  /*1770*/  LDG.E.64 R14, desc[UR6][R10.64+0x1000] ;  /* 0x001000060a0e7981 */ /* 0x000ea8000c1e1b00 */
[----:B------:R-:W3:Y:S04]  /*1780*/  LDG.E.64 R16, desc[UR6][R10.64+0x2000] ;  /* 0x002000060a107981 */ /* 0x000ee8000c1e1b00 */
[----:B------:R-:W3:Y:S04]  /*1790*/  LDG.E.64 R18, desc[UR6][R10.64+0x3000] ;  /* 0x003000060a127981 */ /* 0x000ee8000c1e1b00 */
[----:B------:R-:W4:Y:S04]  /*17a0*/  LDG.E.64 R20, desc[UR6][R10.64+0x4000] ;  /* 0x004000060a147981 */ /* 0x000f28000c1e1b00 */
[----:B------:R-:W4:Y:S04]  /*17b0*/  LDG.E.64 R22, desc[UR6][R10.64+0x5000] ;  /* 0x005000060a167981 */ /* 0x000f28000c1e1b00 */
[----:B------:R-:W5:Y:S01]  /*17c0*/  LDG.E.64 R24, desc[UR6][R10.64+0x6000] ;  /* 0x006000060a187981 */ /* 0x000f62000c1e1b00 */
[----:B--2---:R-:W-:Y:S01]  /*17d0*/  IADD3 R27, P0, P1, R14, R12, R0 ;  /* 0x0000000c0e1b7210 */ /* 0x004fe2000791e000 */
[----:B0-----:R-:W-:-:S03]  /*17e0*/  IMAD.IADD R0, R5, 0x1, -R4 ;  /* 0x0000000105007824 */ /* 0x001fc600078e0a04 */
[----:B------:R-:W-:Y:S02]  /*17f0*/  IADD3.X R15, PT, PT, R15, R13, R41, P0, P1 ;  /* 0x0000000d0f0f7210 */ /* 0x000fe400007e2429 */
[----:B------:R-:W-:Y:S02]  /*1800*/  ISETP.GE.U32.AND P0, PT, R0, 0xe00, PT ;  /* 0x00000e000000780c */ /* 0x000fe40003f06070 */
[----:B---3--:R-:W-:-:S04]  /*1810*/  IADD3 R27, P2, P3, R18, R16, R27 ;  /* 0x00000010121b7210 */ /* 0x008fc80007b5e01b */
[----:B------:R-:W-:Y:S02]  /*1820*/  IADD3.X R17, PT, PT, R19, R17, R15, P2, P3 ;  /* 0x0000001113117210 */ /* 0x000fe400017e640f */
[----:B----4-:R-:W-:-:S04]  /*1830*/  IADD3 R13, P1, P4, R22, R20, R27 ;  /* 0x00000014160d7210 */ /* 0x010fc80007c3e01b */
[----:B-----5:R-:W-:Y:S02]  /*1840*/  IADD3 R0, P2, PT, R24, R13, RZ ;  /* 0x0000000d18007210 */ /* 0x020fe40007f5e0ff */
[----:B------:R-:W-:-:S05]  /*1850*/  IADD3.X R21, PT, PT, R23, R21, R17, P1, P4 ;  /* 0x0000001517157210 */ /* 0x000fca0000fe8411 */
[----:B------:R-:W-:Y:S01]  /*1860*/  IMAD.X R41, R25, 0x1, R21, P2 ;  /* 0x0000000119297824 */ /* 0x000fe200010e0615 */
[----:B------:R-:W-:Y:S06]  /*1870*/  @!P0 BRA `(.L_x_422) ;  /* 0x0000000800b48947 */ /* 0x000fec0003800000 */
[----:B------:R-:W-:-:S05]  /*1880*/  VIADD R4, R4, 0xe00 ;  /* 0x00000e0004047836 */ /* 0x000fca0000000000 */
[----:B------:R-:W-:-:S13]  /*1890*/  ISETP.GT.U32.AND P0, PT, R4, R9, PT ;  /* 0x000000090400720c */ /* 0x000fda0003f04070 */
[----:B------:R-:W-:Y:S05]  /*18a0*/  @!P0 BRA `(.L_x_423) ;  /* 0xfffffffc00a88947 */ /* 0x000fea000383ffff */
.L_x_421:
[----:B------:R-:W-:Y:S01]  /*18b0*/  IMAD.IADD R2, R5, 0x1, -R4 ;  /* 0x0000000105027824 */ /* 0x000fe200078e0a04 */
[----:B------:R-:W-:Y:S04]  /*18c0*/  BSSY.RECONVERGENT B1, `(.L_x_422) ;  /* 0x00000a8000017945 */ /* 0x000fe80003800200 */
[----:B------:R-:W-:-:S04]  /*18d0*/  ISETP.GE.AND P0, PT, R3, R2, PT ;  /* 0x000000020300720c */ /* 0x000fc80003f06270 */
[----:B------:R-:W-:-:S13]  /*18e0*/  ISETP.GE.U32.OR P0, PT, R4, R5, P0 ;  /* 0x000000050400720c */ /* 0x000fda0000706470 */
[----:B------:R-:W-:Y:S05]  /*18f0*/  @P0 BRA `(.L_x_424) ;  /* 0x0000000800900947 */ /* 0x000fea0003800000 */
[----:B------:R-:W-:Y:S01]  /*1900*/  LOP3.LUT R2, RZ, R3, RZ, 0x33, !PT ;  /* 0x00000003ff027212 */ /* 0x000fe200078e33ff */
[----:B------:R-:W-:Y:S03]  /*1910*/  BSSY.RECONVERGENT B2, `(.L_x_425) ;  /* 0x0000053000027945 */ /* 0x000fe60003800200 */
[----:B------:R-:W-:Y:S01]  /*1920*/  IADD3 R2, PT, PT, -R4, R5, R2 ;  /* 0x0000000504027210 */ /* 0x000fe20007ffe102 */
[----:B------:R-:W-:-:S03]  /*1930*/  IMAD.MOV.U32 R5, RZ, RZ, R3 ;  /* 0x000000ffff057224 */ /* 0x000fc600078e0003 */
[C---:B------:R-:W-:Y:S02]  /*1940*/  ISETP.GE.U32.AND P0, PT, R2.reuse, 0x1e00, PT ;  /* 0x00001e000200780c */ /* 0x040fe40003f06070 */
[----:B------:R-:W-:-:S04]  /*1950*/  LEA.HI R6, R2, 0x1, RZ, 0x17 ;  /* 0x0000000102067811 */ /* 0x000fc800078fb8ff */
[----:B------:R-:W-:-:S07]  /*1960*/  LOP3.LUT R7, R6, 0xf, RZ, 0xc0, !PT ;  /* 0x0000000f06077812 */ /* 0x000fce00078ec0ff */
[----:B------:R-:W-:Y:S05]  /*1970*/  @!P0 BRA `(.L_x_426) ;  /* 0x0000000400308947 */ /* 0x000fea0003800000 */
[----:B------:R-:W-:Y:S01]  /*1980*/  LOP3.LUT R2, R6, 0xfffff0, RZ, 0xc0, !PT ;  /* 0x00fffff006027812 */ /* 0x000fe200078ec0ff */
[----:B------:R-:W-:Y:S01]  /*1990*/  BSSY.RECONVERGENT B3, `(.L_x_427) ;  /* 0x0000049000037945 */ /* 0x000fe20003800200 */
[C---:B------:R-:W-:Y:S01]  /*19a0*/  LOP3.LUT R40, R3.reuse, 0x1000, RZ, 0xfc, !PT ;  /* 0x0000100003287812 */ /* 0x040fe200078efcff */
[----:B------:R-:W-:Y:S02]  /*19b0*/  IMAD.IADD R5, R3, 0x1, R4 ;  /* 0x0000000103057824 */ /* 0x000fe400078e0204 */
[----:B------:R-:W-:-:S07]  /*19c0*/  IMAD.MOV R2, RZ, RZ, -R2 ;  /* 0x000000ffff027224 */ /* 0x000fce00078e0a02 */
.L_x_428:
[----:B------:R-:W0:Y:S01]  /*19d0*/  LDC.64 R38, c[0x0][0x380] ;  /* 0x0000e000ff267b82 */ /* 0x000e220000000a00 */
[C---:B------:R-:W-:Y:S02]  /*19e0*/  VIADD R11, R5.reuse, 0x200 ;  /* 0x00000200050b7836 */ /* 0x040fe40000000000 */
[C---:B------:R-:W-:Y:S02]  /*19f0*/  VIADD R13, R5.reuse, 0x400 ;  /* 0x00000400050d7836 */ /* 0x040fe40000000000 */
[C---:B------:R-:W-:Y:S02]  /*1a00*/  VIADD R15, R5.reuse, 0x600 ;  /* 0x00000600050f7836 */ /* 0x040fe40000000000 */
[C---:B------:R-:W-:Y:S02]  /*1a10*/  VIADD R17, R5.reuse, 0x800 ;  /* 0x0000080005117836 */ /* 0x040fe40000000000 */
[C---:B------:R-:W-:Y:S02]  /*1a20*/  VIADD R19, R5.reuse, 0xa00 ;  /* 0x00000a0005137836 */ /* 0x040fe40000000000 */
[----:B------:R-:W-:-:S02]  /*1a30*/  VIADD R21, R5, 0xc00 ;  /* 0x00000c0005157836 */ /* 0x000fc40000000000 */
        /* <DEDUP_REMOVED lines=11> */
[--C-:B------:R-:W-:Y:S02]  /*1af0*/  IMAD.WIDE.U32 R14, R15, 0x8, R38.reuse ;  /* 0x000000080f0e7825 */ /* 0x100fe400078e0026 */
[----:B------:R-:W3:Y:S02]  /*1b00*/  LDG.E.64 R12, desc[UR6][R12.64] ;  /* 0x000000060c0c7981 */ /* 0x000ee4000c1e1b00 */
[----:B------:R-:W-:-:S02]  /*1b10*/  IMAD.WIDE.U32 R16, R17, 0x8, R38 ;  /* 0x0000000811107825 */ /* 0x000fc400078e0026 */
[----:B------:R-:W3:Y:S02]  /*1b20*/  LDG.E.64 R14, desc[UR6][R14.64] ;  /* 0x000000060e0e7981 */ /* 0x000ee4000c1e1b00 */
[--C-:B------:R-:W-:Y:S02]  /*1b30*/  IMAD.WIDE.U32 R18, R19, 0x8, R38.reuse ;  /* 0x0000000813127825 */ /* 0x100fe400078e0026 */
[----:B------:R-:W4:Y:S02]  /*1b40*/  LDG.E.64 R16, desc[UR6][R16.64] ;  /* 0x0000000610107981 */ /* 0x000f24000c1e1b00 */
[--C-:B------:R-:W-:Y:S02]  /*1b50*/  IMAD.WIDE.U32 R20, R21, 0x8, R38.reuse ;  /* 0x0000000815147825 */ /* 0x100fe400078e0026 */
[----:B------:R-:W4:Y:S02]  /*1b60*/  LDG.E.64 R18, desc[UR6][R18.64] ;  /* 0x0000000612127981 */ /* 0x000f24000c1e1b00 */
[----:B------:R-:W-:-:S02]  /*1b70*/  IMAD.WIDE.U32 R22, R23, 0x8, R38 ;  /* 0x0000000817167825 */ /* 0x000fc400078e0026 */
[----:B------:R-:W5:Y:S02]  /*1b80*/  LDG.E.64 R20, desc[UR6][R20.64] ;  /* 0x0000000614147981 */ /* 0x000f64000c1e1b00 */
[--C-:B------:R-:W-:Y:S02]  /*1b90*/  IMAD.WIDE.U32 R24, R25, 0x8, R38.reuse ;  /* 0x0000000819187825 */ /* 0x100fe400078e0026 */
[----:B------:R-:W5:Y:S02]  /*1ba0*/  LDG.E.64 R22, desc[UR6][R22.64] ;  /* 0x0000000616167981 */ /* 0x000f64000c1e1b00 */
[----:B------:R-:W-:Y:S02]  /*1bb0*/  IMAD.WIDE.U32 R26, R27, 0x8, R38 ;  /* 0x000000081b1a7825 */ /* 0x000fe400078e0026 */
[----:B------:R-:W5:Y:S02]  /*1bc0*/  LDG.E.64 R24, desc[UR6][R24.64] ;  /* 0x0000000618187981 */ /* 0x000f64000c1e1b00 */
[----:B------:R-:W-:-:S02]  /*1bd0*/  VIADD R31, R5, 0x1a00 ;  /* 0x00001a00051f7836 */ /* 0x000fc40000000000 */
[----:B------:R-:W5:Y:S01]  /*1be0*/  LDG.E.64 R26, desc[UR6][R26.64] ;  /* 0x000000061a1a7981 */ /* 0x000f62000c1e1b00 */
[----:B------:R-:W-:-:S04]  /*1bf0*/  IMAD.WIDE.U32 R32, R33, 0x8, R38 ;  /* 0x0000000821207825 */ /* 0x000fc800078e0026 */
[--C-:B------:R-:W-:Y:S02]  /*1c00*/  IMAD.WIDE.U32 R34, R35, 0x8, R38.reuse ;  /* 0x0000000823227825 */ /* 0x100fe400078e0026 */
[----:B------:R-:W5:Y:S02]  /*1c10*/  LDG.E.64 R32, desc[UR6][R32.64] ;  /* 0x0000000620207981 */ /* 0x000f64000c1e1b00 */
[C---:B------:R-:W-:Y:S02]  /*1c20*/  VIADD R37, R5.reuse, 0x1c00 ;  /* 0x00001c0005257836 */ /* 0x040fe40000000000 */
[----:B------:R-:W-:Y:S01]  /*1c30*/  VIADD R43, R5, 0x1e00 ;  /* 0x00001e00052b7836 */ /* 0x000fe20000000000 */
[----:B------:R-:W5:Y:S01]  /*1c40*/  LDG.E.64 R34, desc[UR6][R34.64] ;  /* 0x0000000622227981 */ /* 0x000f62000c1e1b00 */
[----:B------:R-:W-:-:S04]  /*1c50*/  IMAD.WIDE.U32 R28, R29, 0x8, R38 ;  /* 0x000000081d1c7825 */ /* 0x000fc800078e0026 */
[--C-:B------:R-:W-:Y:S02]  /*1c60*/  IMAD.WIDE.U32 R30, R31, 0x8, R38.reuse ;  /* 0x000000081f1e7825 */ /* 0x100fe400078e0026 */
[----:B------:R-:W5:Y:S02]  /*1c70*/  LDG.E.64 R28, desc[UR6][R28.64] ;  /* 0x000000061c1c7981 */ /* 0x000f64000c1e1b00 */
[--C-:B------:R-:W-:Y:S02]  /*1c80*/  IMAD.WIDE.U32 R36, R37, 0x8, R38.reuse ;  /* 0x0000000825247825 */ /* 0x100fe400078e0026 */
[----:B------:R-:W5:Y:S02]  /*1c90*/  LDG.E.64 R30, desc[UR6][R30.64] ;  /* 0x000000061e1e7981 */ /* 0x000f64000c1e1b00 */
[----:B------:R-:W-:Y:S02]  /*1ca0*/  IMAD.WIDE.U32 R38, R43, 0x8, R38 ;  /* 0x000000082b267825 */ /* 0x000fe400078e0026 */
[----:B------:R-:W5:Y:S04]  /*1cb0*/  LDG.E.64 R36, desc[UR6][R36.64] ;  /* 0x0000000624247981 */ /* 0x000f68000c1e1b00 */
[----:B------:R-:W5:Y:S01]  /*1cc0*/  LDG.E.64 R38, desc[UR6][R38.64] ;  /* 0x0000000626267981 */ /* 0x000f62000c1e1b00 */
[----:B------:R-:W-:-:S02]  /*1cd0*/  VIADD R2, R2, 0x10 ;  /* 0x0000001002027836 */ /* 0x000fc40000000000 */
[----:B------:R-:W-:Y:S02]  /*1ce0*/  VIADD R40, R40, 0x2000 ;  /* 0x0000200028287836 */ /* 0x000fe40000000000 */
        /* <DEDUP_REMOVED lines=11> */
[----:B------:R-:W-:Y:S02]  /*1da0*/  ISETP.NE.AND P0, PT, R2, RZ, PT ;  /* 0x000000ff0200720c */ /* 0x000fe40003f05270 */
[----:B------:R-:W-:-:S04]  /*1db0*/  IADD3 R9, P2, P3, R34, R32, R9 ;  /* 0x0000002022097210 */ /* 0x000fc80007b5e009 */
[----:B------:R-:W-:Y:S02]  /*1dc0*/  IADD3.X R33, PT, PT, R35, R33, R25, P2, P3 ;  /* 0x0000002123217210 */ /* 0x000fe400017e6419 */
[----:B------:R-:W-:-:S04]  /*1dd0*/  IADD3 R9, P1, P4, R30, R28, R9 ;  /* 0x0000001c1e097210 */ /* 0x000fc80007c3e009 */
[----:B------:R-:W-:Y:S02]  /*1de0*/  IADD3.X R29, PT, PT, R31, R29, R33, P1, P4 ;  /* 0x0000001d1f1d7210 */ /* 0x000fe40000fe8421 */
[----:B------:R-:W-:-:S04]  /*1df0*/  IADD3 R0, P2, P3, R38, R36, R9 ;  /* 0x0000002426007210 */ /* 0x000fc80007b5e009 */
[----:B------:R-:W-:Y:S01]  /*1e00*/  IADD3.X R41, PT, PT, R39, R37, R29, P2, P3 ;  /* 0x0000002527297210 */ /* 0x000fe200017e641d */
[----:B------:R-:W-:Y:S08]  /*1e10*/  @P0 BRA `(.L_x_428) ;  /* 0xfffffff800ec0947 */ /* 0x000ff0000383ffff */
[----:B------:R-:W-:Y:S05]  /*1e20*/  BSYNC.RECONVERGENT B3 ;  /* 0x0000000000037941 */ /* 0x000fea0003800200 */
.L_x_427:
[----:B------:R-:W-:-:S07]  /*1e30*/  VIADD R5, R40, 0xfffff000 ;  /* 0xfffff00028057836 */ /* 0x000fce0000000000 */
.L_x_426:
[----:B------:R-:W-:Y:S05]  /*1e40*/  BSYNC.RECONVERGENT B2 ;  /* 0x0000000000027941 */ /* 0x000fea0003800200 */
.L_x_425:
        /* <DEDUP_REMOVED lines=10> */
[C---:B------:R-:W-:Y:S02]  /*1ef0*/  VIADD R15, R7.reuse, 0x400 ;  /* 0x00000400070f7836 */ /* 0x040fe40000000000 */
[C---:B------:R-:W-:Y:S02]  /*1f00*/  VIADD R17, R7.reuse, 0x600 ;  /* 0x0000060007117836 */ /* 0x040fe40000000000 */
[C---:B------:R-:W-:Y:S02]  /*1f10*/  VIADD R21, R7.reuse, 0xa00 ;  /* 0x00000a0007157836 */ /* 0x040fe40000000000 */
[C---:B------:R-:W-:Y:S02]  /*1f20*/  VIADD R19, R7.reuse, 0x800 ;  /* 0x0000080007137836 */ /* 0x040fe40000000000 */
[----:B------:R-:W-:-:S02]  /*1f30*/  VIADD R23, R7, 0xc00 ;  /* 0x00000c0007177836 */ /* 0x000fc40000000000 */
[C---:B------:R-:W-:Y:S02]  /*1f40*/  VIADD R25, R7.reuse, 0xe00 ;  /* 0x00000e0007197836 */ /* 0x040fe40000000000 */
        /* <DEDUP_REMOVED lines=11> */
[----:B------:R-:W-:-:S04]  /*2000*/  IMAD.WIDE.U32 R22, R23, 0x8, R10 ;  /* 0x0000000817167825 */ /* 0x000fc800078e000a */
[----:B------:R-:W-:Y:S02]  /*2010*/  IMAD.WIDE.U32 R24, R25, 0x8, R10 ;  /* 0x0000000819187825 */ /* 0x000fe400078e000a */
        /* <DEDUP_REMOVED lines=12> */
.L_x_430:
[----:B------:R-:W-:Y:S05]  /*20e0*/  BSYNC.RECONVERGENT B2 ;  /* 0x0000000000027941 */ /* 0x000fea0003800200 */
.L_x_429:
        /* <DEDUP_REMOVED lines=20> */
[----:B--2---:R-:W-:-:S04]  /*2230*/  IADD3 R15, P0, P2, R10, R8, R0 ;  /* 0x000000080a0f7210 */ /* 0x004fc80007a1e000 */
[----:B------:R-:W-:Y:S02]  /*2240*/  IADD3.X R41, PT, PT, R11, R9, R41, P0, P2 ;  /* 0x000000090b297210 */ /* 0x000fe400007e4429 */
[----:B---3--:R-:W-:-:S04]  /*2250*/  IADD3 R0, P3, P4, R6, R12, R15 ;  /* 0x0000000c06007210 */ /* 0x008fc80007c7e00f */
[----:B------:R-:W-:-:S09]  /*2260*/  IADD3.X R41, PT, PT, R7, R13, R41, P3, P4 ;  /* 0x0000000d07297210 */ /* 0x000fd20001fe8429 */
.L_x_432:
[----:B------:R-:W-:Y:S05]  /*2270*/  BSYNC.RECONVERGENT B2 ;  /* 0x0000000000027941 */ /* 0x000fea0003800200 */
.L_x_431:
[----:B------:R-:W-:Y:S05]  /*2280*/  @!P1 BRA `(.L_x_424) ;  /* 0x00000000002c9947 */ /* 0x000fea0003800000 */
[----:B------:R-:W0:Y:S01]  /*2290*/  LDC.64 R6, c[0x0][0x380] ;  /* 0x0000e000ff067b82 */ /* 0x000e220000000a00 */
[----:B------:R-:W-:Y:S02]  /*22a0*/  IMAD.IADD R9, R5, 0x1, R4 ;  /* 0x0000000105097824 */ /* 0x000fe400078e0204 */
[----:B------:R-:W-:-:S07]  /*22b0*/  IMAD.MOV R2, RZ, RZ, -R14 ;  /* 0x000000ffff027224 */ /* 0x000fce00078e0a0e */
.L_x_433:
        /* <DEDUP_REMOVED lines=8> */
.L_x_424:
[----:B------:R-:W-:Y:S05]  /*2340*/  BSYNC.RECONVERGENT B1 ;  /* 0x0000000000017941 */ /* 0x000fea0003800200 */
.L_x_422:
        /* <DEDUP_REMOVED lines=18> */
[----:B------:R-:W-:Y:S01]  /*2470*/  IMAD.X R9, R4, 0x1, R11, P0 ;  /* 0x0000000104097824 */ /* 0x000fe200000e060b */
[----:B------:R-:W-:-:S04]  /*2480*/  @!P2 SHF.R.U32.HI R4, RZ, 0x2, R3 ;  /* 0x00000002ff04a819 */ /* 0x000fc80000011603 */
[----:B------:R-:W1:Y:S01]  /*2490*/  SHFL.DOWN PT, R2, R9, 0x4, 0x1f ;  /* 0x08801f0009027f89 */ /* 0x000e6200000e0000 */
[----:B------:R-:W-:Y:S02]  /*24a0*/  @!P2 LOP3.LUT R4, R4, 0xf8, RZ, 0xc0, !PT ;  /* 0x000000f80404a812 */ /* 0x000fe400078ec0ff */
        /* <DEDUP_REMOVED lines=12> */
[----:B------:R-:W-:Y:S01]  /*2570*/  @!P2 MOV R6, 0x400 ;  /* 0x000004000006a802 */ /* 0x000fe20000000f00 */
[----:B------:R-:W-:-:S03]  /*2580*/  IMAD.X R9, R2, 0x1, R11, P0 ;  /* 0x0000000102097824 */ /* 0x000fc600000e060b */
[----:B--2---:R-:W-:Y:S02]  /*2590*/  @!P2 LEA R13, R13, R6, 0x18 ;  /* 0x000000060d0da211 */ /* 0x004fe400078ec0ff */
[----:B------:R-:W1:Y:S03]  /*25a0*/  SHFL.DOWN PT, R2, R9, 0x10, 0x1f ;  /* 0x0a001f0009027f89 */ /* 0x000e6600000e0000 */
        /* <DEDUP_REMOVED lines=36> */
.L_x_420:
[----:B------:R-:W-:Y:S05]  /*27f0*/  BSYNC.RECONVERGENT B0 ;  /* 0x0000000000007941 */ /* 0x000fea0003800200 */
.L_x_405:
[----:B------:R-:W-:Y:S05]  /*2800*/  @P0 EXIT ;  /* 0x000000000000094d */ /* 0x000fea0003800000 */
[----:B------:R-:W0:Y:S01]  /*2810*/  LDCU.64 UR4, c[0x0][0x398] ;  /* 0x00007300ff0477ac */ /* 0x000e220008000a00 */
[----:B------:R-:W3:Y:S01]  /*2820*/  LDC.64 R2, c[0x0][0x388] ;  /* 0x0000e200ff027b82 */ /* 0x000ee20000000a00 */
[----:B012---:R-:W-:-:S04]  /*2830*/  IADD3 R6, P0, PT, R6, UR4, RZ ;  /* 0x0000000406067c10 */ /* 0x007fc8000ff1e0ff */
[----:B------:R-:W-:-:S05]  /*2840*/  IADD3.X R7, PT, PT, R7, UR5, RZ, P0, !PT ;  /* 0x0000000507077c10 */ /* 0x000fca00087fe4ff */
[----:B---3--:R-:W-:Y:S01]  /*2850*/  STG.E.64 desc[UR6][R2.64], R6 ;  /* 0x0000000602007986 */ /* 0x008fe2000c101b06 */
[----:B------:R-:W-:Y:S05]  /*2860*/  EXIT ;  /* 0x000000000000794d */ /* 0x000fea0003800000 */
.L_x_434:
        /* <DEDUP_REMOVED lines=9> */
.L_x_618:


//--------------------- .text._ZN3cub18CUB_300001_SM_10006detail8for_each13static_kernelINS2_12policy_hub_t12policy_500_tEmN6thrust24THRUST_300001_SM_1000_NS8cuda_cub20__uninitialized_fill7functorINS7_10device_ptrIlEElEEEEvT0_T1_ --------------------------
	.section	.text._ZN3cub18CUB_300001_SM_10006detail8for_each13static_kernelINS2_12policy_hub_t12policy_500_tEmN6thrust24THRUST_300001_SM_1000_NS8cuda_cub20__uninitialized_fill7functorINS7_10device_ptrIlEElEEEEvT0_T1_,"ax",@progbits
	.align	128
        .global         _ZN3cub18CUB_300001_SM_10006detail8for_each13static_kernelINS2_12policy_hub_t12policy_500_tEmN6thrust24THRUST_300001_SM_1000_NS8cuda_cub20__uninitialized_fill7functorINS7_10device_ptrIlEElEEEEvT0_T1_
        .type           _ZN3cub18CUB_300001_SM_10006detail8for_each13static_kernelINS2_12policy_hub_t12policy_500_tEmN6thrust24THRUST_300001_SM_1000_NS8cuda_cub20__uninitialized_fill7functorINS7_10device_ptrIlEElEEEEvT0_T1_,@function
        .size           _ZN3cub18CUB_300001_SM_10006detail8for_each13static_kernelINS2_12policy_hub_t12policy_500_tEmN6thrust24THRUST_300001_SM_1000_NS8cuda_cub20__uninitialized_fill7functorINS7_10device_ptrIlEElEEEEvT0_T1_,(.L_x_619 - _ZN3cub18CUB_300001_SM_10006detail8for_each13static_kernelINS2_12policy_hub_t12policy_500_tEmN6thrust24THRUST_300001_SM_1000_NS8cuda_cub20__uninitialized_fill7functorINS7_10device_ptrIlEElEEEEvT0_T1_)
        .other          _ZN3cub18CUB_300001_SM_10006detail8for_each13static_kernelINS2_12policy_hub_t12policy_500_tEmN6thrust24THRUST_300001_SM_1000_NS8cuda_cub20__uninitialized_fill7functorINS7_10device_ptrIlEElEEEEvT0_T1_,@"STO_CUDA_ENTRY STV_DEFAULT"
_ZN3cub18CUB_300001_SM_10006detail8for_each13static_kernelINS2_12policy_hub_t12policy_500_tEmN6thrust24THRUST_300001_SM_1000_NS8cuda_cub20__uninitialized_fill7functorINS7_10device_ptrIlEElEEEEvT0_T1_:
.text._ZN3cub18CUB_300001_SM_10006detail8for_each13static_kernelINS2_12policy_hub_t12policy_500_tEmN6thrust24THRUST_300001_SM_1000_NS8cuda_cub20__uninitialized_fill7functorINS7_10device_ptrIlEElEEEEvT0_T1_:
[----:B------:R-:W-:Y:S08]  /*0000*/  LDC R1, c[0x0][0x37c] ;  /* 0x0000df00ff017b82 */ /* 0x000ff00000000800 */
[----:B------:R-:W0:Y:S01]  /*0010*/  S2UR UR4, SR_CTAID.X ;  /* 0x00000000000479c3 */ /* 0x000e220000002500 */
[----:B------:R-:W1:Y:S01]  /*0020*/  LDCU.64 UR6, c[0x0][0x380] ;  /* 0x00007000ff0677ac */ /* 0x000e620008000a00 */
[----:B------:R-:W2:Y:S01]  /*0030*/  LDCU.64 UR8, c[0x0][0x358] ;  /* 0x00006b00ff0877ac */ /* 0x000ea20008000a00 */
[----:B0-----:R-:W-:-:S04]  /*0040*/  UIMAD.WIDE.U32 UR4, UR4, 0x200, URZ ;  /* 0x00000200040478a5 */ /* 0x001fc8000f8e00ff */
[----:B-1----:R-:W-:-:S04]  /*0050*/  UIADD3 UR6, UP0, UPT, -UR4, UR6, URZ ;  /* 0x0000000604067290 */ /* 0x002fc8000ff1e1ff */
[----:B------:R-:W-:Y:S02]  /*0060*/  UIADD3.X UR7, UPT, UPT, ~UR5, UR7, URZ, UP0, !UPT ;  /* 0x0000000705077290 */ /* 0x000fe400087fe5ff */
[----:B------:R-:W-:-:S04]  /*0070*/  UISETP.GE.U32.AND UP0, UPT, UR6, 0x200, UPT ;  /* 0x000002000600788c */ /* 0x000fc8000bf06070 */
[----:B------:R-:W-:-:S09]  /*0080*/  UISETP.GE.U32.AND.EX UP0, UPT, UR7, URZ, UPT, UP0 ;  /* 0x000000ff0700728c */ /* 0x000fd2000bf06100 */
[----:B--2---:R-:W-:Y:S05]  /*0090*/  BRA.U !UP0, `(.L_x_435) ;  /* 0x0000000108287547 */ /* 0x004fea000b800000 */
[----:B------:R-:W0:Y:S01]  /*00a0*/  S2R R0, SR_TID.X ;  /* 0x0000000000007919 */ /* 0x000e220000002100 */
[----:B------:R-:W1:Y:S01]  /*00b0*/  LDCU.64 UR6, c[0x0][0x388] ;  /* 0x00007100ff0677ac */ /* 0x000e620008000a00 */
[----:B------:R-:W2:Y:S01]  /*00c0*/  LDC.64 R4, c[0x0][0x390] ;  /* 0x0000e400ff047b82 */ /* 0x000ea20000000a00 */
[----:B0-----:R-:W-:-:S05]  /*00d0*/  IADD3 R0, P0, PT, R0, UR4, RZ ;  /* 0x0000000400007c10 */ /* 0x001fca000ff1e0ff */
[----:B------:R-:W-:Y:S01]  /*00e0*/  IMAD.X R3, RZ, RZ, UR5, P0 ;  /* 0x00000005ff037e24 */ /* 0x000fe200080e06ff */
[----:B-1----:R-:W-:-:S04]  /*00f0*/  LEA R2, P0, R0, UR6, 0x3 ;  /* 0x0000000600027c11 */ /* 0x002fc8000f8018ff */
[----:B------:R-:W-:-:S05]  /*0100*/  LEA.HI.X R3, R0, UR7, R3, 0x3, P0 ;  /* 0x0000000700037c11 */ /* 0x000fca00080f1c03 */
[----:B--2---:R-:W-:Y:S04]  /*0110*/  STG.E.64 desc[UR8][R2.64], R4 ;  /* 0x0000000402007986 */ /* 0x004fe8000c101b08 */
[----:B------:R-:W-:Y:S01]  /*0120*/  STG.E.64 desc[UR8][R2.64+0x800], R4 ;  /* 0x0008000402007986 */ /* 0x000fe2000c101b08 */
[----:B------:R-:W-:Y:S05]  /*0130*/  EXIT ;  /* 0x000000000000794d */ /* 0x000fea0003800000 */
.L_x_435:
[----:B------:R-:W0:Y:S01]  /*0140*/  S2R R0, SR_TID.X ;  /* 0x0000000000007919 */ /* 0x000e220000002100 */
[----:B------:R-:W-:Y:S01]  /*0150*/  IMAD.U32 R2, RZ, RZ, UR7 ;  /* 0x00000007ff027e24 */ /* 0x000fe2000f8e00ff */
[----:B------:R-:W1:Y:S01]  /*0160*/  LDCU.64 UR10, c[0x0][0x388] ;  /* 0x00007100ff0a77ac */ /* 0x000e620008000a00 */
[----:B------:R-:W-:Y:S01]  /*0170*/  IMAD.U32 R6, RZ, RZ, UR7 ;  /* 0x00000007ff067e24 */ /* 0x000fe2000f8e00ff */
[----:B0-----:R-:W-:-:S04]  /*0180*/  ISETP.LT.U32.AND P0, PT, R0, UR6, PT ;  /* 0x0000000600007c0c */ /* 0x001fc8000bf01070 */
[----:B------:R-:W-:Y:S01]  /*0190*/  ISETP.GT.U32.AND.EX P0, PT, R2, RZ, PT, P0 ;  /* 0x000000ff0200720c */ /* 0x000fe20003f04100 */
[C---:B------:R-:W-:Y:S01]  /*01a0*/  VIADD R2, R0.reuse, 0x100 ;  /* 0x0000010000027836 */ /* 0x040fe20000000000 */
[----:B------:R-:W-:-:S04]  /*01b0*/  IADD3 R0, P2, PT, R0, UR4, RZ ;  /* 0x0000000400007c10 */ /* 0x000fc8000ff5e0ff */
[----:B------:R-:W-:Y:S01]  /*01c0*/  ISETP.LT.U32.AND P1, PT, R2, UR6, PT ;  /* 0x0000000602007c0c */ /* 0x000fe2000bf21070 */
[----:B------:R-:W-:Y:S01]  /*01d0*/  IMAD.X R3, RZ, RZ, UR5, P2 ;  /* 0x00000005ff037e24 */ /* 0x000fe200090e06ff */
[----:B-1----:R-:W-:Y:S02]  /*01e0*/  LEA R2, P2, R0, UR10, 0x3 ;  /* 0x0000000a00027c11 */ /* 0x002fe4000f8418ff */
[----:B------:R-:W-:Y:S02]  /*01f0*/  ISETP.GT.U32.AND.EX P1, PT, R6, RZ, PT, P1 ;  /* 0x000000ff0600720c */ /* 0x000fe40003f24110 */
[----:B------:R-:W-:Y:S01]  /*0200*/  LEA.HI.X R3, R0, UR11, R3, 0x3, P2 ;  /* 0x0000000b00037c11 */ /* 0x000fe200090f1c03 */
[----:B------:R-:W0:Y:S04]  /*0210*/  @P0 LDC.64 R4, c[0x0][0x390] ;  /* 0x0000e400ff040b82 */ /* 0x000e280000000a00 */
[----:B0-----:R0:W-:Y:S06]  /*0220*/  @P0 STG.E.64 desc[UR8][R2.64], R4 ;  /* 0x0000000402000986 */ /* 0x0011ec000c101b08 */
[----:B------:R-:W-:Y:S05]  /*0230*/  @!P1 EXIT ;  /* 0x000000000000994d */ /* 0x000fea0003800000 */
[----:B0-----:R-:W0:Y:S02]  /*0240*/  LDC.64 R4, c[0x0][0x390] ;  /* 0x0000e400ff047b82 */ /* 0x001e240000000a00 */
[----:B0-----:R-:W-:Y:S01]  /*0250*/  STG.E.64 desc[UR8][R2.64+0x800], R4 ;  /* 0x0008000402007986 */ /* 0x001fe2000c101b08 */
[----:B------:R-:W-:Y:S05]  /*0260*/  EXIT ;  /* 0x000000000000794d */ /* 0x000fea0003800000 */
.L_x_436:
        /* <DEDUP_REMOVED lines=9> */
.L_x_619:


//--------------------- .text._ZN3cub18CUB_300001_SM_10006detail11EmptyKernelIvEEvv --------------------------
	.section	.text._ZN3cub18CUB_300001_SM_10006detail11EmptyKernelIvEEvv,"ax",@progbits
	.align	128
        .global         _ZN3cub18CUB_300001_SM_10006detail11EmptyKernelIvEEvv
        .type           _ZN3cub18CUB_300001_SM_10006detail11EmptyKernelIvEEvv,@function
        .size           _ZN3cub18CUB_300001_SM_10006detail11EmptyKernelIvEEvv,(.L_x_620 - _ZN3cub18CUB_300001_SM_10006detail11EmptyKernelIvEEvv)
        .other          _ZN3cub18CUB_300001_SM_10006detail11EmptyKernelIvEEvv,@"STO_CUDA_ENTRY STV_DEFAULT"
_ZN3cub18CUB_300001_SM_10006detail11EmptyKernelIvEEvv:
.text._ZN3cub18CUB_300001_SM_10006detail11EmptyKernelIvEEvv:
[----:B------:R-:W-:Y:S01]  /*0000*/  LDC R1, c[0x0][0x37c] ;  /* 0x0000df00ff017b82 */ /* 0x000fe20000000800 */
[----:B------:R-:W-:Y:S05]  /*0010*/  EXIT ;  /* 0x000000000000794d */ /* 0x000fea0003800000 */
.L_x_437:
        /* <DEDUP_REMOVED lines=14> */
.L_x_620:


//--------------------- .text._ZN6thrust24THRUST_300001_SM_1000_NS8cuda_cub4core6detail13_kernel_agentINS1_8__unique11UniqueAgentINS0_6detail15normal_iteratorINS0_10device_ptrIlEEEESB_N4cuda3std3__48equal_toIlEEiPiEEJSB_SB_SG_SH_iN3cub18CUB_300001_SM_100013ScanTileStateIiLb1EEEmEEEvDpT0_ --------------------------
	.section	.text._ZN6thrust24THRUST_300001_SM_1000_NS8cuda_cub4core6detail13_kernel_agentINS1_8__unique11UniqueAgentINS0_6detail15normal_iteratorINS0_10device_ptrIlEEEESB_N4cuda3std3__48equal_toIlEEiPiEEJSB_SB_SG_SH_iN3cub18CUB_300001_SM_100013ScanTileStateIiLb1EEEmEEEvDpT0_,"ax",@progbits
	.align	128
        .global         _ZN6thrust24THRUST_300001_SM_1000_NS8cuda_cub4core6detail13_kernel_agentINS1_8__unique11UniqueAgentINS0_6detail15normal_iteratorINS0_10device_ptrIlEEEESB_N4cuda3std3__48equal_toIlEEiPiEEJSB_SB_SG_SH_iN3cub18CUB_300001_SM_100013ScanTileStateIiLb1EEEmEEEvDpT0_
        .type           _ZN6thrust24THRUST_300001_SM_1000_NS8cuda_cub4core6detail13_kernel_agentINS1_8__unique11UniqueAgentINS0_6detail15normal_iteratorINS0_10device_ptrIlEEEESB_N4cuda3std3__48equal_toIlEEiPiEEJSB_SB_SG_SH_iN3cub18CUB_300001_SM_100013ScanTileStateIiLb1EEEmEEEvDpT0_,@function
        .size           _ZN6thrust24THRUST_300001_SM_1000_NS8cuda_cub4core6detail13_kernel_agentINS1_8__unique11UniqueAgentINS0_6detail15normal_iteratorINS0_10device_ptrIlEEEESB_N4cuda3std3__48equal_toIlEEiPiEEJSB_SB_SG_SH_iN3cub18CUB_300001_SM_100013ScanTileStateIiLb1EEEmEEEvDpT0_,(.L_x_621 - _ZN6thrust24THRUST_300001_SM_1000_NS8cuda_cub4core6detail13_kernel_agentINS1_8__unique11UniqueAgentINS0_6detail15normal_iteratorINS0_10device_ptrIlEEEESB_N4cuda3std3__48equal_toIlEEiPiEEJSB_SB_SG_SH_iN3cub18CUB_300001_SM_100013ScanTileStateIiLb1EEEmEEEvDpT0_)
        .other          _ZN6thrust24THRUST_300001_SM_1000_NS8cuda_cub4core6detail13_kernel_agentINS1_8__unique11UniqueAgentINS0_6detail15normal_iteratorINS0_10device_ptrIlEEEESB_N4cuda3std3__48equal_toIlEEiPiEEJSB_SB_SG_SH_iN3cub18CUB_300001_SM_100013ScanTileStateIiLb1EEEmEEEvDpT0_,@"STO_CUDA_ENTRY STV_DEFAULT"
_ZN6thrust24THRUST_300001_SM_1000_NS8cuda_cub4core6detail13_kernel_agentINS1_8__unique11UniqueAgentINS0_6detail15normal_iteratorINS0_10device_ptrIlEEEESB_N4cuda3std3__48equal_toIlEEiPiEEJSB_SB_SG_SH_iN3cub18CUB_300001_SM_100013ScanTileStateIiLb1EEEmEEEvDpT0_:
.text._ZN6thrust24THRUST_300001_SM_1000_NS8cuda_cub4core6detail13_kernel_agentINS1_8__unique11UniqueAgentINS0_6detail15normal_iteratorINS0_10device_ptrIlEEEESB_N4cuda3std3__48equal_toIlEEiPiEEJSB_SB_SG_SH_iN3cub18CUB_300001_SM_100013ScanTileStateIiLb1EEEmEEEvDpT0_:
[----:B------:R-:W-:Y:S01]  /*0000*/  LDC R1, c[0x0][0x37c] ;  /* 0x0000df00ff017b82 */ /* 0x000fe20000000800 */
[----:B------:R-:W0:Y:S01]  /*0010*/  S2R R0, SR_CTAID.X ;  /* 0x0000000000007919 */ /* 0x000e220000002500 */
[----:B------:R-:W1:Y:S01]  /*0020*/  LDCU UR4, c[0x0][0x3b0] ;  /* 0x00007600ff0477ac */ /* 0x000e620008000800 */
[----:B------:R-:W2:Y:S01]  /*0030*/  LDCU.64 UR8, c[0x0][0x358] ;  /* 0x00006b00ff0877ac */ /* 0x000ea20008000a00 */
[----:B-1----:R-:W-:-:S06]  /*0040*/  UIADD3 UR4, UPT, UPT, UR4, -0x1, URZ ;  /* 0xffffffff04047890 */ /* 0x002fcc000fffe0ff */
[C---:B0-----:R-:W-:Y:S01]  /*0050*/  ISETP.GE.AND P0, PT, R0.reuse, UR4, PT ;  /* 0x0000000400007c0c */ /* 0x041fe2000bf06270 */
[----:B------:R-:W-:-:S12]  /*0060*/  IMAD R7, R0, 0x140, RZ ;  /* 0x0000014000077824 */ /* 0x000fd800078e02ff */
[----:B--2---:R-:W-:Y:S05]  /*0070*/  @P0 BRA `(.L_x_438) ;  /* 0x0000002400fc0947 */ /* 0x004fea0003800000 */
[----:B------:R-:W-:-:S13]  /*0080*/  ISETP.NE.AND P0, PT, R0, RZ, PT ;  /* 0x000000ff0000720c */ /* 0x000fda0003f05270 */
[----:B------:R-:W-:Y:S05]  /*0090*/  @P0 BRA `(.L_x_439) ;  /* 0x0000000c00ac0947 */ /* 0x000fea0003800000 */
[----:B------:R-:W0:Y:S01]  /*00a0*/  S2R R0, SR_TID.X ;  /* 0x0000000000007919 */ /* 0x000e220000002100 */
[----:B------:R-:W1:Y:S01]  /*00b0*/  LDC.64 R2, c[0x0][0x380] ;  /* 0x0000e000ff027b82 */ /* 0x000e620000000a00 */
[C---:B0-----:R-:W-:Y:S02]  /*00c0*/  LOP3.LUT R4, R0.reuse, 0x1f, RZ, 0xc0, !PT ;  /* 0x0000001f00047812 */ /* 0x041fe400078ec0ff */
[----:B------:R-:W-:-:S03]  /*00d0*/  LOP3.LUT R5, R0, 0x3e0, RZ, 0xc0, !PT ;  /* 0x000003e000057812 */ /* 0x000fc600078ec0ff */
[----:B------:R-:W-:-:S04]  /*00e0*/  IMAD.IADD R4, R7, 0x1, R4 ;  /* 0x0000000107047824 */ /* 0x000fc800078e0204 */
[----:B------:R-:W-:-:S04]  /*00f0*/  IMAD R5, R5, 0x5, R4 ;  /* 0x0000000505057824 */ /* 0x000fc800078e0204 */
[----:B-1----:R-:W-:-:S05]  /*0100*/  IMAD.WIDE.U32 R2, R5, 0x8, R2 ;  /* 0x0000000805027825 */ /* 0x002fca00078e0002 */
[----:B------:R-:W2:Y:S04]  /*0110*/  LDG.E.64.CONSTANT R6, desc[UR8][R2.64] ;  /* 0x0000000802067981 */ /* 0x000ea8000c1e9b00 */
[----:B------:R-:W3:Y:S04]  /*0120*/  LDG.E.64.CONSTANT R12, desc[UR8][R2.64+0x100] ;  /* 0x00010008020c7981 */ /* 0x000ee8000c1e9b00 */
[----:B------:R-:W4:Y:S04]  /*0130*/  LDG.E.64.CONSTANT R16, desc[UR8][R2.64+0x200] ;  /* 0x0002000802107981 */ /* 0x000f28000c1e9b00 */
[----:B------:R-:W5:Y:S04]  /*0140*/  LDG.E.64.CONSTANT R18, desc[UR8][R2.64+0x300] ;  /* 0x0003000802127981 */ /* 0x000f68000c1e9b00 */
[----:B------:R-:W5:Y:S01]  /*0150*/  LDG.E.64.CONSTANT R20, desc[UR8][R2.64+0x400] ;  /* 0x0004000802147981 */ /* 0x000f62000c1e9b00 */
[----:B------:R-:W0:Y:S01]  /*0160*/  S2UR UR5, SR_CgaCtaId ;  /* 0x00000000000579c3 */ /* 0x000e220000008800 */
[----:B------:R-:W-:Y:S01]  /*0170*/  SHF.R.U32.HI R5, RZ, 0x5, R0 ;  /* 0x00000005ff057819 */ /* 0x000fe20000011600 */
[----:B------:R-:W-:Y:S01]  /*0180*/  UMOV UR4, 0x400 ;  /* 0x0000040000047882 */ /* 0x000fe20000000000 */
[----:B------:R-:W1:Y:S01]  /*0190*/  S2R R4, SR_LANEID ;  /* 0x0000000000047919 */ /* 0x000e620000000000 */
[C---:B------:R-:W-:Y:S01]  /*01a0*/  ISETP.NE.AND P3, PT, R0.reuse, RZ, PT ;  /* 0x000000ff0000720c */ /* 0x040fe20003f65270 */
[----:B------:R-:W-:Y:S01]  /*01b0*/  BSSY.RECONVERGENT B0, `(.L_x_440) ;  /* 0x00000d7000007945 */ /* 0x000fe20003800200 */
[----:B------:R-:W-:-:S02]  /*01c0*/  ISETP.NE.AND P6, PT, R0, RZ, PT ;  /* 0x000000ff0000720c */ /* 0x000fc40003fc5270 */
[----:B------:R-:W-:Y:S01]  /*01d0*/  ISETP.GE.U32.AND P5, PT, R0, 0x20, PT ;  /* 0x000000200000780c */ /* 0x000fe20003fa6070 */
[----:B0-----:R-:W-:-:S06]  /*01e0*/  ULEA UR4, UR5, UR4, 0x18 ;  /* 0x0000000405047291 */ /* 0x001fcc000f8ec0ff */
[----:B------:R-:W-:Y:S01]  /*01f0*/  LEA R15, R0, UR4, 0x3 ;  /* 0x00000004000f7c11 */ /* 0x000fe2000f8e18ff */
[----:B-1----:R-:W-:Y:S01]  /*0200*/  IMAD R8, R5, 0xa0, R4 ;  /* 0x000000a005087824 */ /* 0x002fe200078e0204 */
[----:B------:R-:W-:-:S04]  /*0210*/  ISETP.NE.AND P4, PT, R4, RZ, PT ;  /* 0x000000ff0400720c */ /* 0x000fc80003f85270 */
[----:B------:R-:W-:-:S05]  /*0220*/  LEA R23, R8, UR4, 0x3 ;  /* 0x0000000408177c11 */ /* 0x000fca000f8e18ff */
[----:B------:R-:W-:Y:S01]  /*0230*/  IMAD R14, R4, 0x20, R23 ;  /* 0x00000020040e7824 */ /* 0x000fe200078e0217 */
[----:B--2---:R-:W-:Y:S04]  /*0240*/  STS.64 [R23], R6 ;  /* 0x0000000617007388 */ /* 0x004fe80000000a00 */
[----:B---3--:R-:W-:Y:S04]  /*0250*/  STS.64 [R23+0x100], R12 ;  /* 0x0001000c17007388 */ /* 0x008fe80000000a00 */
[----:B----4-:R-:W-:Y:S04]  /*0260*/  STS.64 [R23+0x200], R16 ;  /* 0x0002001017007388 */ /* 0x010fe80000000a00 */
[----:B-----5:R-:W-:Y:S04]  /*0270*/  STS.64 [R23+0x300], R18 ;  /* 0x0003001217007388 */ /* 0x020fe80000000a00 */
[----:B------:R0:W-:Y:S01]  /*0280*/  STS.64 [R23+0x400], R20 ;  /* 0x0004001417007388 */ /* 0x0001e20000000a00 */
[----:B------:R-:W-:-:S03]  /*0290*/  NOP ;  /* 0x0000000000007918 */ /* 0x000fc60000000000 */
[----:B------:R-:W1:Y:S04]  /*02a0*/  LDS.64 R2, [R14+0x20] ;  /* 0x000020000e027984 */ /* 0x000e680000000a00 */
[----:B------:R-:W-:Y:S01]  /*02b0*/  LDS.64 R10, [R14] ;  /* 0x000000000e0a7984 */ /* 0x000fe20000000a00 */
[----:B0-----:R-:W-:-:S03]  /*02c0*/  IMAD.MOV.U32 R21, RZ, RZ, 0x1 ;  /* 0x00000001ff157424 */ /* 0x001fc600078e00ff */
[----:B------:R-:W0:Y:S04]  /*02d0*/  LDS.64 R8, [R14+0x8] ;  /* 0x000008000e087984 */ /* 0x000e280000000a00 */
[----:B------:R-:W2:Y:S04]  /*02e0*/  LDS.64 R6, [R14+0x10] ;  /* 0x000010000e067984 */ /* 0x000ea80000000a00 */
[----:B------:R-:W-:Y:S01]  /*02f0*/  LDS.64 R12, [R14+0x18] ;  /* 0x000018000e0c7984 */ /* 0x000fe20000000a00 */
[----:B------:R-:W-:Y:S06]  /*0300*/  BAR.SYNC.DEFER_BLOCKING 0x0 ;  /* 0x0000000000007b1d */ /* 0x000fec0000010000 */
[----:B-1----:R-:W-:Y:S02]  /*0310*/  STS.64 [R15+0x230], R2 ;  /* 0x000230020f007388 */ /* 0x002fe40000000a00 */
[----:B------:R-:W-:Y:S01]  /*0320*/  BAR.SYNC.DEFER_BLOCKING 0x0 ;  /* 0x0000000000007b1d */ /* 0x000fe20000010000 */
[----:B0-----:R-:W-:-:S02]  /*0330*/  ISETP.NE.U32.AND P1, PT, R10, R8, PT ;  /* 0x000000080a00720c */ /* 0x001fc40003f25070 */
[----:B--2---:R-:W-:Y:S02]  /*0340*/  ISETP.NE.U32.AND P2, PT, R8, R6, PT ;  /* 0x000000060800720c */ /* 0x004fe40003f45070 */
[----:B------:R-:W-:Y:S01]  /*0350*/  ISETP.NE.AND.EX P1, PT, R11, R9, PT, P1 ;  /* 0x000000090b00720c */ /* 0x000fe20003f25310 */
[----:B------:R-:W0:Y:S02]  /*0360*/  @P3 LDS.64 R16, [R15+0x228] ;  /* 0x000228000f103984 */ /* 0x000e240000000a00 */
[----:B------:R-:W-:Y:S01]  /*0370*/  BAR.SYNC.DEFER_BLOCKING 0x0 ;  /* 0x0000000000007b1d */ /* 0x000fe20000010000 */
[----:B0-----:R-:W-:-:S04]  /*0380*/  @P3 ISETP.NE.U32.AND P0, PT, R16, R10, PT ;  /* 0x0000000a1000320c */ /* 0x001fc80003f05070 */
[----:B------:R-:W-:-:S04]  /*0390*/  @P3 ISETP.NE.AND.EX P0, PT, R17, R11, PT, P0 ;  /* 0x0000000b1100320c */ /* 0x000fc80003f05300 */
[----:B------:R-:W-:Y:S02]  /*03a0*/  @P3 SEL R21, RZ, 0x1, !P0 ;  /* 0x00000001ff153807 */ /* 0x000fe40004000000 */
[----:B------:R-:W-:Y:S02]  /*03b0*/  ISETP.NE.AND.EX P0, PT, R9, R7, PT, P2 ;  /* 0x000000070900720c */ /* 0x000fe40003f05320 */
[CC--:B------:R-:W-:Y:S01]  /*03c0*/  ISETP.NE.U32.AND P2, PT, R6.reuse, R12.reuse, PT ;  /* 0x0000000c0600720c */ /* 0x0c0fe20003f45070 */
[----:B------:R-:W-:Y:S01]  /*03d0*/  VIADD R22, R21, 0x1 ;  /* 0x0000000115167836 */ /* 0x000fe20000000000 */
[----:B------:R-:W-:Y:S01]  /*03e0*/  ISETP.NE.U32.AND P3, PT, R6, R12, PT ;  /* 0x0000000c0600720c */ /* 0x000fe20003f65070 */
[----:B------:R-:W-:Y:S01]  /*03f0*/  @!P1 IMAD.MOV R22, RZ, RZ, R21 ;  /* 0x000000ffff169224 */ /* 0x000fe200078e0215 */
[CC--:B------:R-:W-:Y:S02]  /*0400*/  ISETP.NE.AND.EX P1, PT, R7.reuse, R13.reuse, PT, P2 ;  /* 0x0000000d0700720c */ /* 0x0c0fe40003f25320 */
[----:B------:R-:W-:Y:S01]  /*0410*/  ISETP.NE.U32.AND P2, PT, R12, R2, PT ;  /* 0x000000020c00720c */ /* 0x000fe20003f45070 */
[----:B------:R-:W-:Y:S01]  /*0420*/  VIADD R20, R22, 0x1 ;  /* 0x0000000116147836 */ /* 0x000fe20000000000 */
[----:B------:R-:W-:-:S03]  /*0430*/  ISETP.NE.AND.EX P3, PT, R7, R13, PT, P3 ;  /* 0x0000000d0700720c */ /* 0x000fc60003f65330 */
[----:B------:R-:W-:Y:S01]  /*0440*/  @!P0 IMAD.MOV R20, RZ, RZ, R22 ;  /* 0x000000ffff148224 */ /* 0x000fe200078e0216 */
[CC--:B------:R-:W-:Y:S02]  /*0450*/  ISETP.NE.AND.EX P0, PT, R13.reuse, R3.reuse, PT, P2 ;  /* 0x000000030d00720c */ /* 0x0c0fe40003f05320 */
[----:B------:R-:W-:Y:S01]  /*0460*/  ISETP.NE.U32.AND P2, PT, R12, R2, PT ;  /* 0x000000020c00720c */ /* 0x000fe20003f45070 */
[----:B------:R-:W-:Y:S02]  /*0470*/  VIADD R14, R20, 0x1 ;  /* 0x00000001140e7836 */ /* 0x000fe40000000000 */
[----:B------:R-:W-:Y:S01]  /*0480*/  @!P1 IMAD.MOV R14, RZ, RZ, R20 ;  /* 0x000000ffff0e9224 */ /* 0x000fe200078e0214 */
[----:B------:R-:W-:Y:S01]  /*0490*/  ISETP.NE.AND P1, PT, R4, 0x1f, PT ;  /* 0x0000001f0400780c */ /* 0x000fe20003f25270 */
[----:B------:R-:W-:Y:S01]  /*04a0*/  @!P6 IMAD.MOV.U32 R4, RZ, RZ, 0x65 ;  /* 0x00000065ff04e424 */ /* 0x000fe200078e00ff */
[----:B------:R-:W-:Y:S01]  /*04b0*/  ISETP.NE.AND.EX P2, PT, R13, R3, PT, P2 ;  /* 0x000000030d00720c */ /* 0x000fe20003f45320 */
        /* <DEDUP_REMOVED lines=8> */
[----:B0-----:R-:W-:Y:S02]  /*0540*/  @P0 IMAD.IADD R24, R17, 0x1, R24 ;  /* 0x0000000111180824 */ /* 0x001fe400078e0218 */
[----:B------:R-:W0:Y:S03]  /*0550*/  @!P6 LDC.64 R16, c[0x0][0x3a8] ;  /* 0x0000ea00ff10eb82 */ /* 0x000e260000000a00 */
[----:B------:R-:W1:Y:S02]  /*0560*/  SHFL.UP P0, R25, R24, 0x8, RZ ;  /* 0x0500000018197989 */ /* 0x000e6400000000ff */
[----:B-1----:R-:W-:-:S05]  /*0570*/  @P0 IMAD.IADD R25, R24, 0x1, R25 ;  /* 0x0000000118190824 */ /* 0x002fca00078e0219 */
[----:B------:R-:W1:Y:S02]  /*0580*/  SHFL.UP P0, R26, R25, 0x10, RZ ;  /* 0x06000000191a7989 */ /* 0x000e6400000000ff */
[----:B-1----:R-:W-:Y:S01]  /*0590*/  @P0 IMAD.IADD R26, R25, 0x1, R26 ;  /* 0x00000001191a0824 */ /* 0x002fe200078e021a */
[----:B------:R-:W-:-:S03]  /*05a0*/  ISETP.NE.U32.AND P0, PT, R8, R6, PT ;  /* 0x000000060800720c */ /* 0x000fc60003f05070 */
[----:B------:R-:W-:Y:S01]  /*05b0*/  IMAD.IADD R23, R26, 0x1, -R23 ;  /* 0x000000011a177824 */ /* 0x000fe200078e0a17 */
[----:B------:R-:W-:Y:S01]  /*05c0*/  @!P1 STS [R5], R26 ;  /* 0x0000001a05009388 */ /* 0x000fe20000000800 */
[----:B------:R-:W-:Y:S01]  /*05d0*/  BAR.SYNC.DEFER_BLOCKING 0x0 ;  /* 0x0000000000007b1d */ /* 0x000fe20000010000 */
[----:B------:R-:W-:Y:S02]  /*05e0*/  ISETP.NE.U32.AND P1, PT, R10, R8, PT ;  /* 0x000000080a00720c */ /* 0x000fe40003f25070 */
[----:B------:R-:W-:Y:S02]  /*05f0*/  ISETP.NE.AND.EX P0, PT, R9, R7, PT, P0 ;  /* 0x000000070900720c */ /* 0x000fe40003f05300 */
[----:B------:R-:W-:Y:S02]  /*0600*/  ISETP.NE.AND.EX P1, PT, R11, R9, PT, P1 ;  /* 0x000000090b00720c */ /* 0x000fe40003f25310 */
[----:B------:R-:W-:Y:S02]  /*0610*/  SEL R24, R23, RZ, P4 ;  /* 0x000000ff17187207 */ /* 0x000fe40002000000 */
[----:B------:R-:W-:Y:S01]  /*0620*/  ISETP.NE.AND P4, PT, R21, RZ, PT ;  /* 0x000000ff1500720c */ /* 0x000fe20003f85270 */
[----:B------:R-:W1:Y:S02]  /*0630*/  LDS.64 R18, [UR4] ;  /* 0x00000004ff127984 */ /* 0x000e640008000a00 */
[C---:B-1----:R-:W-:Y:S01]  /*0640*/  IMAD.IADD R5, R18.reuse, 0x1, R19 ;  /* 0x0000000112057824 */ /* 0x042fe200078e0213 */
[----:B------:R-:W-:-:S04]  /*0650*/  SEL R23, R18, RZ, P5 ;  /* 0x000000ff12177207 */ /* 0x000fc80002800000 */
[----:B0-----:R0:W-:Y:S01]  /*0660*/  @!P6 ST.E.64.STRONG.GPU desc[UR8][R16.64+0x100], R4 ;  /* 0x000100041000e985 */ /* 0x0011e2000c10fb08 */
[----:B------:R-:W-:-:S04]  /*0670*/  IMAD.IADD R23, R23, 0x1, R24 ;  /* 0x0000000117177824 */ /* 0x000fc800078e0218 */
[C---:B------:R-:W-:Y:S01]  /*0680*/  @P1 IMAD.IADD R21, R23.reuse, 0x1, R21 ;  /* 0x0000000117151824 */ /* 0x040fe200078e0215 */
[----:B------:R-:W-:Y:S01]  /*0690*/  @P4 LEA R19, R23, UR4, 0x3 ;  /* 0x0000000417134c11 */ /* 0x000fe2000f8e18ff */
[----:B------:R-:W-:Y:S01]  /*06a0*/  BAR.SYNC.DEFER_BLOCKING 0x0 ;  /* 0x0000000000007b1d */ /* 0x000fe20000010000 */
[--C-:B------:R-:W-:Y:S02]  /*06b0*/  @P0 IMAD.IADD R22, R22, 0x1, R23.reuse ;  /* 0x0000000116160824 */ /* 0x100fe400078e0217 */
[--C-:B------:R-:W-:Y:S01]  /*06c0*/  @P3 IMAD.IADD R20, R20, 0x1, R23.reuse ;  /* 0x0000000114143824 */ /* 0x100fe200078e0217 */
[----:B------:R-:W-:Y:S01]  /*06d0*/  @P1 LEA R21, R21, UR4, 0x3 ;  /* 0x0000000415151c11 */ /* 0x000fe2000f8e18ff */
[----:B------:R-:W-:Y:S01]  /*06e0*/  @P2 IMAD.IADD R14, R14, 0x1, R23 ;  /* 0x000000010e0e2824 */ /* 0x000fe200078e0217 */
[----:B------:R-:W-:Y:S02]  /*06f0*/  @P0 LEA R23, R22, UR4, 0x3 ;  /* 0x0000000416170c11 */ /* 0x000fe4000f8e18ff */
[----:B------:R-:W-:-:S02]  /*0700*/  @P3 LEA R25, R20, UR4, 0x3 ;  /* 0x0000000414193c11 */ /* 0x000fc4000f8e18ff */
[----:B------:R-:W-:Y:S01]  /*0710*/  @P2 LEA R27, R14, UR4, 0x3 ;  /* 0x000000040e1b2c11 */ /* 0x000fe2000f8e18ff */
[----:B------:R0:W-:Y:S04]  /*0720*/  @P4 STS.64 [R19], R10 ;  /* 0x0000000a13004388 */ /* 0x0001e80000000a00 */
[----:B------:R0:W-:Y:S04]  /*0730*/  @P1 STS.64 [R21], R8 ;  /* 0x0000000815001388 */ /* 0x0001e80000000a00 */
[----:B------:R0:W-:Y:S01]  /*0740*/  @P0 STS.64 [R23], R6 ;  /* 0x0000000617000388 */ /* 0x0001e20000000a00 */
[----:B------:R-:W-:-:S03]  /*0750*/  ISETP.GE.AND P0, PT, R0, R5, PT ;  /* 0x000000050000720c */ /* 0x000fc60003f06270 */
[----:B------:R0:W-:Y:S04]  /*0760*/  @P3 STS.64 [R25], R12 ;  /* 0x0000000c19003388 */ /* 0x0001e80000000a00 */
[----:B------:R0:W-:Y:S01]  /*0770*/  @P2 STS.64 [R27], R2 ;  /* 0x000000021b002388 */ /* 0x0001e20000000a00 */
[----:B------:R-:W-:Y:S06]  /*0780*/  BAR.SYNC.DEFER_BLOCKING 0x0 ;  /* 0x0000000000007b1d */ /* 0x000fec0000010000 */
[----:B------:R-:W-:Y:S05]  /*0790*/  @P0 BRA `(.L_x_441) ;  /* 0x0000000400e00947 */ /* 0x000fea0003800000 */
[----:B0-----:R-:W-:Y:S01]  /*07a0*/  LOP3.LUT R2, RZ, R0, RZ, 0x33, !PT ;  /* 0x00000000ff027212 */ /* 0x001fe200078e33ff */
[----:B------:R-:W-:Y:S04]  /*07b0*/  BSSY.RECONVERGENT B1, `(.L_x_442) ;  /* 0x000001a000017945 */ /* 0x000fe80003800200 */
[----:B------:R-:W-:-:S05]  /*07c0*/  IMAD.IADD R4, R5, 0x1, R2 ;  /* 0x0000000105047824 */ /* 0x000fca00078e0202 */
[C---:B------:R-:W-:Y:S02]  /*07d0*/  LOP3.LUT R2, R4.reuse, 0xc0, RZ, 0xc0, !PT ;  /* 0x000000c004027812 */ /* 0x040fe400078ec0ff */
[----:B------:R-:W-:Y:S02]  /*07e0*/  ISETP.GE.U32.AND P1, PT, R4, 0xc0, PT ;  /* 0x000000c00400780c */ /* 0x000fe40003f26070 */
[----:B------:R-:W-:-:S13]  /*07f0*/  ISETP.NE.AND P0, PT, R2, 0xc0, PT ;  /* 0x000000c00200780c */ /* 0x000fda0003f05270 */
[----:B------:R-:W-:Y:S05]  /*0800*/  @!P0 BRA `(.L_x_443) ;  /* 0x0000000000508947 */ /* 0x000fea0003800000 */
[----:B------:R-:W0:Y:S01]  /*0810*/  LDC.64 R2, c[0x0][0x388] ;  /* 0x0000e200ff027b82 */ /* 0x000e220000000a00 */
[----:B------:R-:W-:-:S05]  /*0820*/  LEA.HI R4, R4, 0x1, RZ, 0x1a ;  /* 0x0000000104047811 */ /* 0x000fca00078fd0ff */
[C---:B------:R-:W-:Y:S01]  /*0830*/  IMAD.SHL.U32 R6, R4.reuse, 0x40, RZ ;  /* 0x0000004004067824 */ /* 0x040fe200078e00ff */
[----:B------:R-:W-:-:S04]  /*0840*/  LOP3.LUT R4, R4, 0x3, RZ, 0xc0, !PT ;  /* 0x0000000304047812 */ /* 0x000fc800078ec0ff */
[----:B------:R-:W-:Y:S01]  /*0850*/  LOP3.LUT R7, R6, 0xc0, RZ, 0xc0, !PT ;  /* 0x000000c006077812 */ /* 0x000fe200078ec0ff */
[----:B------:R-:W-:Y:S02]  /*0860*/  IMAD.MOV R4, RZ, RZ, -R4 ;  /* 0x000000ffff047224 */ /* 0x000fe400078e0a04 */
[----:B0-----:R-:W-:-:S04]  /*0870*/  IMAD.WIDE.U32 R2, R0, 0x8, R2 ;  /* 0x0000000800027825 */ /* 0x001fc800078e0002 */
[----:B------:R-:W-:Y:S02]  /*0880*/  IMAD.MOV.U32 R8, RZ, RZ, R2 ;  /* 0x000000ffff087224 */ /* 0x000fe400078e0002 */
[----:B------:R-:W-:Y:S02]  /*0890*/  IMAD.MOV.U32 R9, RZ, RZ, R3 ;  /* 0x000000ffff097224 */ /* 0x000fe400078e0003 */
[----:B------:R-:W-:-:S07]  /*08a0*/  IMAD.IADD R0, R0, 0x1, R7 ;  /* 0x0000000100007824 */ /* 0x000fce00078e0207 */
.L_x_444:
[----:B0-----:R0:W1:Y:S01]  /*08b0*/  LDS.64 R2, [R15] ;  /* 0x000000000f027984 */ /* 0x0010620000000a00 */
[----:B------:R-:W-:Y:S01]  /*08c0*/  IMAD.MOV.U32 R6, RZ, RZ, R8 ;  /* 0x000000ffff067224 */ /* 0x000fe200078e0008 */
[----:B------:R-:W-:Y:S01]  /*08d0*/  IADD3 R8, P2, PT, R8, 0x200, RZ ;  /* 0x0000020008087810 */ /* 0x000fe20007f5e0ff */
[--C-:B------:R-:W-:Y:S02]  /*08e0*/  IMAD.MOV.U32 R7, RZ, RZ, R9.reuse ;  /* 0x000000ffff077224 */ /* 0x100fe400078e0009 */
[----:B------:R-:W-:Y:S02]  /*08f0*/  VIADD R4, R4, 0x1 ;  /* 0x0000000104047836 */ /* 0x000fe40000000000 */
[----:B------:R-:W-:Y:S02]  /*0900*/  IMAD.X R9, RZ, RZ, R9, P2 ;  /* 0x000000ffff097224 */ /* 0x000fe400010e0609 */
[----:B0-----:R-:W-:Y:S01]  /*0910*/  VIADD R15, R15, 0x200 ;  /* 0x000002000f0f7836 */ /* 0x001fe20000000000 */
[----:B------:R-:W-:Y:S01]  /*0920*/  ISETP.NE.AND P0, PT, R4, RZ, PT ;  /* 0x000000ff0400720c */ /* 0x000fe20003f05270 */
[----:B-1----:R0:W-:-:S12]  /*0930*/  STG.E.64 desc[UR8][R6.64], R2 ;  /* 0x0000000206007986 */ /* 0x0021d8000c101b08 */
[----:B------:R-:W-:Y:S05]  /*0940*/  @P0 BRA `(.L_x_444) ;  /* 0xfffffffc00d80947 */ /* 0x000fea000383ffff */
.L_x_443:
[----:B------:R-:W-:Y:S05]  /*0950*/  BSYNC.RECONVERGENT B1 ;  /* 0x0000000000017941 */ /* 0x000fea0003800200 */
.L_x_442:
[----:B------:R-:W-:Y:S05]  /*0960*/  @!P1 BRA `(.L_x_441) ;  /* 0x00000004006c9947 */ /* 0x000fea0003800000 */
[----:B0-----:R-:W0:Y:S01]  /*0970*/  LDC.64 R2, c[0x0][0x388] ;  /* 0x0000e200ff027b82 */ /* 0x001e220000000a00 */
[----:B------:R-:W-:Y:S01]  /*0980*/  IMAD.IADD R4, R5, 0x1, -R0 ;  /* 0x0000000105047824 */ /* 0x000fe200078e0a00 */
[----:B------:R-:W-:Y:S04]  /*0990*/  BSSY.RECONVERGENT B1, `(.L_x_445) ;  /* 0x0000033000017945 */ /* 0x000fe80003800200 */
[----:B------:R-:W-:Y:S02]  /*09a0*/  ISETP.GT.AND P1, PT, R4, 0x300, PT ;  /* 0x000003000400780c */ /* 0x000fe40003f24270 */
[----:B------:R-:W-:-:S05]  /*09b0*/  LEA R4, R0, UR4, 0x3 ;  /* 0x0000000400047c11 */ /* 0x000fca000f8e18ff */
[----:B------:R-:W-:Y:S02]  /*09c0*/  VIADD R4, R4, 0x400 ;  /* 0x0000040004047836 */ /* 0x000fe40000000000 */
[----:B0-----:R-:W-:-:S03]  /*09d0*/  IMAD.WIDE.U32 R2, R0, 0x8, R2 ;  /* 0x0000000800027825 */ /* 0x001fc600078e0002 */
[----:B------:R-:W-:-:S05]  /*09e0*/  IADD3 R2, P0, PT, R2, 0x400, RZ ;  /* 0x0000040002027810 */ /* 0x000fca0007f1e0ff */
[----:B------:R-:W-:Y:S01]  /*09f0*/  IMAD.X R3, RZ, RZ, R3, P0 ;  /* 0x000000ffff037224 */ /* 0x000fe200000e0603 */
[----:B------:R-:W-:Y:S01]  /*0a00*/  PLOP3.LUT P0, PT, PT, PT, PT, 0x80, 0x8 ;  /* 0x000000000008781c */ /* 0x000fe20003f0f070 */
[----:B------:R-:W-:-:S12]  /*0a10*/  @!P1 BRA `(.L_x_446) ;  /* 0x0000000000a89947 */ /* 0x000fd80003800000 */
[----:B------:R-:W-:Y:S01]  /*0a20*/  PLOP3.LUT P0, PT, PT, PT, PT, 0x8, 0x80 ;  /* 0x000000000080781c */ /* 0x000fe20003f0e170 */
[----:B------:R-:W-:-:S12]  /*0a30*/  VIADD R35, R5, 0xfffffd00 ;  /* 0xfffffd0005237836 */ /* 0x000fd80000000000 */
.L_x_447:
[----:B------:R-:W0:Y:S01]  /*0a40*/  LDS.64 R26, [R4+-0x400] ;  /* 0xfffc0000041a7984 */ /* 0x000e220000000a00 */
[----:B------:R-:W-:-:S03]  /*0a50*/  VIADD R0, R0, 0x400 ;  /* 0x0000040000007836 */ /* 0x000fc60000000000 */
[----:B------:R-:W1:Y:S02]  /*0a60*/  LDS.64 R28, [R4+-0x200] ;  /* 0xfffe0000041c7984 */ /* 0x000e640000000a00 */
[----:B------:R-:W-:Y:S02]  /*0a70*/  ISETP.GE.AND P1, PT, R0, R35, PT ;  /* 0x000000230000720c */ /* 0x000fe40003f26270 */
[----:B------:R-:W2:Y:S04]  /*0a80*/  LDS.64 R6, [R4] ;  /* 0x0000000004067984 */ /* 0x000ea80000000a00 */
[----:B------:R-:W3:Y:S04]  /*0a90*/  LDS.64 R8, [R4+0x200] ;  /* 0x0002000004087984 */ /* 0x000ee80000000a00 */
[----:B------:R-:W4:Y:S04]  /*0aa0*/  LDS.64 R10, [R4+0x400] ;  /* 0x00040000040a7984 */ /* 0x000f280000000a00 */
[----:B------:R-:W5:Y:S04]  /*0ab0*/  LDS.64 R12, [R4+0x600] ;  /* 0x00060000040c7984 */ /* 0x000f680000000a00 */
[----:B------:R-:W5:Y:S04]  /*0ac0*/  LDS.64 R14, [R4+0x800] ;  /* 0x00080000040e7984 */ /* 0x000f680000000a00 */
[----:B------:R-:W5:Y:S04]  /*0ad0*/  LDS.64 R16, [R4+0xa00] ;  /* 0x000a000004107984 */ /* 0x000f680000000a00 */
[----:B------:R-:W5:Y:S04]  /*0ae0*/  LDS.64 R18, [R4+0xc00] ;  /* 0x000c000004127984 */ /* 0x000f680000000a00 */
[----:B------:R-:W5:Y:S04]  /*0af0*/  LDS.64 R20, [R4+0xe00] ;  /* 0x000e000004147984 */ /* 0x000f680000000a00 */
[----:B0-----:R-:W-:Y:S04]  /*0b00*/  STG.E.64 desc[UR8][R2.64+-0x400], R26 ;  /* 0xfffc001a02007986 */ /* 0x001fe8000c101b08 */
[----:B-1----:R-:W-:Y:S04]  /*0b10*/  STG.E.64 desc[UR8][R2.64+-0x200], R28 ;  /* 0xfffe001c02007986 */ /* 0x002fe8000c101b08 */
[----:B------:R-:W0:Y:S04]  /*0b20*/  LDS.64 R22, [R4+0x1000] ;  /* 0x0010000004167984 */ /* 0x000e280000000a00 */
[----:B------:R-:W1:Y:S04]  /*0b30*/  LDS.64 R24, [R4+0x1200] ;  /* 0x0012000004187984 */ /* 0x000e680000000a00 */
[----:B------:R-:W1:Y:S04]  /*0b40*/  LDS.64 R26, [R4+0x1400] ;  /* 0x00140000041a7984 */ /* 0x000e680000000a00 */
[----:B------:R-:W1:Y:S04]  /*0b50*/  LDS.64 R28, [R4+0x1600] ;  /* 0x00160000041c7984 */ /* 0x000e680000000a00 */
[----:B------:R-:W1:Y:S04]  /*0b60*/  LDS.64 R30, [R4+0x1800] ;  /* 0x00180000041e7984 */ /* 0x000e680000000a00 */
[----:B------:R4:W1:Y:S04]  /*0b70*/  LDS.64 R32, [R4+0x1a00] ;  /* 0x001a000004207984 */ /* 0x0008680000000a00 */
[----:B--2---:R2:W-:Y:S04]  /*0b80*/  STG.E.64 desc[UR8][R2.64], R6 ;  /* 0x0000000602007986 */ /* 0x0045e8000c101b08 */
[----:B---3--:R-:W-:Y:S01]  /*0b90*/  STG.E.64 desc[UR8][R2.64+0x200], R8 ;  /* 0x0002000802007986 */ /* 0x008fe2000c101b08 */
[----:B----4-:R-:W-:-:S03]  /*0ba0*/  VIADD R4, R4, 0x2000 ;  /* 0x0000200004047836 */ /* 0x010fc60000000000 */
[----:B------:R-:W-:Y:S04]  /*0bb0*/  STG.E.64 desc[UR8][R2.64+0x400], R10 ;  /* 0x0004000a02007986 */ /* 0x000fe8000c101b08 */
[----:B-----5:R-:W-:Y:S01]  /*0bc0*/  STG.E.64 desc[UR8][R2.64+0x600], R12 ;  /* 0x0006000c02007986 */ /* 0x020fe2000c101b08 */
[----:B--2---:R-:W-:-:S03]  /*0bd0*/  IADD3 R6, P2, PT, R2, 0x2000, RZ ;  /* 0x0000200002067810 */ /* 0x004fc60007f5e0ff */
[----:B------:R-:W-:Y:S02]  /*0be0*/  STG.E.64 desc[UR8][R2.64+0x800], R14 ;  /* 0x0008000e02007986 */ /* 0x000fe4000c101b08 */
[----:B------:R-:W-:Y:S02]  /*0bf0*/  IMAD.X R7, RZ, RZ, R3, P2 ;  /* 0x000000ffff077224 */ /* 0x000fe400010e0603 */
[----:B------:R-:W-:Y:S04]  /*0c00*/  STG.E.64 desc[UR8][R2.64+0xa00], R16 ;  /* 0x000a001002007986 */ /* 0x000fe8000c101b08 */
[----:B------:R-:W-:Y:S04]  /*0c10*/  STG.E.64 desc[UR8][R2.64+0xc00], R18 ;  /* 0x000c001202007986 */ /* 0x000fe8000c101b08 */
[----:B------:R-:W-:Y:S04]  /*0c20*/  STG.E.64 desc[UR8][R2.64+0xe00], R20 ;  /* 0x000e001402007986 */ /* 0x000fe8000c101b08 */
[----:B0-----:R-:W-:Y:S04]  /*0c30*/  STG.E.64 desc[UR8][R2.64+0x1000], R22 ;  /* 0x0010001602007986 */ /* 0x001fe8000c101b08 */
[----:B-1----:R-:W-:Y:S04]  /*0c40*/  STG.E.64 desc[UR8][R2.64+0x1200], R24 ;  /* 0x0012001802007986 */ /* 0x002fe8000c101b08 */
[----:B------:R-:W-:Y:S04]  /*0c50*/  STG.E.64 desc[UR8][R2.64+0x1400], R26 ;  /* 0x0014001a02007986 */ /* 0x000fe8000c101b08 */
[----:B------:R-:W-:Y:S04]  /*0c60*/  STG.E.64 desc[UR8][R2.64+0x1600], R28 ;  /* 0x0016001c02007986 */ /* 0x000fe8000c101b08 */
[----:B------:R-:W-:Y:S04]  /*0c70*/  STG.E.64 desc[UR8][R2.64+0x1800], R30 ;  /* 0x0018001e02007986 */ /* 0x000fe8000c101b08 */
[----:B------:R0:W-:Y:S02]  /*0c80*/  STG.E.64 desc[UR8][R2.64+0x1a00], R32 ;  /* 0x001a002002007986 */ /* 0x0001e4000c101b08 */
[----:B0-----:R-:W-:-:S02]  /*0c90*/  IMAD.MOV.U32 R2, RZ, RZ, R6 ;  /* 0x000000ffff027224 */ /* 0x001fc400078e0006 */
[----:B------:R-:W-:Y:S01]  /*0ca0*/  IMAD.MOV.U32 R3, RZ, RZ, R7 ;  /* 0x000000ffff037224 */ /* 0x000fe200078e0007 */
[----:B------:R-:W-:Y:S06]  /*0cb0*/  @!P1 BRA `(.L_x_447) ;  /* 0xfffffffc00609947 */ /* 0x000fec000383ffff */
.L_x_446:
[----:B------:R-:W-:Y:S05]  /*0cc0*/  BSYNC.RECONVERGENT B1 ;  /* 0x0000000000017941 */ /* 0x000fea0003800200 */
.L_x_445:
[----:B------:R-:W-:Y:S01]  /*0cd0*/  IMAD.IADD R6, R5, 0x1, -R0 ;  /* 0x0000000105067824 */ /* 0x000fe200078e0a00 */
[----:B------:R-:W-:Y:S04]  /*0ce0*/  BSSY.RECONVERGENT B1, `(.L_x_448) ;  /* 0x000001a000017945 */ /* 0x000fe80003800200 */
[----:B------:R-:W-:-:S13]  /*0cf0*/  ISETP.GT.AND P1, PT, R6, 0x100, PT ;  /* 0x000001000600780c */ /* 0x000fda0003f24270 */
[----:B------:R-:W-:Y:S05]  /*0d00*/  @!P1 BRA `(.L_x_449) ;  /* 0x00000000005c9947 */ /* 0x000fea0003800000 */
[----:B------:R-:W0:Y:S01]  /*0d10*/  LDS.64 R6, [R4+-0x400] ;  /* 0xfffc000004067984 */ /* 0x000e220000000a00 */
[----:B------:R-:W-:Y:S01]  /*0d20*/  IADD3 R22, P1, PT, R2, 0x1000, RZ ;  /* 0x0000100002167810 */ /* 0x000fe20007f3e0ff */
[----:B------:R-:W-:Y:S01]  /*0d30*/  VIADD R0, R0, 0x200 ;  /* 0x0000020000007836 */ /* 0x000fe20000000000 */
[----:B------:R-:W-:Y:S01]  /*0d40*/  PLOP3.LUT P0, PT, PT, PT, PT, 0x8, 0x80 ;  /* 0x000000000080781c */ /* 0x000fe20003f0e170 */
[----:B------:R-:W1:Y:S02]  /*0d50*/  LDS.64 R8, [R4+-0x200] ;  /* 0xfffe000004087984 */ /* 0x000e640000000a00 */
[----:B------:R-:W-:Y:S02]  /*0d60*/  IMAD.X R23, RZ, RZ, R3, P1 ;  /* 0x000000ffff177224 */ /* 0x000fe400008e0603 */
[----:B------:R-:W2:Y:S04]  /*0d70*/  LDS.64 R10, [R4] ;  /* 0x00000000040a7984 */ /* 0x000ea80000000a00 */
[----:B------:R-:W3:Y:S04]  /*0d80*/  LDS.64 R12, [R4+0x200] ;  /* 0x00020000040c7984 */ /* 0x000ee80000000a00 */
[----:B------:R-:W4:Y:S04]  /*0d90*/  LDS.64 R14, [R4+0x400] ;  /* 0x00040000040e7984 */ /* 0x000f280000000a00 */
[----:B------:R-:W5:Y:S04]  /*0da0*/  LDS.64 R16, [R4+0x600] ;  /* 0x0006000004107984 */ /* 0x000f680000000a00 */
[----:B------:R-:W5:Y:S04]  /*0db0*/  LDS.64 R18, [R4+0x800] ;  /* 0x0008000004127984 */ /* 0x000f680000000a00 */
[----:B------:R0:W5:Y:S02]  /*0dc0*/  LDS.64 R20, [R4+0xa00] ;  /* 0x000a000004147984 */ /* 0x0001640000000a00 */
[----:B0-----:R-:W-:-:S02]  /*0dd0*/  VIADD R4, R4, 0x1000 ;  /* 0x0000100004047836 */ /* 0x001fc40000000000 */
[----:B------:R-:W-:Y:S04]  /*0de0*/  STG.E.64 desc[UR8][R2.64+-0x400], R6 ;  /* 0xfffc000602007986 */ /* 0x000fe8000c101b08 */
[----:B-1----:R-:W-:Y:S04]  /*0df0*/  STG.E.64 desc[UR8][R2.64+-0x200], R8 ;  /* 0xfffe000802007986 */ /* 0x002fe8000c101b08 */
[----:B--2---:R-:W-:Y:S04]  /*0e00*/  STG.E.64 desc[UR8][R2.64], R10 ;  /* 0x0000000a02007986 */ /* 0x004fe8000c101b08 */
[----:B---3--:R-:W-:Y:S04]  /*0e10*/  STG.E.64 desc[UR8][R2.64+0x200], R12 ;  /* 0x0002000c02007986 */ /* 0x008fe8000c101b08 */
[----:B----4-:R-:W-:Y:S04]  /*0e20*/  STG.E.64 desc[UR8][R2.64+0x400], R14 ;  /* 0x0004000e02007986 */ /* 0x010fe8000c101b08 */
[----:B-----5:R-:W-:Y:S04]  /*0e30*/  STG.E.64 desc[UR8][R2.64+0x600], R16 ;  /* 0x0006001002007986 */ /* 0x020fe8000c101b08 */
[----:B------:R-:W-:Y:S04]  /*0e40*/  STG.E.64 desc[UR8][R2.64+0x800], R18 ;  /* 0x0008001202007986 */ /* 0x000fe8000c101b08 */
[----:B------:R0:W-:Y:S02]  /*0e50*/  STG.E.64 desc[UR8][R2.64+0xa00], R20 ;  /* 0x000a001402007986 */ /* 0x0001e4000c101b08 */
[----:B0-----:R-:W-:-:S02]  /*0e60*/  IMAD.MOV.U32 R2, RZ, RZ, R22 ;  /* 0x000000ffff027224 */ /* 0x001fc400078e0016 */
[----:B------:R-:W-:-:S07]  /*0e70*/  IMAD.MOV.U32 R3, RZ, RZ, R23 ;  /* 0x000000ffff037224 */ /* 0x000fce00078e0017 */
.L_x_449:
[----:B------:R-:W-:Y:S05]  /*0e80*/  BSYNC.RECONVERGENT B1 ;  /* 0x0000000000017941 */ /* 0x000fea0003800200 */
.L_x_448:
[----:B------:R-:W-:-:S13]  /*0e90*/  ISETP.LT.OR P0, PT, R0, R5, P0 ;  /* 0x000000050000720c */ /* 0x000fda0000701670 */
[----:B------:R-:W0:Y:S04]  /*0ea0*/  @P0 LDS.64 R6, [R4+-0x400] ;  /* 0xfffc000004060984 */ /* 0x000e280000000a00 */
[----:B------:R-:W1:Y:S04]  /*0eb0*/  @P0 LDS.64 R8, [R4+-0x200] ;  /* 0xfffe000004080984 */ /* 0x000e680000000a00 */
[----:B------:R-:W2:Y:S04]  /*0ec0*/  @P0 LDS.64 R10, [R4] ;  /* 0x00000000040a0984 */ /* 0x000ea80000000a00 */
[----:B------:R-:W3:Y:S04]  /*0ed0*/  @P0 LDS.64 R12, [R4+0x200] ;  /* 0x00020000040c0984 */ /* 0x000ee80000000a00 */
[----:B0-----:R4:W-:Y:S04]  /*0ee0*/  @P0 STG.E.64 desc[UR8][R2.64+-0x400], R6 ;  /* 0xfffc000602000986 */ /* 0x0019e8000c101b08 */
[----:B-1----:R4:W-:Y:S04]  /*0ef0*/  @P0 STG.E.64 desc[UR8][R2.64+-0x200], R8 ;  /* 0xfffe000802000986 */ /* 0x0029e8000c101b08 */
[----:B--2---:R4:W-:Y:S04]  /*0f00*/  @P0 STG.E.64 desc[UR8][R2.64], R10 ;  /* 0x0000000a02000986 */ /* 0x0049e8000c101b08 */
[----:B---3--:R4:W-:Y:S02]  /*0f10*/  @P0 STG.E.64 desc[UR8][R2.64+0x200], R12 ;  /* 0x0002000c02000986 */ /* 0x0089e4000c101b08 */
.L_x_441:
[----:B------:R-:W-:Y:S05]  /*0f20*/  BSYNC.RECONVERGENT B0 ;  /* 0x0000000000007941 */ /* 0x000fea0003800200 */
.L_x_440:
[----:B------:R-:W-:Y:S06]  /*0f30*/  BAR.SYNC.DEFER_BLOCKING 0x0 ;  /* 0x0000000000007b1d */ /* 0x000fec0000010000 */
[----:B------:R-:W-:Y:S05]  /*0f40*/  EXIT ;  /* 0x000000000000794d */ /* 0x000fea0003800000 */
.L_x_439:
        /* <DEDUP_REMOVED lines=11> */
[----:B------:R0:W5:Y:S01]  /*1000*/  LDG.E.64.CONSTANT R26, desc[UR8][R2.64+0x400] ;  /* 0x00040008021a7981 */ /* 0x000162000c1e9b00 */
[----:B------:R-:W-:-:S06]  /*1010*/  IMAD.WIDE R24, R7, 0x8, R24 ;  /* 0x0000000807187825 */ /* 0x000fcc00078e0218 */
[----:B------:R-:W5:Y:S01]  /*1020*/  LDG.E.64.CONSTANT R24, desc[UR8][R24.64+-0x8] ;  /* 0xfffff80818187981 */ /* 0x000f62000c1e9b00 */
[----:B------:R-:W1:Y:S01]  /*1030*/  S2UR UR5, SR_CgaCtaId ;  /* 0x00000000000579c3 */ /* 0x000e620000008800 */
[----:B------:R-:W-:Y:S01]  /*1040*/  SHF.R.U32.HI R6, RZ, 0x5, R0 ;  /* 0x00000005ff067819 */ /* 0x000fe20000011600 */
[----:B------:R-:W-:Y:S01]  /*1050*/  UMOV UR4, 0x400 ;  /* 0x0000040000047882 */ /* 0x000fe20000000000 */
[----:B------:R-:W0:Y:S01]  /*1060*/  S2R R33, SR_LANEID ;  /* 0x0000000000217919 */ /* 0x000e220000000000 */
[----:B------:R-:W-:Y:S01]  /*1070*/  ISETP.NE.AND P0, PT, R0, RZ, PT ;  /* 0x000000ff0000720c */ /* 0x000fe20003f05270 */
[----:B-1----:R-:W-:-:S06]  /*1080*/  ULEA UR4, UR5, UR4, 0x18 ;  /* 0x0000000405047291 */ /* 0x002fcc000f8ec0ff */
[----:B------:R-:W-:Y:S01]  /*1090*/  LEA R29, R0, UR4, 0x3 ;  /* 0x00000004001d7c11 */ /* 0x000fe2000f8e18ff */
[----:B0-----:R-:W-:-:S05]  /*10a0*/  IMAD R7, R6, 0xa0, R33 ;  /* 0x000000a006077824 */ /* 0x001fca00078e0221 */
[----:B------:R-:W-:-:S05]  /*10b0*/  LEA R7, R7, UR4, 0x3 ;  /* 0x0000000407077c11 */ /* 0x000fca000f8e18ff */
[----:B------:R-:W-:Y:S01]  /*10c0*/  IMAD R3, R33, 0x20, R7 ;  /* 0x0000002021037824 */ /* 0x000fe200078e0207 */
[----:B--2---:R-:W-:Y:S04]  /*10d0*/  STS.64 [R7], R4 ;  /* 0x0000000407007388 */ /* 0x004fe80000000a00 */
[----:B---3--:R-:W-:Y:S04]  /*10e0*/  STS.64 [R7+0x100], R8 ;  /* 0x0001000807007388 */ /* 0x008fe80000000a00 */
[----:B----4-:R-:W-:Y:S04]  /*10f0*/  STS.64 [R7+0x200], R10 ;  /* 0x0002000a07007388 */ /* 0x010fe80000000a00 */
[----:B-----5:R-:W-:Y:S04]  /*1100*/  STS.64 [R7+0x300], R12 ;  /* 0x0003000c07007388 */ /* 0x020fe80000000a00 */
[----:B------:R-:W-:Y:S01]  /*1110*/  STS.64 [R7+0x400], R26 ;  /* 0x0004001a07007388 */ /* 0x000fe20000000a00 */
[----:B------:R-:W-:-:S03]  /*1120*/  NOP ;  /* 0x0000000000007918 */ /* 0x000fc60000000000 */
[----:B------:R-:W0:Y:S04]  /*1130*/  LDS.64 R22, [R3+0x20] ;  /* 0x0000200003167984 */ /* 0x000e280000000a00 */
[----:B------:R-:W-:Y:S04]  /*1140*/  LDS.64 R20, [R3] ;  /* 0x0000000003147984 */ /* 0x000fe80000000a00 */
[----:B------:R-:W1:Y:S04]  /*1150*/  LDS.64 R18, [R3+0x8] ;  /* 0x0000080003127984 */ /* 0x000e680000000a00 */
[----:B------:R-:W2:Y:S04]  /*1160*/  LDS.64 R16, [R3+0x10] ;  /* 0x0000100003107984 */ /* 0x000ea80000000a00 */
[----:B------:R-:W-:Y:S01]  /*1170*/  LDS.64 R14, [R3+0x18] ;  /* 0x00001800030e7984 */ /* 0x000fe20000000a00 */
[----:B------:R-:W-:Y:S06]  /*1180*/  BAR.SYNC.DEFER_BLOCKING 0x0 ;  /* 0x0000000000007b1d */ /* 0x000fec0000010000 */
[----:B0-----:R-:W-:Y:S02]  /*1190*/  STS.64 [R29+0x230], R22 ;  /* 0x000230161d007388 */ /* 0x001fe40000000a00 */
[----:B------:R-:W-:Y:S01]  /*11a0*/  BAR.SYNC.DEFER_BLOCKING 0x0 ;  /* 0x0000000000007b1d */ /* 0x000fe20000010000 */
[----:B-1----:R-:W-:-:S02]  /*11b0*/  ISETP.NE.U32.AND P1, PT, R20, R18, PT ;  /* 0x000000121400720c */ /* 0x002fc40003f25070 */
[----:B--2---:R-:W-:Y:S02]  /*11c0*/  ISETP.NE.U32.AND P2, PT, R18, R16, PT ;  /* 0x000000101200720c */ /* 0x004fe40003f45070 */
[----:B------:R-:W-:Y:S01]  /*11d0*/  ISETP.NE.AND.EX P1, PT, R21, R19, PT, P1 ;  /* 0x000000131500720c */ /* 0x000fe20003f25310 */
[----:B------:R-:W0:Y:S02]  /*11e0*/  @P0 LDS.64 R24, [R29+0x228] ;  /* 0x000228001d180984 */ /* 0x000e240000000a00 */
[----:B------:R-:W-:Y:S01]  /*11f0*/  BAR.SYNC.DEFER_BLOCKING 0x0 ;  /* 0x0000000000007b1d */ /* 0x000fe20000010000 */
[----:B0-----:R-:W-:-:S04]  /*1200*/  ISETP.NE.U32.AND P0, PT, R24, R20, PT ;  /* 0x000000141800720c */ /* 0x001fc80003f05070 */
[----:B------:R-:W-:-:S04]  /*1210*/  ISETP.NE.AND.EX P0, PT, R25, R21, PT, P0 ;  /* 0x000000151900720c */ /* 0x000fc80003f05300 */
[----:B------:R-:W-:Y:S02]  /*1220*/  SEL R2, RZ, 0x1, !P0 ;  /* 0x00000001ff027807 */ /* 0x000fe40004000000 */
[----:B------:R-:W-:Y:S02]  /*1230*/  ISETP.NE.AND.EX P0, PT, R19, R17, PT, P2 ;  /* 0x000000111300720c */ /* 0x000fe40003f05320 */
[----:B------:R-:W-:Y:S01]  /*1240*/  ISETP.NE.U32.AND P2, PT, R16, R14, PT ;  /* 0x0000000e1000720c */ /* 0x000fe20003f45070 */
[----:B------:R-:W-:Y:S02]  /*1250*/  VIADD R4, R2, 0x1 ;  /* 0x0000000102047836 */ /* 0x000fe40000000000 */
[----:B------:R-:W-:Y:S01]  /*1260*/  @!P1 IMAD.MOV R4, RZ, RZ, R2 ;  /* 0x000000ffff049224 */ /* 0x000fe200078e0202 */
[----:B------:R-:W-:Y:S02]  /*1270*/  ISETP.NE.AND.EX P1, PT, R17, R15, PT, P2 ;  /* 0x0000000f1100720c */ /* 0x000fe40003f25320 */
[----:B------:R-:W-:Y:S01]  /*1280*/  ISETP.NE.U32.AND P2, PT, R14, R22, PT ;  /* 0x000000160e00720c */ /* 0x000fe20003f45070 */
[----:B------:R-:W-:-:S04]  /*1290*/  VIADD R3, R4, 0x1 ;  /* 0x0000000104037836 */ /* 0x000fc80000000000 */
[----:B------:R-:W-:Y:S01]  /*12a0*/  @!P0 IMAD.MOV R3, RZ, RZ, R4 ;  /* 0x000000ffff038224 */ /* 0x000fe200078e0204 */
[----:B------:R-:W-:-:S03]  /*12b0*/  ISETP.NE.AND.EX P0, PT, R15, R23, PT, P2 ;  /* 0x000000170f00720c */ /* 0x000fc60003f05320 */
        /* <DEDUP_REMOVED lines=16> */
[----:B------:R-:W-:-:S03]  /*13c0*/  ISETP.NE.AND P0, PT, R33, RZ, PT ;  /* 0x000000ff2100720c */ /* 0x000fc60003f05270 */
[----:B------:R-:W-:Y:S01]  /*13d0*/  IMAD.IADD R5, R12, 0x1, -R5 ;  /* 0x000000010c057824 */ /* 0x000fe200078e0a05 */
[----:B------:R-:W-:Y:S01]  /*13e0*/  @!P1 STS [R11], R12 ;  /* 0x0000000c0b009388 */ /* 0x000fe20000000800 */
[----:B------:R-:W-:Y:S01]  /*13f0*/  BAR.SYNC.DEFER_BLOCKING 0x0 ;  /* 0x0000000000007b1d */ /* 0x000fe20000010000 */
[C---:B------:R-:W-:Y:S02]  /*1400*/  ISETP.GT.U32.AND P1, PT, R0.reuse, 0x1f, PT ;  /* 0x0000001f0000780c */ /* 0x040fe40003f24070 */
[----:B------:R-:W-:Y:S02]  /*1410*/  SEL R9, R5, RZ, P0 ;  /* 0x000000ff05097207 */ /* 0x000fe40000000000 */
[----:B------:R-:W-:Y:S01]  /*1420*/  ISETP.GE.U32.AND P0, PT, R0, 0x20, PT ;  /* 0x000000200000780c */ /* 0x000fe20003f06070 */
[----:B------:R-:W0:Y:S02]  /*1430*/  LDS.64 R6, [UR4] ;  /* 0x00000004ff067984 */ /* 0x000e240008000a00 */
[----:B0-----:R-:W-:-:S02]  /*1440*/  IMAD.IADD R8, R6, 0x1, R9 ;  /* 0x0000000106087824 */ /* 0x001fc400078e0209 */
[----:B------:R-:W-:-:S03]  /*1450*/  IMAD.IADD R7, R6, 0x1, R7 ;  /* 0x0000000106077824 */ /* 0x000fc600078e0207 */
[----:B------:R-:W-:Y:S01]  /*1460*/  SEL R32, R5, R8, !P0 ;  /* 0x0000000805207207 */ /* 0x000fe20004000000 */
[----:B------:R-:W-:Y:S06]  /*1470*/  @P1 BRA `(.L_x_450) ;  /* 0x0000000800441947 */ /* 0x000fec0003800000 */
[----:B------:R-:W0:Y:S01]  /*1480*/  S2R R28, SR_CTAID.X ;  /* 0x00000000001c7919 */ /* 0x000e220000002500 */
[----:B------:R-:W0:Y:S01]  /*1490*/  LDC.64 R34, c[0x0][0x3a8] ;  /* 0x0000ea00ff227b82 */ /* 0x000e220000000a00 */
[----:B------:R-:W-:Y:S02]  /*14a0*/  ISETP.NE.AND P0, PT, R0, RZ, PT ;  /* 0x000000ff0000720c */ /* 0x000fe40003f05270 */
[----:B------:R-:W-:-:S05]  /*14b0*/  LOP3.LUT R29, RZ, R0, RZ, 0x33, !PT ;  /* 0x00000000ff1d7212 */ /* 0x000fca00078e33ff */
[----:B------:R-:W1:Y:S06]  /*14c0*/  LDC R5, c[0x0][0x370] ;  /* 0x0000dc00ff057b82 */ /* 0x000e6c0000000800 */
[----:B------:R-:W-:Y:S01]  /*14d0*/  @!P0 IMAD.MOV.U32 R6, RZ, RZ, 0x64 ;  /* 0x00000064ff068424 */ /* 0x000fe200078e00ff */
[----:B------:R2:W-:Y:S01]  /*14e0*/  @!P0 STS [UR4+0x2c], R7 ;  /* 0x00002c07ff008988 */ /* 0x0005e20008000804 */
[----:B0-----:R-:W-:Y:S01]  /*14f0*/  IMAD.WIDE.U32 R34, R28, 0x8, R34 ;  /* 0x000000081c227825 */ /* 0x001fe200078e0022 */
[----:B-1----:R-:W-:-:S04]  /*1500*/  ISETP.GT.U32.AND P1, PT, R5, 0x1f3, PT ;  /* 0x000001f30500780c */ /* 0x002fc80003f24070 */
[----:B------:R2:W-:Y:S09]  /*1510*/  @!P0 ST.E.64.STRONG.GPU desc[UR8][R34.64+0x100], R6 ;  /* 0x0001000622008985 */ /* 0x0005f2000c10fb08 */
[----:B------:R-:W-:Y:S05]  /*1520*/  @P1 BRA `(.L_x_451) ;  /* 0x0000000000081947 */ /* 0x000fea0003800000 */
[----:B------:R0:W-:Y:S06]  /*1530*/  MEMBAR.SC.CTA ;  /* 0x0000000000007992 */ /* 0x0001ec0000000000 */
[----:B0-----:R-:W-:Y:S05]  /*1540*/  BRA `(.L_x_452) ;  /* 0x0000000000087947 */ /* 0x001fea0003800000 */
.L_x_451:
[----:B------:R-:W-:Y:S05]  /*1550*/  NANOSLEEP 0x1c2 ;  /* 0x000001c20000795d */ /* 0x000fea0003800000 */
[----:B------:R-:W-:Y:S01]  /*1560*/  NOP ;  /* 0x0000000000007918 */ /* 0x000fe20000000000 */
.L_x_452:
[----:B------:R-:W-:-:S05]  /*1570*/  IMAD.WIDE R8, R29, 0x8, R34 ;  /* 0x000000081d087825 */ /* 0x000fca00078e0222 */
[----:B------:R-:W3:Y:S01]  /*1580*/  LD.E.64.STRONG.GPU R26, desc[UR8][R8.64+0x100] ;  /* 0x00010008081a7980 */ /* 0x000ee2000c10fb00 */
[----:B------:R-:W-:Y:S01]  /*1590*/  UMOV UR5, 0xffffffff ;  /* 0xffffffff00057882 */ /* 0x000fe20000000000 */
[----:B---3--:R-:W-:Y:S02]  /*15a0*/  ISETP.NE.AND P0, PT, R26, 0x63, PT ;  /* 0x000000631a00780c */ /* 0x008fe40003f05270 */
[----:B------:R-:W-:Y:S11]  /*15b0*/  BRA.DIV UR5, `(.L_x_453) ;  /* 0x0000003e058c7947 */ /* 0x000ff6000b800000 */
[----:B------:R-:W-:-:S13]  /*15c0*/  VOTE.ANY P0, !P0 ;  /* 0x0000000000ff7806 */ /* 0x000fda0004000100 */
.L_x_522:
[----:B------:R-:W-:Y:S05]  /*15d0*/  @!P0 BRA `(.L_x_454) ;  /* 0x0000000000308947 */ /* 0x000fea0003800000 */
.L_x_458:
[----:B------:R-:W-:Y:S05]  /*15e0*/  YIELD ;  /* 0x0000000000007946 */ /* 0x000fea0003800000 */
[----:B------:R-:W-:Y:S05]  /*15f0*/  @P1 BRA `(.L_x_455) ;  /* 0x0000000000081947 */ /* 0x000fea0003800000 */
[----:B------:R0:W-:Y:S06]  /*1600*/  MEMBAR.SC.CTA ;  /* 0x0000000000007992 */ /* 0x0001ec0000000000 */
[----:B0-----:R-:W-:Y:S05]  /*1610*/  BRA `(.L_x_456) ;  /* 0x0000000000087947 */ /* 0x001fea0003800000 */
.L_x_455:
[----:B------:R-:W-:Y:S05]  /*1620*/  NANOSLEEP 0x15e ;  /* 0x0000015e0000795d */ /* 0x000fea0003800000 */
[----:B------:R-:W-:Y:S01]  /*1630*/  NOP ;  /* 0x0000000000007918 */ /* 0x000fe20000000000 */
.L_x_456:
[----:B------:R-:W3:Y:S01]  /*1640*/  LD.E.64.STRONG.GPU R26, desc[UR8][R8.64+0x100] ;  /* 0x00010008081a7980 */ /* 0x000ee2000c10fb00 */
[----:B------:R-:W-:Y:S01]  /*1650*/  UMOV UR5, 0xffffffff ;  /* 0xffffffff00057882 */ /* 0x000fe20000000000 */
[----:B---3--:R-:W-:Y:S02]  /*1660*/  ISETP.NE.AND P0, PT, R26, 0x63, PT ;  /* 0x000000631a00780c */ /* 0x008fe40003f05270 */
[----:B------:R-:W-:Y:S11]  /*1670*/  BRA.DIV UR5, `(.L_x_457) ;  /* 0x0000003e057c7947 */ /* 0x000ff6000b800000 */
[----:B------:R-:W-:-:S13]  /*1680*/  VOTE.ANY P0, !P0 ;  /* 0x0000000000ff7806 */ /* 0x000fda0004000100 */
.L_x_525:
[----:B------:R-:W-:Y:S05]  /*1690*/  @P0 BRA `(.L_x_458) ;  /* 0xfffffffc00d00947 */ /* 0x000fea000383ffff */
.L_x_454:
[----:B------:R-:W-:Y:S01]  /*16a0*/  UMOV UR5, 0xffffffff ;  /* 0xffffffff00057882 */ /* 0x000fe20000000000 */
[----:B------:R-:W-:Y:S02]  /*16b0*/  ISETP.NE.AND P6, PT, R26, 0x65, PT ;  /* 0x000000651a00780c */ /* 0x000fe40003fc5270 */
[----:B------:R-:W-:Y:S11]  /*16c0*/  BRA.DIV UR5, `(.L_x_459) ;  /* 0x0000003e05887947 */ /* 0x000ff6000b800000 */
[----:B------:R-:W0:Y:S01]  /*16d0*/  S2R R36, SR_GEMASK ;  /* 0x0000000000247919 */ /* 0x000e220000003c00 */
[----:B------:R-:W-:Y:S01]  /*16e0*/  VOTE.ANY R30, PT, !P6 ;  /* 0x00000000001e7806 */ /* 0x000fe200070e0100 */
[C---:B------:R-:W-:Y:S01]  /*16f0*/  VIADD R8, R33.reuse, 0x2 ;  /* 0x0000000221087836 */ /* 0x040fe20000000000 */
[----:B------:R-:W1:Y:S01]  /*1700*/  LDC.64 R12, c[0x0][0x3a8] ;  /* 0x0000ea00ff0c7b82 */ /* 0x000e620000000a00 */
[C---:B------:R-:W-:Y:S01]  /*1710*/  VIADD R9, R33.reuse, 0x4 ;  /* 0x0000000421097836 */ /* 0x040fe20000000000 */
[----:B------:R-:W3:Y:S01]  /*1720*/  S2R R37, SR_CTAID.X ;  /* 0x0000000000257919 */ /* 0x000ee20000002500 */
[----:B------:R-:W-:Y:S01]  /*1730*/  VIADD R10, R33, 0x8 ;  /* 0x00000008210a7836 */ /* 0x000fe20000000000 */
[----:B0-----:R-:W-:-:S05]  /*1740*/  LOP3.LUT R30, R30, 0x80000000, R36, 0xec, !PT ;  /* 0x800000001e1e7812 */ /* 0x001fca00078eec24 */
[----:B------:R-:W-:Y:S02]  /*1750*/  VIADD R5, R30, 0xffffffff ;  /* 0xffffffff1e057836 */ /* 0x000fe40000000000 */
[----:B---3--:R-:W-:-:S03]  /*1760*/  IMAD.IADD R29, R29, 0x1, R37 ;  /* 0x000000011d1d7824 */ /* 0x008fc600078e0225 */
[----:B------:R-:W-:-:S06]  /*1770*/  LOP3.LUT R5, R30, R5, RZ, 0xc, !PT ;  /* 0x000000051e057212 */ /* 0x000fcc00078e0cff */
[----:B------:R-:W0:Y:S02]  /*1780*/  POPC R5, R5 ;  /* 0x0000000500057309 */ /* 0x000e240000000000 */
[----:B0-----:R-:W2:Y:S01]  /*1790*/  SHFL.DOWN PT, R31, R27, 0x1, R5 ;  /* 0x082000001b1f7989 */ /* 0x001ea200000e0005 */
[----:B------:R-:W-:-:S04]  /*17a0*/  ISETP.GE.AND P0, PT, R33, R5, PT ;  /* 0x000000052100720c */ /* 0x000fc80003f06270 */
[----:B--2---:R-:W-:Y:S02]  /*17b0*/  SEL R6, R31, RZ, !P0 ;  /* 0x000000ff1f067207 */ /* 0x004fe40004000000 */
        /* <DEDUP_REMOVED lines=11> */
[----:B------:R-:W-:Y:S01]  /*1870*/  IMAD.IADD R28, R11, 0x1, R28 ;  /* 0x000000010b1c7824 */ /* 0x000fe200078e021c */
[----:B-1----:R-:W-:-:S04]  /*1880*/  IADD3 R11, P3, PT, R12, 0x100, RZ ;  /* 0x000001000c0b7810 */ /* 0x002fc80007f7e0ff */
[----:B------:R-:W0:Y:S02]  /*1890*/  SHFL.DOWN PT, R31, R28, 0x8, R5 ;  /* 0x090000001c1f7989 */ /* 0x000e2400000e0005 */
[----:B0-----:R-:W-:Y:S02]  /*18a0*/  SEL R27, R31, RZ, !P0 ;  /* 0x000000ff1f1b7207 */ /* 0x001fe40004000000 */
[----:B------:R-:W-:-:S03]  /*18b0*/  ISETP.NE.AND P0, PT, R26, 0x65, PT ;  /* 0x000000651a00780c */ /* 0x000fc60003f05270 */
[----:B------:R-:W-:Y:S02]  /*18c0*/  IMAD.IADD R27, R28, 0x1, R27 ;  /* 0x000000011c1b7824 */ /* 0x000fe400078e021b */
[----:B------:R-:W-:-:S03]  /*18d0*/  IMAD.X R28, RZ, RZ, R13, P3 ;  /* 0x000000ffff1c7224 */ /* 0x000fc600018e060d */
[----:B------:R-:W0:Y:S05]  /*18e0*/  SHFL.DOWN PT, R31, R27, 0x10, R5 ;  /* 0x0a0000001b1f7989 */ /* 0x000e2a00000e0005 */
[----:B------:R-:W-:Y:S02]  /*18f0*/  VOTE.ALL P0, P0 ;  /* 0x0000000000ff7806 */ /* 0x000fe40000000000 */
[----:B0-----:R-:W-:-:S05]  /*1900*/  SEL R12, R31, RZ, !P2 ;  /* 0x000000ff1f0c7207 */ /* 0x001fca0005000000 */
[----:B------:R-:W-:-:S07]  /*1910*/  IMAD.IADD R5, R27, 0x1, R12 ;  /* 0x000000011b057824 */ /* 0x000fce00078e020c */
.L_x_534:
[----:B------:R-:W-:Y:S05]  /*1920*/  @!P0 BRA `(.L_x_460) ;  /* 0x0000000000d88947 */ /* 0x000fea0003800000 */
.L_x_468:
        /* <DEDUP_REMOVED lines=9> */
.L_x_537:
[----:B------:R-:W-:Y:S05]  /*19c0*/  @!P0 BRA `(.L_x_462) ;  /* 0x0000000000308947 */ /* 0x000fea0003800000 */
.L_x_466:
[----:B------:R-:W-:Y:S05]  /*19d0*/  YIELD ;  /* 0x0000000000007946 */ /* 0x000fea0003800000 */
[----:B------:R-:W-:Y:S05]  /*19e0*/  @P1 BRA `(.L_x_463) ;  /* 0x0000000000081947 */ /* 0x000fea0003800000 */
[----:B------:R0:W-:Y:S06]  /*19f0*/  MEMBAR.SC.CTA ;  /* 0x0000000000007992 */ /* 0x0001ec0000000000 */
[----:B0-----:R-:W-:Y:S05]  /*1a00*/  BRA `(.L_x_464) ;  /* 0x0000000000087947 */ /* 0x001fea0003800000 */
.L_x_463:
[----:B------:R-:W-:Y:S05]  /*1a10*/  NANOSLEEP 0x15e ;  /* 0x0000015e0000795d */ /* 0x000fea0003800000 */
[----:B------:R-:W-:Y:S01]  /*1a20*/  NOP ;  /* 0x0000000000007918 */ /* 0x000fe20000000000 */
.L_x_464:
[----:B------:R-:W2:Y:S01]  /*1a30*/  LD.E.64.STRONG.GPU R26, desc[UR8][R12.64+-0x100] ;  /* 0xffff00080c1a7980 */ /* 0x000ea2000c10fb00 */
[----:B------:R-:W-:Y:S01]  /*1a40*/  UMOV UR5, 0xffffffff ;  /* 0xffffffff00057882 */ /* 0x000fe20000000000 */
[----:B--2---:R-:W-:Y:S02]  /*1a50*/  ISETP.NE.AND P0, PT, R26, 0x63, PT ;  /* 0x000000631a00780c */ /* 0x004fe40003f05270 */
[----:B------:R-:W-:Y:S11]  /*1a60*/  BRA.DIV UR5, `(.L_x_465) ;  /* 0x0000003e05c87947 */ /* 0x000ff6000b800000 */
[----:B------:R-:W-:-:S13]  /*1a70*/  VOTE.ANY P0, !P0 ;  /* 0x0000000000ff7806 */ /* 0x000fda0004000100 */
.L_x_540:
[----:B------:R-:W-:Y:S05]  /*1a80*/  @P0 BRA `(.L_x_466) ;  /* 0xfffffffc00d00947 */ /* 0x000fea000383ffff */
.L_x_462:
        /* <DEDUP_REMOVED lines=10> */
[-C--:B------:R-:W-:Y:S02]  /*1b30*/  ISETP.GE.AND P0, PT, R33, R12.reuse, PT ;  /* 0x0000000c2100720c */ /* 0x080fe40003f06270 */
[-C--:B------:R-:W-:Y:S02]  /*1b40*/  ISETP.GT.AND P2, PT, R6, R12.reuse, PT ;  /* 0x0000000c0600720c */ /* 0x080fe40003f44270 */
        /* <DEDUP_REMOVED lines=13> */
[----:B------:R-:W-:-:S03]  /*1c20*/  ISETP.NE.AND P0, PT, R26, 0x65, PT ;  /* 0x000000651a00780c */ /* 0x000fc60003f05270 */
[----:B------:R-:W-:-:S05]  /*1c30*/  IMAD.IADD R37, R27, 0x1, R30 ;  /* 0x000000011b257824 */ /* 0x000fca00078e021e */
[----:B------:R-:W0:Y:S05]  /*1c40*/  SHFL.DOWN PT, R31, R37, 0x10, R12 ;  /* 0x0a000000251f7989 */ /* 0x000e2a00000e000c */
[----:B------:R-:W-:Y:S02]  /*1c50*/  VOTE.ALL P0, P0 ;  /* 0x0000000000ff7806 */ /* 0x000fe40000000000 */
[----:B0-----:R-:W-:-:S04]  /*1c60*/  SEL R26, R31, RZ, !P2 ;  /* 0x000000ff1f1a7207 */ /* 0x001fc80005000000 */
[----:B------:R-:W-:-:S07]  /*1c70*/  IADD3 R5, PT, PT, R37, R26, R5 ;  /* 0x0000001a25057210 */ /* 0x000fce0007ffe005 */
.L_x_549:
[----:B------:R-:W-:Y:S05]  /*1c80*/  @P0 BRA `(.L_x_468) ;  /* 0xfffffffc00280947 */ /* 0x000fea000383ffff */
.L_x_460:
        /* <DEDUP_REMOVED lines=16> */
.L_x_450:
[-C--:B------:R-:W-:Y:S01]  /*1d90*/  ISETP.NE.U32.AND P0, PT, R24, R20.reuse, PT ;  /* 0x000000141800720c */ /* 0x080fe20003f05070 */
[----:B------:R-:W-:Y:S05]  /*1da0*/  WARPSYNC.ALL ;  /* 0x0000000000007948 */ /* 0x000fea0003800000 */
[----:B------:R-:W-:Y:S02]  /*1db0*/  ISETP.NE.AND.EX P0, PT, R25, R21, PT, P0 ;  /* 0x000000151900720c */ /* 0x000fe40003f05300 */
[----:B------:R-:W-:Y:S02]  /*1dc0*/  ISETP.NE.AND P4, PT, R0, RZ, PT ;  /* 0x000000ff0000720c */ /* 0x000fe40003f85270 */
[----:B------:R-:W-:Y:S01]  /*1dd0*/  SEL R9, RZ, 0x1, !P0 ;  /* 0x00000001ff097807 */ /* 0x000fe20004000000 */
[----:B------:R-:W0:Y:S08]  /*1de0*/  S2UR UR5, SR_CgaCtaId ;  /* 0x00000000000579c3 */ /* 0x000e300000008800 */
[----:B------:R-:W-:Y:S01]  /*1df0*/  BAR.SYNC.DEFER_BLOCKING 0x0 ;  /* 0x0000000000007b1d */ /* 0x000fe20000010000 */
[----:B------:R-:W-:-:S02]  /*1e00*/  ISETP.NE.U32.AND P0, PT, R24, R20, PT ;  /* 0x000000141800720c */ /* 0x000fc40003f05070 */
[----:B------:R-:W-:Y:S02]  /*1e10*/  ISETP.NE.U32.AND P1, PT, R20, R18, PT ;  /* 0x000000121400720c */ /* 0x000fe40003f25070 */
[----:B------:R-:W-:Y:S01]  /*1e20*/  ISETP.NE.AND.EX P0, PT, R25, R21, PT, P0 ;  /* 0x000000151900720c */ /* 0x000fe20003f05300 */
[----:B------:R-:W-:Y:S01]  /*1e30*/  UMOV UR4, 0x400 ;  /* 0x0000040000047882 */ /* 0x000fe20000000000 */
[----:B------:R-:W-:Y:S01]  /*1e40*/  ISETP.NE.U32.AND P5, PT, R18, R16, PT ;  /* 0x000000101200720c */ /* 0x000fe20003fa5070 */
[----:B------:R-:W-:Y:S01]  /*1e50*/  BSSY.RECONVERGENT B0, `(.L_x_469) ;  /* 0x000009f000007945 */ /* 0x000fe20003800200 */
[----:B------:R-:W-:Y:S02]  /*1e60*/  ISETP.NE.U32.AND P2, PT, R16, R14, PT ;  /* 0x0000000e1000720c */ /* 0x000fe40003f45070 */
[----:B------:R-:W-:Y:S02]  /*1e70*/  ISETP.NE.U32.AND P3, PT, R14, R22, PT ;  /* 0x000000160e00720c */ /* 0x000fe40003f65070 */
[----:B------:R-:W-:-:S02]  /*1e80*/  ISETP.NE.AND.EX P1, PT, R21, R19, PT, P1 ;  /* 0x000000131500720c */ /* 0x000fc40003f25310 */
[----:B------:R-:W-:Y:S02]  /*1e90*/  ISETP.NE.AND.EX P2, PT, R17, R15, PT, P2 ;  /* 0x0000000f1100720c */ /* 0x000fe40003f45320 */
[----:B------:R-:W-:Y:S01]  /*1ea0*/  ISETP.NE.AND.EX P3, PT, R15, R23, PT, P3 ;  /* 0x000000170f00720c */ /* 0x000fe20003f65330 */
[----:B0-----:R-:W-:-:S09]  /*1eb0*/  ULEA UR6, UR5, UR4, 0x18 ;  /* 0x0000000405067291 */ /* 0x001fd2000f8ec0ff */
[----:B--2---:R-:W0:Y:S04]  /*1ec0*/  @P4 LDS R7, [UR6+0xc] ;  /* 0x00000c06ff074984 */ /* 0x004e280008000800 */
[----:B------:R-:W1:Y:S04]  /*1ed0*/  LDS R33, [UR6+0x24] ;  /* 0x00002406ff217984 */ /* 0x000e680008000800 */
[----:B------:R-:W2:Y:S01]  /*1ee0*/  LDS R5, [UR6+0x2c] ;  /* 0x00002c06ff057984 */ /* 0x000ea20008000800 */
[----:B0-----:R-:W-:Y:S01]  /*1ef0*/  @P4 IMAD.IADD R8, R8, 0x1, R7 ;  /* 0x0000000108084824 */ /* 0x001fe200078e0207 */
[----:B------:R-:W-:Y:S01]  /*1f00*/  BAR.SYNC.DEFER_BLOCKING 0x0 ;  /* 0x0000000000007b1d */ /* 0x000fe20000010000 */
[----:B------:R-:W-:-:S02]  /*1f10*/  ISETP.NE.AND.EX P4, PT, R19, R17, PT, P5 ;  /* 0x000000111300720c */ /* 0x000fc40003f85350 */
[--C-:B------:R-:W-:Y:S02]  /*1f20*/  IMAD.IADD R6, R3, 0x1, R8.reuse ;  /* 0x0000000103067824 */ /* 0x100fe400078e0208 */
[----:B-1----:R-:W-:Y:S02]  /*1f30*/  @P0 IMAD.IADD R3, R8, 0x1, -R33 ;  /* 0x0000000108030824 */ /* 0x002fe400078e0a21 */
[--C-:B------:R-:W-:Y:S02]  /*1f40*/  IMAD.IADD R4, R4, 0x1, R8.reuse ;  /* 0x0000000104047824 */ /* 0x100fe400078e0208 */
[----:B------:R-:W-:Y:S01]  /*1f50*/  IMAD.IADD R10, R2, 0x1, R8 ;  /* 0x00000001020a7824 */ /* 0x000fe200078e0208 */
[----:B------:R-:W-:Y:S02]  /*1f60*/  @P0 LEA R3, R3, UR6, 0x3 ;  /* 0x0000000603030c11 */ /* 0x000fe4000f8e18ff */
[----:B------:R-:W-:Y:S02]  /*1f70*/  @P1 IADD3 R8, PT, PT, -R33, R8, R9 ;  /* 0x0000000821081210 */ /* 0x000fe40007ffe109 */
[----:B------:R-:W-:-:S02]  /*1f80*/  @P4 IMAD.IADD R2, R4, 0x1, -R33 ;  /* 0x0000000104024824 */ /* 0x000fc400078e0a21 */
[--C-:B------:R-:W-:Y:S01]  /*1f90*/  @P2 IMAD.IADD R4, R6, 0x1, -R33.reuse ;  /* 0x0000000106042824 */ /* 0x100fe200078e0a21 */
[----:B------:R-:W-:Y:S01]  /*1fa0*/  @P1 LEA R7, R8, UR6, 0x3 ;  /* 0x0000000608071c11 */ /* 0x000fe2000f8e18ff */
[----:B------:R-:W-:Y:S01]  /*1fb0*/  @P3 IMAD.IADD R6, R10, 0x1, -R33 ;  /* 0x000000010a063824 */ /* 0x000fe200078e0a21 */
[----:B------:R-:W-:Y:S02]  /*1fc0*/  @P4 LEA R9, R2, UR6, 0x3 ;  /* 0x0000000602094c11 */ /* 0x000fe4000f8e18ff */
[----:B------:R-:W-:Y:S02]  /*1fd0*/  @P2 LEA R11, R4, UR6, 0x3 ;  /* 0x00000006040b2c11 */ /* 0x000fe4000f8e18ff */
[----:B------:R-:W-:Y:S01]  /*1fe0*/  @P3 LEA R13, R6, UR6, 0x3 ;  /* 0x00000006060d3c11 */ /* 0x000fe2000f8e18ff */
[----:B------:R0:W-:Y:S01]  /*1ff0*/  @P0 STS.64 [R3], R20 ;  /* 0x0000001403000388 */ /* 0x0001e20000000a00 */
[----:B--2---:R-:W-:-:S03]  /*2000*/  ISETP.GE.AND P0, PT, R0, R5, PT ;  /* 0x000000050000720c */ /* 0x004fc60003f06270 */
[----:B------:R0:W-:Y:S04]  /*2010*/  @P1 STS.64 [R7], R18 ;  /* 0x0000001207001388 */ /* 0x0001e80000000a00 */
[----:B------:R0:W-:Y:S04]  /*2020*/  @P4 STS.64 [R9], R16 ;  /* 0x0000001009004388 */ /* 0x0001e80000000a00 */
[----:B------:R0:W-:Y:S04]  /*2030*/  @P2 STS.64 [R11], R14 ;  /* 0x0000000e0b002388 */ /* 0x0001e80000000a00 */
[----:B------:R0:W-:Y:S01]  /*2040*/  @P3 STS.64 [R13], R22 ;  /* 0x000000160d003388 */ /* 0x0001e20000000a00 */
[----:B------:R-:W-:Y:S06]  /*2050*/  BAR.SYNC.DEFER_BLOCKING 0x0 ;  /* 0x0000000000007b1d */ /* 0x000fec0000010000 */
[----:B------:R-:W-:Y:S05]  /*2060*/  @P0 BRA `(.L_x_470) ;  /* 0x0000000400f40947 */ /* 0x000fea0003800000 */
[----:B------:R-:W-:Y:S01]  /*2070*/  LOP3.LUT R2, RZ, R0, RZ, 0x33, !PT ;  /* 0x00000000ff027212 */ /* 0x000fe200078e33ff */
[----:B------:R-:W-:Y:S04]  /*2080*/  BSSY.RECONVERGENT B1, `(.L_x_471) ;  /* 0x0000017000017945 */ /* 0x000fe80003800200 */
[----:B------:R-:W-:-:S05]  /*2090*/  IMAD.IADD R2, R5, 0x1, R2 ;  /* 0x0000000105027824 */ /* 0x000fca00078e0202 */
[C---:B0-----:R-:W-:Y:S02]  /*20a0*/  LOP3.LUT R3, R2.reuse, 0xc0, RZ, 0xc0, !PT ;  /* 0x000000c002037812 */ /* 0x041fe400078ec0ff */
[----:B------:R-:W-:Y:S02]  /*20b0*/  ISETP.GE.U32.AND P1, PT, R2, 0xc0, PT ;  /* 0x000000c00200780c */ /* 0x000fe40003f26070 */
[----:B------:R-:W-:-:S13]  /*20c0*/  ISETP.NE.AND P0, PT, R3, 0xc0, PT ;  /* 0x000000c00300780c */ /* 0x000fda0003f05270 */
[----:B------:R-:W-:Y:S05]  /*20d0*/  @!P0 BRA `(.L_x_472) ;  /* 0x0000000000448947 */ /* 0x000fea0003800000 */
[----:B------:R-:W0:Y:S01]  /*20e0*/  LDC.64 R8, c[0x0][0x388] ;  /* 0x0000e200ff087b82 */ /* 0x000e220000000a00 */
[----:B------:R-:W-:Y:S01]  /*20f0*/  LEA.HI R2, R2, 0x1, RZ, 0x1a ;  /* 0x0000000102027811 */ /* 0x000fe200078fd0ff */
[C---:B------:R-:W-:Y:S01]  /*2100*/  IMAD.IADD R11, R0.reuse, 0x1, R33 ;  /* 0x00000001000b7824 */ /* 0x040fe200078e0221 */
[----:B------:R-:W-:-:S03]  /*2110*/  LEA R4, R0, UR6, 0x3 ;  /* 0x0000000600047c11 */ /* 0x000fc6000f8e18ff */
[C---:B------:R-:W-:Y:S01]  /*2120*/  IMAD.SHL.U32 R3, R2.reuse, 0x40, RZ ;  /* 0x0000004002037824 */ /* 0x040fe200078e00ff */
[----:B------:R-:W-:-:S04]  /*2130*/  LOP3.LUT R2, R2, 0x3, RZ, 0xc0, !PT ;  /* 0x0000000302027812 */ /* 0x000fc800078ec0ff */
[----:B------:R-:W-:Y:S01]  /*2140*/  LOP3.LUT R3, R3, 0xc0, RZ, 0xc0, !PT ;  /* 0x000000c003037812 */ /* 0x000fe200078ec0ff */
[----:B------:R-:W-:-:S04]  /*2150*/  IMAD.MOV R10, RZ, RZ, -R2 ;  /* 0x000000ffff0a7224 */ /* 0x000fc800078e0a02 */
[----:B------:R-:W-:-:S07]  /*2160*/  IMAD.IADD R0, R0, 0x1, R3 ;  /* 0x0000000100007824 */ /* 0x000fce00078e0203 */
.L_x_473:
[----:B-1----:R1:W2:Y:S01]  /*2170*/  LDS.64 R6, [R4] ;  /* 0x0000000004067984 */ /* 0x0022a20000000a00 */
[----:B0-----:R-:W-:-:S04]  /*2180*/  IMAD.WIDE R2, R11, 0x8, R8 ;  /* 0x000000080b027825 */ /* 0x001fc800078e0208 */
[----:B------:R-:W-:Y:S02]  /*2190*/  VIADD R10, R10, 0x1 ;  /* 0x000000010a0a7836 */ /* 0x000fe40000000000 */
[----:B------:R-:W-:Y:S02]  /*21a0*/  VIADD R11, R11, 0x40 ;  /* 0x000000400b0b7836 */ /* 0x000fe40000000000 */
[----:B-1----:R-:W-:Y:S01]  /*21b0*/  VIADD R4, R4, 0x200 ;  /* 0x0000020004047836 */ /* 0x002fe20000000000 */
[----:B------:R-:W-:Y:S01]  /*21c0*/  ISETP.NE.AND P0, PT, R10, RZ, PT ;  /* 0x000000ff0a00720c */ /* 0x000fe20003f05270 */
[----:B--2---:R1:W-:-:S12]  /*21d0*/  STG.E.64 desc[UR8][R2.64], R6 ;  /* 0x0000000602007986 */ /* 0x0043d8000c101b08 */
[----:B------:R-:W-:Y:S05]  /*21e0*/  @P0 BRA `(.L_x_473) ;  /* 0xfffffffc00e00947 */ /* 0x000fea000383ffff */
.L_x_472:
[----:B------:R-:W-:Y:S05]  /*21f0*/  BSYNC.RECONVERGENT B1 ;  /* 0x0000000000017941 */ /* 0x000fea0003800200 */
.L_x_471:
[----:B------:R-:W-:Y:S05]  /*2200*/  @!P1 BRA `(.L_x_470) ;  /* 0x00000004008c9947 */ /* 0x000fea0003800000 */
[----:B------:R-:W0:Y:S01]  /*2210*/  LDCU.64 UR4, c[0x0][0x388] ;  /* 0x00007100ff0477ac */ /* 0x000e220008000a00 */
[----:B-1----:R-:W-:Y:S01]  /*2220*/  IMAD.IADD R2, R5, 0x1, -R0 ;  /* 0x0000000105027824 */ /* 0x002fe200078e0a00 */
[C---:B------:R-:W-:Y:S01]  /*2230*/  LEA R4, R0.reuse, UR6, 0x3 ;  /* 0x0000000600047c11 */ /* 0x040fe2000f8e18ff */
[----:B------:R-:W-:Y:S01]  /*2240*/  BSSY.RECONVERGENT B1, `(.L_x_474) ;  /* 0x0000038000017945 */ /* 0x000fe20003800200 */
[----:B------:R-:W-:Y:S01]  /*2250*/  IMAD.IADD R33, R0, 0x1, R33 ;  /* 0x0000000100217824 */ /* 0x000fe200078e0221 */
[----:B------:R-:W-:Y:S02]  /*2260*/  PLOP3.LUT P0, PT, PT, PT, PT, 0x80, 0x8 ;  /* 0x000000000008781c */ /* 0x000fe40003f0f070 */
[----:B------:R-:W-:Y:S01]  /*2270*/  ISETP.GT.AND P1, PT, R2, 0x300, PT ;  /* 0x000003000200780c */ /* 0x000fe20003f24270 */
[----:B------:R-:W-:Y:S01]  /*2280*/  VIADD R4, R4, 0x400 ;  /* 0x0000040004047836 */ /* 0x000fe20000000000 */
[----:B0-----:R-:W-:-:S04]  /*2290*/  UIADD3 UR4, UP0, UPT, UR4, 0x400, URZ ;  /* 0x0000040004047890 */ /* 0x001fc8000ff1e0ff */
[----:B------:R-:W-:Y:S02]  /*22a0*/  UIADD3.X UR5, UPT, UPT, URZ, UR5, URZ, UP0, !UPT ;  /* 0x00000005ff057290 */ /* 0x000fe400087fe4ff */
[----:B------:R-:W-:-:S04]  /*22b0*/  IMAD.U32 R2, RZ, RZ, UR4 ;  /* 0x00000004ff027e24 */ /* 0x000fc8000f8e00ff */
[----:B------:R-:W-:Y:S01]  /*22c0*/  IMAD.U32 R3, RZ, RZ, UR5 ;  /* 0x00000005ff037e24 */ /* 0x000fe2000f8e00ff */
[----:B------:R-:W-:Y:S06]  /*22d0*/  @!P1 BRA `(.L_x_475) ;  /* 0x0000000000b89947 */ /* 0x000fec0003800000 */
[----:B------:R-:W-:Y:S01]  /*22e0*/  PLOP3.LUT P0, PT, PT, PT, PT, 0x8, 0x80 ;  /* 0x000000000080781c */ /* 0x000fe20003f0e170 */
[----:B------:R-:W-:-:S12]  /*22f0*/  VIADD R35, R5, 0xfffffd00 ;  /* 0xfffffd0005237836 */ /* 0x000fd80000000000 */
.L_x_476:
[----:B-1----:R-:W0:Y:S01]  /*2300*/  LDS.64 R14, [R4+0x200] ;  /* 0x00020000040e7984 */ /* 0x002e220000000a00 */
[----:B------:R-:W-:-:S03]  /*2310*/  IMAD.WIDE R36, R33, 0x8, R2 ;  /* 0x0000000821247825 */ /* 0x000fc600078e0202 */
[----:B------:R-:W1:Y:S01]  /*2320*/  LDS.64 R24, [R4+-0x400] ;  /* 0xfffc000004187984 */ /* 0x000e620000000a00 */
[C---:B------:R-:W-:Y:S02]  /*2330*/  VIADD R31, R33.reuse, 0x100 ;  /* 0x00000100211f7836 */ /* 0x040fe40000000000 */
[----:B------:R-:W-:Y:S01]  /*2340*/  VIADD R32, R33, 0x300 ;  /* 0x0000030021207836 */ /* 0x000fe20000000000 */
[----:B------:R-:W2:Y:S01]  /*2350*/  LDS.64 R26, [R4+-0x200] ;  /* 0xfffe0000041a7984 */ /* 0x000ea20000000a00 */
[----:B------:R-:W-:-:S03]  /*2360*/  IMAD.WIDE R30, R31, 0x8, R2 ;  /* 0x000000081f1e7825 */ /* 0x000fc600078e0202 */
[----:B------:R-:W3:Y:S01]  /*2370*/  LDS.64 R28, [R4] ;  /* 0x00000000041c7984 */ /* 0x000ee20000000a00 */
[----:B------:R-:W-:-:S03]  /*2380*/  VIADD R0, R0, 0x400 ;  /* 0x0000040000007836 */ /* 0x000fc60000000000 */
[----:B------:R-:W4:Y:S02]  /*2390*/  LDS.64 R6, [R4+0x400] ;  /* 0x0004000004067984 */ /* 0x000f240000000a00 */
[----:B------:R-:W-:Y:S02]  /*23a0*/  ISETP.GE.AND P1, PT, R0, R35, PT ;  /* 0x000000230000720c */ /* 0x000fe40003f26270 */
[----:B------:R-:W5:Y:S04]  /*23b0*/  LDS.64 R8, [R4+0x600] ;  /* 0x0006000004087984 */ /* 0x000f680000000a00 */
[----:B------:R-:W5:Y:S04]  /*23c0*/  LDS.64 R10, [R4+0x800] ;  /* 0x00080000040a7984 */ /* 0x000f680000000a00 */
[----:B------:R-:W5:Y:S04]  /*23d0*/  LDS.64 R12, [R4+0xa00] ;  /* 0x000a0000040c7984 */ /* 0x000f680000000a00 */
[----:B------:R-:W-:Y:S04]  /*23e0*/  LDS.64 R16, [R4+0xe00] ;  /* 0x000e000004107984 */ /* 0x000fe80000000a00 */
[----:B------:R-:W-:Y:S04]  /*23f0*/  LDS.64 R18, [R4+0x1000] ;  /* 0x0010000004127984 */ /* 0x000fe80000000a00 */
[----:B0-----:R-:W-:Y:S04]  /*2400*/  STG.E.64 desc[UR8][R36.64+0x200], R14 ;  /* 0x0002000e24007986 */ /* 0x001fe8000c101b08 */
[----:B-1----:R-:W-:Y:S04]  /*2410*/  STG.E.64 desc[UR8][R36.64+-0x400], R24 ;  /* 0xfffc001824007986 */ /* 0x002fe8000c101b08 */
[----:B--2---:R-:W-:Y:S04]  /*2420*/  STG.E.64 desc[UR8][R36.64+-0x200], R26 ;  /* 0xfffe001a24007986 */ /* 0x004fe8000c101b08 */
[----:B---3--:R0:W-:Y:S04]  /*2430*/  STG.E.64 desc[UR8][R36.64], R28 ;  /* 0x0000001c24007986 */ /* 0x0081e8000c101b08 */
[----:B------:R-:W1:Y:S04]  /*2440*/  LDS.64 R14, [R4+0xc00] ;  /* 0x000c0000040e7984 */ /* 0x000e680000000a00 */
[----:B------:R-:W2:Y:S04]  /*2450*/  LDS.64 R20, [R4+0x1200] ;  /* 0x0012000004147984 */ /* 0x000ea80000000a00 */
[----:B------:R-:W3:Y:S01]  /*2460*/  LDS.64 R22, [R4+0x1400] ;  /* 0x0014000004167984 */ /* 0x000ee20000000a00 */
[----:B0-----:R-:W-:-:S03]  /*2470*/  VIADD R37, R33, 0x200 ;  /* 0x0000020021257836 */ /* 0x001fc60000000000 */
[----:B------:R-:W0:Y:S01]  /*2480*/  LDS.64 R24, [R4+0x1600] ;  /* 0x0016000004187984 */ /* 0x000e220000000a00 */
[----:B------:R-:W-:Y:S02]  /*2490*/  VIADD R33, R33, 0x400 ;  /* 0x0000040021217836 */ /* 0x000fe40000000000 */
[----:B------:R-:W-:Y:S01]  /*24a0*/  IMAD.WIDE R36, R37, 0x8, R2 ;  /* 0x0000000825247825 */ /* 0x000fe200078e0202 */
[----:B------:R-:W0:Y:S04]  /*24b0*/  LDS.64 R26, [R4+0x1800] ;  /* 0x00180000041a7984 */ /* 0x000e280000000a00 */
[----:B------:R5:W0:Y:S04]  /*24c0*/  LDS.64 R28, [R4+0x1a00] ;  /* 0x001a0000041c7984 */ /* 0x000a280000000a00 */
[----:B----4-:R4:W-:Y:S04]  /*24d0*/  STG.E.64 desc[UR8][R30.64+-0x400], R6 ;  /* 0xfffc00061e007986 */ /* 0x0109e8000c101b08 */
[----:B-----5:R0:W-:Y:S01]  /*24e0*/  STG.E.64 desc[UR8][R30.64+-0x200], R8 ;  /* 0xfffe00081e007986 */ /* 0x0201e2000c101b08 */
[----:B------:R-:W-:-:S03]  /*24f0*/  VIADD R4, R4, 0x2000 ;  /* 0x0000200004047836 */ /* 0x000fc60000000000 */
[----:B------:R0:W-:Y:S04]  /*2500*/  STG.E.64 desc[UR8][R30.64], R10 ;  /* 0x0000000a1e007986 */ /* 0x0001e8000c101b08 */
[----:B------:R0:W-:Y:S01]  /*2510*/  STG.E.64 desc[UR8][R30.64+0x200], R12 ;  /* 0x0002000c1e007986 */ /* 0x0001e2000c101b08 */
[----:B----4-:R-:W-:-:S03]  /*2520*/  IMAD.WIDE R6, R32, 0x8, R2 ;  /* 0x0000000820067825 */ /* 0x010fc600078e0202 */
[----:B-1----:R1:W-:Y:S04]  /*2530*/  STG.E.64 desc[UR8][R36.64+-0x400], R14 ;  /* 0xfffc000e24007986 */ /* 0x0023e8000c101b08 */
[----:B------:R1:W-:Y:S04]  /*2540*/  STG.E.64 desc[UR8][R36.64+-0x200], R16 ;  /* 0xfffe001024007986 */ /* 0x0003e8000c101b08 */
[----:B------:R1:W-:Y:S04]  /*2550*/  STG.E.64 desc[UR8][R36.64], R18 ;  /* 0x0000001224007986 */ /* 0x0003e8000c101b08 */
[----:B--2---:R1:W-:Y:S04]  /*2560*/  STG.E.64 desc[UR8][R36.64+0x200], R20 ;  /* 0x0002001424007986 */ /* 0x0043e8000c101b08 */
[----:B---3--:R1:W-:Y:S04]  /*2570*/  STG.E.64 desc[UR8][R6.64+-0x400], R22 ;  /* 0xfffc001606007986 */ /* 0x0083e8000c101b08 */
[----:B0-----:R1:W-:Y:S04]  /*2580*/  STG.E.64 desc[UR8][R6.64+-0x200], R24 ;  /* 0xfffe001806007986 */ /* 0x0013e8000c101b08 */
[----:B------:R1:W-:Y:S04]  /*2590*/  STG.E.64 desc[UR8][R6.64], R26 ;  /* 0x0000001a06007986 */ /* 0x0003e8000c101b08 */
[----:B------:R1:W-:Y:S01]  /*25a0*/  STG.E.64 desc[UR8][R6.64+0x200], R28 ;  /* 0x0002001c06007986 */ /* 0x0003e2000c101b08 */
[----:B------:R-:W-:Y:S05]  /*25b0*/  @!P1 BRA `(.L_x_476) ;  /* 0xfffffffc00509947 */ /* 0x000fea000383ffff */
.L_x_475:
[----:B------:R-:W-:Y:S05]  /*25c0*/  BSYNC.RECONVERGENT B1 ;  /* 0x0000000000017941 */ /* 0x000fea0003800200 */
.L_x_474:
[----:B-1----:R-:W-:Y:S01]  /*25d0*/  IMAD.IADD R6, R5, 0x1, -R0 ;  /* 0x0000000105067824 */ /* 0x002fe200078e0a00 */
[----:B------:R-:W-:Y:S04]  /*25e0*/  BSSY.RECONVERGENT B1, `(.L_x_477) ;  /* 0x000001a000017945 */ /* 0x000fe80003800200 */
[----:B------:R-:W-:-:S13]  /*25f0*/  ISETP.GT.AND P1, PT, R6, 0x100, PT ;  /* 0x000001000600780c */ /* 0x000fda0003f24270 */
[----:B------:R-:W-:Y:S05]  /*2600*/  @!P1 BRA `(.L_x_478) ;  /* 0x00000000005c9947 */ /* 0x000fea0003800000 */
[----:B------:R-:W0:Y:S01]  /*2610*/  LDS.64 R8, [R4+-0x400] ;  /* 0xfffc000004087984 */ /* 0x000e220000000a00 */
[C---:B------:R-:W-:Y:S01]  /*2620*/  VIADD R17, R33.reuse, 0x100 ;  /* 0x0000010021117836 */ /* 0x040fe20000000000 */
[----:B------:R-:W-:Y:S01]  /*2630*/  PLOP3.LUT P0, PT, PT, PT, PT, 0x8, 0x80 ;  /* 0x000000000080781c */ /* 0x000fe20003f0e170 */
[--C-:B------:R-:W-:Y:S01]  /*2640*/  IMAD.WIDE R6, R33, 0x8, R2.reuse ;  /* 0x0000000821067825 */ /* 0x100fe200078e0202 */
[----:B------:R-:W1:Y:S03]  /*2650*/  LDS.64 R10, [R4+-0x200] ;  /* 0xfffe0000040a7984 */ /* 0x000e660000000a00 */
[----:B------:R-:W-:Y:S01]  /*2660*/  IMAD.WIDE R16, R17, 0x8, R2 ;  /* 0x0000000811107825 */ /* 0x000fe200078e0202 */
[----:B------:R-:W2:Y:S03]  /*2670*/  LDS.64 R12, [R4] ;  /* 0x00000000040c7984 */ /* 0x000ea60000000a00 */
[----:B------:R-:W-:Y:S01]  /*2680*/  VIADD R0, R0, 0x200 ;  /* 0x0000020000007836 */ /* 0x000fe20000000000 */
[----:B------:R-:W3:Y:S01]  /*2690*/  LDS.64 R14, [R4+0x200] ;  /* 0x00020000040e7984 */ /* 0x000ee20000000a00 */
[----:B------:R-:W-:-:S03]  /*26a0*/  VIADD R33, R33, 0x200 ;  /* 0x0000020021217836 */ /* 0x000fc60000000000 */
[----:B------:R-:W4:Y:S04]  /*26b0*/  LDS.64 R18, [R4+0x400] ;  /* 0x0004000004127984 */ /* 0x000f280000000a00 */
[----:B------:R-:W5:Y:S04]  /*26c0*/  LDS.64 R20, [R4+0x600] ;  /* 0x0006000004147984 */ /* 0x000f680000000a00 */
[----:B------:R-:W5:Y:S04]  /*26d0*/  LDS.64 R22, [R4+0x800] ;  /* 0x0008000004167984 */ /* 0x000f680000000a00 */
[----:B------:R0:W5:Y:S02]  /*26e0*/  LDS.64 R24, [R4+0xa00] ;  /* 0x000a000004187984 */ /* 0x0001640000000a00 */
[----:B0-----:R-:W-:-:S02]  /*26f0*/  VIADD R4, R4, 0x1000 ;  /* 0x0000100004047836 */ /* 0x001fc40000000000 */
[----:B------:R0:W-:Y:S04]  /*2700*/  STG.E.64 desc[UR8][R6.64+-0x400], R8 ;  /* 0xfffc000806007986 */ /* 0x0001e8000c101b08 */
[----:B-1----:R0:W-:Y:S04]  /*2710*/  STG.E.64 desc[UR8][R6.64+-0x200], R10 ;  /* 0xfffe000a06007986 */ /* 0x0021e8000c101b08 */
[----:B--2---:R0:W-:Y:S04]  /*2720*/  STG.E.64 desc[UR8][R6.64], R12 ;  /* 0x0000000c06007986 */ /* 0x0041e8000c101b08 */
[----:B---3--:R0:W-:Y:S04]  /*2730*/  STG.E.64 desc[UR8][R6.64+0x200], R14 ;  /* 0x0002000e06007986 */ /* 0x0081e8000c101b08 */
[----:B----4-:R0:W-:Y:S04]  /*2740*/  STG.E.64 desc[UR8][R16.64+-0x400], R18 ;  /* 0xfffc001210007986 */ /* 0x0101e8000c101b08 */
[----:B-----5:R0:W-:Y:S04]  /*2750*/  STG.E.64 desc[UR8][R16.64+-0x200], R20 ;  /* 0xfffe001410007986 */ /* 0x0201e8000c101b08 */
[----:B------:R0:W-:Y:S04]  /*2760*/  STG.E.64 desc[UR8][R16.64], R22 ;  /* 0x0000001610007986 */ /* 0x0001e8000c101b08 */
[----:B------:R0:W-:Y:S02]  /*2770*/  STG.E.64 desc[UR8][R16.64+0x200], R24 ;  /* 0x0002001810007986 */ /* 0x0001e4000c101b08 */
.L_x_478:
[----:B------:R-:W-:Y:S05]  /*2780*/  BSYNC.RECONVERGENT B1 ;  /* 0x0000000000017941 */ /* 0x000fea0003800200 */
.L_x_477:
[----:B------:R-:W-:-:S13]  /*2790*/  ISETP.LT.OR P0, PT, R0, R5, P0 ;  /* 0x000000050000720c */ /* 0x000fda0000701670 */
[----:B------:R-:W-:Y:S05]  /*27a0*/  @!P0 BRA `(.L_x_470) ;  /* 0x0000000000248947 */ /* 0x000fea0003800000 */
[----:B0-----:R-:W0:Y:S01]  /*27b0*/  LDS.64 R6, [R4+-0x400] ;  /* 0xfffc000004067984 */ /* 0x001e220000000a00 */
[----:B------:R-:W-:-:S03]  /*27c0*/  IMAD.WIDE R2, R33, 0x8, R2 ;  /* 0x0000000821027825 */ /* 0x000fc600078e0202 */
[----:B------:R-:W1:Y:S04]  /*27d0*/  LDS.64 R8, [R4+-0x200] ;  /* 0xfffe000004087984 */ /* 0x000e680000000a00 */
[----:B------:R-:W2:Y:S04]  /*27e0*/  LDS.64 R10, [R4] ;  /* 0x00000000040a7984 */ /* 0x000ea80000000a00 */
[----:B------:R-:W3:Y:S04]  /*27f0*/  LDS.64 R12, [R4+0x200] ;  /* 0x00020000040c7984 */ /* 0x000ee80000000a00 */
[----:B0-----:R4:W-:Y:S04]  /*2800*/  STG.E.64 desc[UR8][R2.64+-0x400], R6 ;  /* 0xfffc000602007986 */ /* 0x0019e8000c101b08 */
[----:B-1----:R4:W-:Y:S04]  /*2810*/  STG.E.64 desc[UR8][R2.64+-0x200], R8 ;  /* 0xfffe000802007986 */ /* 0x0029e8000c101b08 */
[----:B--2---:R4:W-:Y:S04]  /*2820*/  STG.E.64 desc[UR8][R2.64], R10 ;  /* 0x0000000a02007986 */ /* 0x0049e8000c101b08 */
[----:B---3--:R4:W-:Y:S02]  /*2830*/  STG.E.64 desc[UR8][R2.64+0x200], R12 ;  /* 0x0002000c02007986 */ /* 0x0089e4000c101b08 */
.L_x_470:
[----:B------:R-:W-:Y:S05]  /*2840*/  BSYNC.RECONVERGENT B0 ;  /* 0x0000000000007941 */ /* 0x000fea0003800200 */
.L_x_469:
[----:B------:R-:W-:Y:S06]  /*2850*/  BAR.SYNC.DEFER_BLOCKING 0x0 ;  /* 0x0000000000007b1d */ /* 0x000fec0000010000 */
[----:B------:R-:W-:Y:S05]  /*2860*/  EXIT ;  /* 0x000000000000794d */ /* 0x000fea0003800000 */
.L_x_438:
[----:B------:R-:W0:Y:S01]  /*2870*/  S2R R0, SR_CTAID.X ;  /* 0x0000000000007919 */ /* 0x000e220000002500 */
[----:B------:R-:W1:Y:S01]  /*2880*/  LDCU UR6, c[0x0][0x3a0] ;  /* 0x00007400ff0677ac */ /* 0x000e620008000800 */
[C---:B0-----:R-:W-:Y:S01]  /*2890*/  ISETP.NE.AND P0, PT, R0.reuse, RZ, PT ;  /* 0x000000ff0000720c */ /* 0x041fe20003f05270 */
[----:B------:R-:W-:-:S05]  /*28a0*/  IMAD R0, R0, 0x140, RZ ;  /* 0x0000014000007824 */ /* 0x000fca00078e02ff */
[----:B-1----:R-:W-:-:S07]  /*28b0*/  IADD3 R33, PT, PT, -R0, UR6, RZ ;  /* 0x0000000600217c10 */ /* 0x002fce000fffe1ff */
[----:B------:R-:W-:Y:S05]  /*28c0*/  @P0 BRA `(.L_x_479) ;  /* 0x0000001000000947 */ /* 0x000fea0003800000 */
[----:B------:R-:W0:Y:S02]  /*28d0*/  LDC.64 R6, c[0x0][0x380] ;  /* 0x0000e000ff067b82 */ /* 0x000e240000000a00 */
[----:B0-----:R-:W-:-:S05]  /*28e0*/  IMAD.WIDE.U32 R4, R0, 0x8, R6 ;  /* 0x0000000800047825 */ /* 0x001fca00078e0006 */
[----:B------:R0:W2:Y:S01]  /*28f0*/  LDG.E.64.CONSTANT R2, desc[UR8][R4.64] ;  /* 0x0000000804027981 */ /* 0x0000a2000c1e9b00 */
[----:B------:R-:W1:Y:S02]  /*2900*/  S2R R19, SR_TID.X ;  /* 0x0000000000137919 */ /* 0x000e640000002100 */
[C---:B-1----:R-:W-:Y:S02]  /*2910*/  LOP3.LUT R9, R19.reuse, 0x1f, RZ, 0xc0, !PT ;  /* 0x0000001f13097812 */ /* 0x042fe400078ec0ff */
[----:B------:R-:W-:-:S05]  /*2920*/  LOP3.LUT R8, R19, 0x3e0, RZ, 0xc0, !PT ;  /* 0x000003e013087812 */ /* 0x000fca00078ec0ff */
[----:B------:R-:W-:-:S04]  /*2930*/  IMAD R9, R8, 0x5, R9 ;  /* 0x0000000508097824 */ /* 0x000fc800078e0209 */
[C---:B------:R-:W-:Y:S01]  /*2940*/  VIADD R8, R9.reuse, 0x20 ;  /* 0x0000002009087836 */ /* 0x040fe20000000000 */
[CC--:B------:R-:W-:Y:S01]  /*2950*/  ISETP.GE.AND P0, PT, R9.reuse, R33.reuse, PT ;  /* 0x000000210900720c */ /* 0x0c0fe20003f06270 */
[C---:B------:R-:W-:Y:S01]  /*2960*/  VIADD R10, R9.reuse, 0x40 ;  /* 0x00000040090a7836 */ /* 0x040fe20000000000 */
[C---:B0-----:R-:W-:Y:S01]  /*2970*/  LEA R4, P5, R9.reuse, R4, 0x3 ;  /* 0x0000000409047211 */ /* 0x041fe200078a18ff */
[C---:B------:R-:W-:Y:S01]  /*2980*/  VIADD R12, R9.reuse, 0x60 ;  /* 0x00000060090c7836 */ /* 0x040fe20000000000 */
[-C--:B------:R-:W-:Y:S01]  /*2990*/  ISETP.GE.AND P1, PT, R8, R33.reuse, PT ;  /* 0x000000210800720c */ /* 0x080fe20003f26270 */
[----:B------:R-:W-:Y:S01]  /*29a0*/  VIADD R8, R9, 0x80 ;  /* 0x0000008009087836 */ /* 0x000fe20000000000 */
[-C--:B------:R-:W-:Y:S01]  /*29b0*/  ISETP.GE.AND P2, PT, R10, R33.reuse, PT ;  /* 0x000000210a00720c */ /* 0x080fe20003f46270 */
[----:B------:R-:W-:Y:S01]  /*29c0*/  IMAD.X R5, RZ, RZ, R5, P5 ;  /* 0x000000ffff057224 */ /* 0x000fe200028e0605 */
[-C--:B------:R-:W-:Y:S02]  /*29d0*/  ISETP.GE.AND P3, PT, R12, R33.reuse, PT ;  /* 0x000000210c00720c */ /* 0x080fe40003f66270 */
[----:B------:R-:W-:-:S03]  /*29e0*/  ISETP.GE.AND P4, PT, R8, R33, PT ;  /* 0x000000210800720c */ /* 0x000fc60003f86270 */
[----:B------:R-:W-:-:S04]  /*29f0*/  @!P0 IMAD.IADD R11, R0, 0x1, R9 ;  /* 0x00000001000b8824 */ /* 0x000fc800078e0209 */
[----:B------:R-:W-:-:S04]  /*2a00*/  @!P0 IMAD.WIDE.U32 R6, R11, 0x8, R6 ;  /* 0x000000080b068825 */ /* 0x000fc800078e0006 */
[----:B--2---:R-:W-:Y:S02]  /*2a10*/  IMAD.MOV.U32 R16, RZ, RZ, R2 ;  /* 0x000000ffff107224 */ /* 0x004fe400078e0002 */
[----:B------:R-:W-:Y:S02]  /*2a20*/  IMAD.MOV.U32 R17, RZ, RZ, R3 ;  /* 0x000000ffff117224 */ /* 0x000fe400078e0003 */
[--C-:B------:R-:W-:Y:S01]  /*2a30*/  IMAD.MOV.U32 R10, RZ, RZ, R16.reuse ;  /* 0x000000ffff0a7224 */ /* 0x100fe200078e0010 */
[----:B------:R-:W2:Y:S01]  /*2a40*/  @!P0 LDG.E.64.CONSTANT R2, desc[UR8][R6.64] ;  /* 0x0000000806028981 */ /* 0x000ea2000c1e9b00 */
[--C-:B------:R-:W-:Y:S02]  /*2a50*/  IMAD.MOV.U32 R11, RZ, RZ, R17.reuse ;  /* 0x000000ffff0b7224 */ /* 0x100fe400078e0011 */
[----:B------:R-:W-:Y:S02]  /*2a60*/  IMAD.MOV.U32 R20, RZ, RZ, R16 ;  /* 0x000000ffff147224 */ /* 0x000fe400078e0010 */
[----:B------:R-:W-:-:S02]  /*2a70*/  IMAD.MOV.U32 R21, RZ, RZ, R17 ;  /* 0x000000ffff157224 */ /* 0x000fc400078e0011 */
[----:B------:R-:W-:Y:S01]  /*2a80*/  IMAD.MOV.U32 R22, RZ, RZ, R16 ;  /* 0x000000ffff167224 */ /* 0x000fe200078e0010 */
[----:B------:R-:W3:Y:S01]  /*2a90*/  @!P1 LDG.E.64.CONSTANT R10, desc[UR8][R4.64+0x100] ;  /* 0x00010008040a9981 */ /* 0x000ee2000c1e9b00 */
[----:B------:R-:W-:-:S03]  /*2aa0*/  IMAD.MOV.U32 R23, RZ, RZ, R17 ;  /* 0x000000ffff177224 */ /* 0x000fc600078e0011 */
[----:B------:R-:W4:Y:S04]  /*2ab0*/  @!P2 LDG.E.64.CONSTANT R20, desc[UR8][R4.64+0x200] ;  /* 0x000200080414a981 */ /* 0x000f28000c1e9b00 */
[----:B------:R-:W5:Y:S04]  /*2ac0*/  @!P3 LDG.E.64.CONSTANT R22, desc[UR8][R4.64+0x300] ;  /* 0x000300080416b981 */ /* 0x000f68000c1e9b00 */
[----:B------:R-:W5:Y:S01]  /*2ad0*/  @!P4 LDG.E.64.CONSTANT R16, desc[UR8][R4.64+0x400] ;  /* 0x000400080410c981 */ /* 0x000f62000c1e9b00 */
        /* <DEDUP_REMOVED lines=8> */
[C---:B------:R-:W-:Y:S02]  /*2b60*/  LEA R15, R19.reuse, UR4, 0x3 ;  /* 0x00000004130f7c11 */ /* 0x040fe4000f8e18ff */
[C---:B------:R-:W-:Y:S01]  /*2b70*/  ISETP.NE.AND P3, PT, R19.reuse, RZ, PT ;  /* 0x000000ff1300720c */ /* 0x040fe20003f65270 */
[----:B------:R-:W-:-:S05]  /*2b80*/  IMAD R14, R19, 0x5, RZ ;  /* 0x00000005130e7824 */ /* 0x000fca00078e02ff */
[----:B------:R-:W-:Y:S01]  /*2b90*/  ISETP.GE.AND P4, PT, R14, R33, PT ;  /* 0x000000210e00720c */ /* 0x000fe20003f86270 */
        /* <DEDUP_REMOVED lines=10> */
[----:B------:R3:W-:Y:S01]  /*2c40*/  LDS.64 R10, [R12+0x18] ;  /* 0x000018000c0a7984 */ /* 0x0007e20000000a00 */
[----:B------:R-:W-:Y:S06]  /*2c50*/  BAR.SYNC.DEFER_BLOCKING 0x0 ;  /* 0x0000000000007b1d */ /* 0x000fec0000010000 */
[----:B0-----:R-:W-:Y:S02]  /*2c60*/  STS.64 [R15+0x230], R4 ;  /* 0x000230040f007388 */ /* 0x001fe40000000a00 */
[----:B------:R-:W-:Y:S06]  /*2c70*/  BAR.SYNC.DEFER_BLOCKING 0x0 ;  /* 0x0000000000007b1d */ /* 0x000fec0000010000 */
[----:B------:R-:W0:Y:S02]  /*2c80*/  @P3 LDS.64 R16, [R15+0x228] ;  /* 0x000228000f103984 */ /* 0x000e240000000a00 */
[----:B------:R-:W-:Y:S01]  /*2c90*/  BAR.SYNC.DEFER_BLOCKING 0x0 ;  /* 0x0000000000007b1d */ /* 0x000fe20000010000 */
[----:B-1----:R-:W-:-:S02]  /*2ca0*/  ISETP.NE.U32.AND P0, PT, R6, R8, PT ;  /* 0x000000080600720c */ /* 0x002fc40003f05070 */
[----:B--2---:R-:W-:Y:S02]  /*2cb0*/  ISETP.NE.U32.AND P2, PT, R8, R2, PT ;  /* 0x000000020800720c */ /* 0x004fe40003f45070 */
[----:B------:R-:W-:Y:S01]  /*2cc0*/  ISETP.NE.AND.EX P0, PT, R7, R9, PT, P0 ;  /* 0x000000090700720c */ /* 0x000fe20003f05300 */
[----:B---3--:R-:W-:Y:S01]  /*2cd0*/  IMAD.MOV.U32 R12, RZ, RZ, 0x1 ;  /* 0x00000001ff0c7424 */ /* 0x008fe200078e00ff */
[----:B0-----:R-:W-:Y:S01]  /*2ce0*/  @P3 ISETP.NE.U32.AND P1, PT, R16, R6, PT ;  /* 0x000000061000320c */ /* 0x001fe20003f25070 */
[----:B------:R-:W-:-:S03]  /*2cf0*/  VIADD R16, R14, 0x1 ;  /* 0x000000010e107836 */ /* 0x000fc60000000000 */
[----:B------:R-:W-:Y:S02]  /*2d00*/  @P3 ISETP.NE.AND.EX P1, PT, R17, R7, PT, P1 ;  /* 0x000000071100320c */ /* 0x000fe40003f25310 */
[----:B------:R-:W-:Y:S01]  /*2d10*/  ISETP.GE.OR P0, PT, R16, R33, P0 ;  /* 0x000000211000720c */ /* 0x000fe20000706670 */
[----:B------:R-:W-:Y:S01]  /*2d20*/  VIADD R16, R14, 0x2 ;  /* 0x000000020e107836 */ /* 0x000fe20000000000 */
[----:B------:R-:W-:Y:S02]  /*2d30*/  @P3 SEL R12, RZ, 0x1, !P1 ;  /* 0x00000001ff0c3807 */ /* 0x000fe40004800000 */
[----:B------:R-:W-:Y:S02]  /*2d40*/  ISETP.NE.AND.EX P1, PT, R9, R3, PT, P2 ;  /* 0x000000030900720c */ /* 0x000fe40003f25320 */
[----:B------:R-:W-:Y:S02]  /*2d50*/  ISETP.NE.U32.AND P2, PT, R2, R10, PT ;  /* 0x0000000a0200720c */ /* 0x000fe40003f45070 */
[----:B------:R-:W-:Y:S01]  /*2d60*/  SEL R24, R12, 0x1, !P4 ;  /* 0x000000010c187807 */ /* 0x000fe20006000000 */
[----:B------:R-:W-:Y:S01]  /*2d70*/  VIADD R12, R14, 0x3 ;  /* 0x000000030e0c7836 */ /* 0x000fe20000000000 */
[----:B------:R-:W-:-:S02]  /*2d80*/  ISETP.GE.OR P1, PT, R16, R33, P1 ;  /* 0x000000211000720c */ /* 0x000fc40000f26670 */
[----:B------:R-:W-:Y:S02]  /*2d90*/  ISETP.NE.AND.EX P2, PT, R3, R11, PT, P2 ;  /* 0x0000000b0300720c */ /* 0x000fe40003f45320 */
[----:B------:R-:W-:Y:S01]  /*2da0*/  ISETP.NE.U32.AND P3, PT, R10, R4, PT ;  /* 0x000000040a00720c */ /* 0x000fe20003f65070 */
[----:B------:R-:W-:Y:S01]  /*2db0*/  VIADD R14, R14, 0x4 ;  /* 0x000000040e0e7836 */ /* 0x000fe20000000000 */
[----:B------:R-:W-:Y:S01]  /*2dc0*/  ISETP.GE.OR P2, PT, R12, R33, P2 ;  /* 0x000000210c00720c */ /* 0x000fe20001746670 */
[----:B------:R-:W-:Y:S01]  /*2dd0*/  VIADD R16, R24, 0x1 ;  /* 0x0000000118107836 */ /* 0x000fe20000000000 */
[----:B------:R-:W-:Y:S01]  /*2de0*/  ISETP.NE.AND.EX P3, PT, R11, R5, PT, P3 ;  /* 0x000000050b00720c */ /* 0x000fe20003f65330 */
        /* <DEDUP_REMOVED lines=14> */
[----:B------:R-:W0:Y:S01]  /*2ed0*/  SHFL.UP P4, R20, R23, 0x8, RZ ;  /* 0x0500000017147989 */ /* 0x000e2200000800ff */
[----:B------:R-:W-:Y:S01]  /*2ee0*/  ISETP.NE.AND P5, PT, R0, 0x1f, PT ;  /* 0x0000001f0000780c */ /* 0x000fe20003fa5270 */
[----:B0-----:R-:W-:-:S05]  /*2ef0*/  @P4 IMAD.IADD R20, R23, 0x1, R20 ;  /* 0x0000000117144824 */ /* 0x001fca00078e0214 */
[----:B------:R-:W0:Y:S07]  /*2f00*/  SHFL.UP P4, R25, R20, 0x10, RZ ;  /* 0x0600000014197989 */ /* 0x000e2e00000800ff */
[----:B------:R-:W-:Y:S01]  /*2f10*/  @!P5 LEA R22, R13, UR4, 0x2 ;  /* 0x000000040d16dc11 */ /* 0x000fe2000f8e10ff */
[----:B0-----:R-:W-:-:S05]  /*2f20*/  @P4 IMAD.IADD R25, R20, 0x1, R25 ;  /* 0x0000000114194824 */ /* 0x001fca00078e0219 */
[----:B------:R-:W-:Y:S01]  /*2f30*/  @!P5 STS [R22], R25 ;  /* 0x000000191600d388 */ /* 0x000fe20000000800 */
[----:B------:R-:W-:Y:S06]  /*2f40*/  BAR.SYNC.DEFER_BLOCKING 0x0 ;  /* 0x0000000000007b1d */ /* 0x000fec0000010000 */
[----:B------:R-:W0:Y:S01]  /*2f50*/  LDS.64 R12, [UR4] ;  /* 0x00000004ff0c7984 */ /* 0x000e220008000a00 */
[----:B------:R-:W-:Y:S01]  /*2f60*/  IMAD.IADD R18, R25, 0x1, -R18 ;  /* 0x0000000119127824 */ /* 0x000fe200078e0a12 */
[----:B------:R-:W-:Y:S01]  /*2f70*/  BAR.SYNC.DEFER_BLOCKING 0x0 ;  /* 0x0000000000007b1d */ /* 0x000fe20000010000 */
[----:B------:R-:W-:-:S02]  /*2f80*/  ISETP.NE.AND P6, PT, R0, RZ, PT ;  /* 0x000000ff0000720c */ /* 0x000fc40003fc5270 */
[----:B------:R-:W-:Y:S02]  /*2f90*/  ISETP.GE.U32.AND P4, PT, R19, 0x20, PT ;  /* 0x000000201300780c */ /* 0x000fe40003f86070 */
[----:B------:R-:W-:Y:S02]  /*2fa0*/  SEL R21, R18, RZ, P6 ;  /* 0x000000ff12157207 */ /* 0x000fe40003000000 */
[----:B------:R-:W-:Y:S02]  /*2fb0*/  ISETP.NE.AND P5, PT, R24, RZ, PT ;  /* 0x000000ff1800720c */ /* 0x000fe40003fa5270 */
[----:B0-----:R-:W-:-:S05]  /*2fc0*/  SEL R0, R12, RZ, P4 ;  /* 0x000000ff0c007207 */ /* 0x001fca0002000000 */
[----:B------:R-:W-:-:S04]  /*2fd0*/  IMAD.IADD R21, R0, 0x1, R21 ;  /* 0x0000000100157824 */ /* 0x000fc800078e0215 */
[--C-:B------:R-:W-:Y:S02]  /*2fe0*/  @P2 IMAD.IADD R18, R17, 0x1, R21.reuse ;  /* 0x0000000111122824 */ /* 0x100fe400078e0215 */
[----:B------:R-:W-:-:S03]  /*2ff0*/  @P0 IMAD.IADD R0, R24, 0x1, R21 ;  /* 0x0000000118000824 */ /* 0x000fc600078e0215 */
[----:B------:R-:W-:Y:S02]  /*3000*/  @P2 LEA R25, R18, UR4, 0x3 ;  /* 0x0000000412192c11 */ /* 0x000fe4000f8e18ff */
[----:B------:R-:W-:Y:S01]  /*3010*/  IADD3 R18, PT, PT, R13, R33, R12 ;  /* 0x000000210d127210 */ /* 0x000fe20007ffe00c */
[--C-:B------:R-:W-:Y:S01]  /*3020*/  @P1 IMAD.IADD R16, R16, 0x1, R21.reuse ;  /* 0x0000000110101824 */ /* 0x100fe200078e0215 */
[----:B------:R-:W-:Y:S01]  /*3030*/  @P5 LEA R17, R21, UR4, 0x3 ;  /* 0x0000000415115c11 */ /* 0x000fe2000f8e18ff */
[----:B------:R-:W-:Y:S01]  /*3040*/  @P3 IMAD.IADD R14, R14, 0x1, R21 ;  /* 0x000000010e0e3824 */ /* 0x000fe200078e0215 */
[----:B------:R-:W-:Y:S01]  /*3050*/  @P0 LEA R21, R0, UR4, 0x3 ;  /* 0x0000000400150c11 */ /* 0x000fe2000f8e18ff */
[----:B------:R-:W-:Y:S02]  /*3060*/  VIADD R18, R18, 0xfffffec0 ;  /* 0xfffffec012127836 */ /* 0x000fe40000000000 */
[----:B------:R0:W-:Y:S04]  /*3070*/  @P5 STS.64 [R17], R6 ;  /* 0x0000000611005388 */ /* 0x0001e80000000a00 */
[----:B------:R0:W-:Y:S01]  /*3080*/  @P0 STS.64 [R21], R8 ;  /* 0x0000000815000388 */ /* 0x0001e20000000a00 */
[----:B------:R-:W-:-:S02]  /*3090*/  ISETP.GE.AND P0, PT, R19, R18, PT ;  /* 0x000000121300720c */ /* 0x000fc40003f06270 */
[----:B------:R-:W-:Y:S02]  /*30a0*/  @P1 LEA R23, R16, UR4, 0x3 ;  /* 0x0000000410171c11 */ /* 0x000fe4000f8e18ff */
[----:B------:R-:W-:-:S03]  /*30b0*/  @P3 LEA R27, R14, UR4, 0x3 ;  /* 0x000000040e1b3c11 */ /* 0x000fc6000f8e18ff */
[----:B------:R0:W-:Y:S01]  /*30c0*/  @P1 STS.64 [R23], R2 ;  /* 0x0000000217001388 */ /* 0x0001e20000000a00 */
[----:B------:R-:W-:Y:S03]  /*30d0*/  BSSY.RECONVERGENT B0, `(.L_x_480) ;  /* 0x000007d000007945 */ /* 0x000fe60003800200 */
[----:B------:R0:W-:Y:S04]  /*30e0*/  @P2 STS.64 [R25], R10 ;  /* 0x0000000a19002388 */ /* 0x0001e80000000a00 */
[----:B------:R0:W-:Y:S01]  /*30f0*/  @P3 STS.64 [R27], R4 ;  /* 0x000000041b003388 */ /* 0x0001e20000000a00 */
[----:B------:R-:W-:Y:S06]  /*3100*/  BAR.SYNC.DEFER_BLOCKING 0x0 ;  /* 0x0000000000007b1d */ /* 0x000fec0000010000 */
[----:B------:R-:W-:Y:S05]  /*3110*/  @P0 BRA `(.L_x_481) ;  /* 0x0000000400e00947 */ /* 0x000fea0003800000 */
[----:B------:R-:W-:Y:S01]  /*3120*/  IADD3 R12, PT, PT, R13, UR6, R12 ;  /* 0x000000060d0c7c10 */ /* 0x000fe2000fffe00c */
[----:B------:R-:W-:Y:S03]  /*3130*/  BSSY.RECONVERGENT B1, `(.L_x_482) ;  /* 0x000001a000017945 */ /* 0x000fe60003800200 */
[----:B------:R-:W-:-:S04]  /*3140*/  IADD3 R12, PT, PT, R12, -0x141, -R19 ;  /* 0xfffffebf0c0c7810 */ /* 0x000fc80007ffe813 */
[C---:B------:R-:W-:Y:S02]  /*3150*/  LOP3.LUT R0, R12.reuse, 0xc0, RZ, 0xc0, !PT ;  /* 0x000000c00c007812 */ /* 0x040fe400078ec0ff */
[----:B------:R-:W-:Y:S02]  /*3160*/  ISETP.GE.U32.AND P1, PT, R12, 0xc0, PT ;  /* 0x000000c00c00780c */ /* 0x000fe40003f26070 */
[----:B------:R-:W-:-:S13]  /*3170*/  ISETP.NE.AND P0, PT, R0, 0xc0, PT ;  /* 0x000000c00000780c */ /* 0x000fda0003f05270 */
[----:B------:R-:W-:Y:S05]  /*3180*/  @!P0 BRA `(.L_x_483) ;  /* 0x0000000000508947 */ /* 0x000fea0003800000 */
[----:B0-----:R-:W0:Y:S01]  /*3190*/  LDC.64 R2, c[0x0][0x388] ;  /* 0x0000e200ff027b82 */ /* 0x001e220000000a00 */
        /* <DEDUP_REMOVED lines=9> */
.L_x_484:
[----:B-1----:R0:W1:Y:S01]  /*3230*/  LDS.64 R2, [R15] ;  /* 0x000000000f027984 */ /* 0x0020620000000a00 */
        /* <DEDUP_REMOVED lines=9> */
.L_x_483:
[----:B------:R-:W-:Y:S05]  /*32d0*/  BSYNC.RECONVERGENT B1 ;  /* 0x0000000000017941 */ /* 0x000fea0003800200 */
.L_x_482:
[----:B------:R-:W-:Y:S05]  /*32e0*/  @!P1 BRA `(.L_x_481) ;  /* 0x00000004006c9947 */ /* 0x000fea0003800000 */
[----:B01----:R-:W0:Y:S01]  /*32f0*/  LDC.64 R2, c[0x0][0x388] ;  /* 0x0000e200ff027b82 */ /* 0x003e220000000a00 */
        /* <DEDUP_REMOVED lines=12> */
.L_x_487:
        /* <DEDUP_REMOVED lines=40> */
.L_x_486:
[----:B------:R-:W-:Y:S05]  /*3640*/  BSYNC.RECONVERGENT B1 ;  /* 0x0000000000017941 */ /* 0x000fea0003800200 */
.L_x_485:
        /* <DEDUP_REMOVED lines=27> */
.L_x_489:
[----:B------:R-:W-:Y:S05]  /*3800*/  BSYNC.RECONVERGENT B1 ;  /* 0x0000000000017941 */ /* 0x000fea0003800200 */
.L_x_488:
        /* <DEDUP_REMOVED lines=9> */
.L_x_481:
[----:B------:R-:W-:Y:S05]  /*38a0*/  BSYNC.RECONVERGENT B0 ;  /* 0x0000000000007941 */ /* 0x000fea0003800200 */
.L_x_480:
[----:B------:R-:W-:Y:S06]  /*38b0*/  BAR.SYNC.DEFER_BLOCKING 0x0 ;  /* 0x0000000000007b1d */ /* 0x000fec0000010000 */
[----:B------:R-:W-:Y:S05]  /*38c0*/  BRA `(.L_x_490) ;  /* 0x0000001800b07947 */ /* 0x000fea0003800000 */
.L_x_479:
        /* <DEDUP_REMOVED lines=20> */
[----:B------:R-:W-:-:S05]  /*3a10*/  IMAD.WIDE R6, R0, 0x8, R6 ;  /* 0x0000000800067825 */ /* 0x000fca00078e0206 */
[----:B------:R0:W3:Y:S01]  /*3a20*/  LDG.E.64.CONSTANT R12, desc[UR8][R6.64+-0x8] ;  /* 0xfffff808060c7981 */ /* 0x0000e2000c1e9b00 */
        /* <DEDUP_REMOVED lines=8> */
[----:B------:R-:W4:Y:S01]  /*3ab0*/  @!P1 LDG.E.64.CONSTANT R14, desc[UR8][R8.64+0x100] ;  /* 0x00010008080e9981 */ /* 0x000f22000c1e9b00 */
[----:B------:R-:W-:-:S03]  /*3ac0*/  IMAD.MOV.U32 R23, RZ, RZ, R5 ;  /* 0x000000ffff177224 */ /* 0x000fc600078e0005 */
[----:B------:R-:W5:Y:S04]  /*3ad0*/  @!P3 LDG.E.64.CONSTANT R18, desc[UR8][R8.64+0x200] ;  /* 0x000200080812b981 */ /* 0x000f68000c1e9b00 */
[----:B------:R-:W3:Y:S04]  /*3ae0*/  @!P4 LDG.E.64.CONSTANT R22, desc[UR8][R8.64+0x300] ;  /* 0x000300080816c981 */ /* 0x000ee8000c1e9b00 */
[----:B------:R-:W3:Y:S01]  /*3af0*/  @!P5 LDG.E.64.CONSTANT R4, desc[UR8][R8.64+0x400] ;  /* 0x000400080804d981 */ /* 0x000ee2000c1e9b00 */
[----:B------:R-:W1:Y:S01]  /*3b00*/  S2R R35, SR_LANEID ;  /* 0x0000000000237919 */ /* 0x000e620000000000 */
[----:B------:R-:W0:Y:S01]  /*3b10*/  S2UR UR5, SR_CgaCtaId ;  /* 0x00000000000579c3 */ /* 0x000e220000008800 */
[----:B------:R-:W-:Y:S01]  /*3b20*/  SHF.R.U32.HI R16, RZ, 0x5, R3 ;  /* 0x00000005ff107819 */ /* 0x000fe20000011603 */
[----:B------:R-:W-:-:S02]  /*3b30*/  UMOV UR4, 0x400 ;  /* 0x0000040000047882 */ /* 0x000fc40000000000 */
[----:B0-----:R-:W-:Y:S02]  /*3b40*/  ULEA UR4, UR5, UR4, 0x18 ;  /* 0x0000000405047291 */ /* 0x001fe4000f8ec0ff */
[----:B-1----:R-:W-:-:S05]  /*3b50*/  IMAD R0, R16, 0xa0, R35 ;  /* 0x000000a010007824 */ /* 0x002fca00078e0223 */
[----:B------:R-:W-:-:S05]  /*3b60*/  LEA R17, R0, UR4, 0x3 ;  /* 0x0000000400117c11 */ /* 0x000fca000f8e18ff */
[----:B------:R-:W-:Y:S01]  /*3b70*/  IMAD R0, R35, 0x20, R17 ;  /* 0x0000002023007824 */ /* 0x000fe200078e0211 */
[C---:B------:R-:W-:Y:S02]  /*3b80*/  LEA R25, R3.reuse, UR4, 0x3 ;  /* 0x0000000403197c11 */ /* 0x040fe4000f8e18ff */
[----:B------:R-:W-:Y:S01]  /*3b90*/  ISETP.NE.AND P0, PT, R3, RZ, PT ;  /* 0x000000ff0300720c */ /* 0x000fe20003f05270 */
[----:B--2---:R-:W-:Y:S04]  /*3ba0*/  STS.64 [R17], R10 ;  /* 0x0000000a11007388 */ /* 0x004fe80000000a00 */
[----:B----4-:R-:W-:Y:S04]  /*3bb0*/  STS.64 [R17+0x100], R14 ;  /* 0x0001000e11007388 */ /* 0x010fe80000000a00 */
[----:B-----5:R-:W-:Y:S04]  /*3bc0*/  STS.64 [R17+0x200], R18 ;  /* 0x0002001211007388 */ /* 0x020fe80000000a00 */
[----:B---3--:R-:W-:Y:S04]  /*3bd0*/  STS.64 [R17+0x300], R22 ;  /* 0x0003001611007388 */ /* 0x008fe80000000a00 */
[----:B------:R-:W-:Y:S01]  /*3be0*/  STS.64 [R17+0x400], R4 ;  /* 0x0004000411007388 */ /* 0x000fe20000000a00 */
[----:B------:R-:W-:-:S03]  /*3bf0*/  NOP ;  /* 0x0000000000007918 */ /* 0x000fc60000000000 */
[----:B------:R-:W0:Y:S04]  /*3c00*/  LDS.64 R6, [R0+0x20] ;  /* 0x0000200000067984 */ /* 0x000e280000000a00 */
[----:B------:R-:W-:Y:S04]  /*3c10*/  LDS.64 R8, [R0] ;  /* 0x0000000000087984 */ /* 0x000fe80000000a00 */
[----:B------:R-:W1:Y:S04]  /*3c20*/  LDS.64 R10, [R0+0x8] ;  /* 0x00000800000a7984 */ /* 0x000e680000000a00 */
[----:B------:R-:W2:Y:S04]  /*3c30*/  LDS.64 R14, [R0+0x10] ;  /* 0x00001000000e7984 */ /* 0x000ea80000000a00 */
[----:B------:R3:W4:Y:S01]  /*3c40*/  LDS.64 R20, [R0+0x18] ;  /* 0x0000180000147984 */ /* 0x0007220000000a00 */
[----:B------:R-:W-:Y:S06]  /*3c50*/  BAR.SYNC.DEFER_BLOCKING 0x0 ;  /* 0x0000000000007b1d */ /* 0x000fec0000010000 */
[----:B0-----:R-:W-:Y:S02]  /*3c60*/  STS.64 [R25+0x230], R6 ;  /* 0x0002300619007388 */ /* 0x001fe40000000a00 */
[----:B------:R-:W-:Y:S06]  /*3c70*/  BAR.SYNC.DEFER_BLOCKING 0x0 ;  /* 0x0000000000007b1d */ /* 0x000fec0000010000 */
[----:B------:R-:W0:Y:S01]  /*3c80*/  @P0 LDS.64 R12, [R25+0x228] ;  /* 0x00022800190c0984 */ /* 0x000e220000000a00 */
[----:B------:R-:W-:Y:S01]  /*3c90*/  IMAD R4, R3, 0x5, RZ ;  /* 0x0000000503047824 */ /* 0x000fe200078e02ff */
[----:B-1----:R-:W-:-:S02]  /*3ca0*/  ISETP.NE.U32.AND P1, PT, R8, R10, PT ;  /* 0x0000000a0800720c */ /* 0x002fc40003f25070 */
[----:B--2---:R-:W-:Y:S01]  /*3cb0*/  ISETP.NE.U32.AND P3, PT, R10, R14, PT ;  /* 0x0000000e0a00720c */ /* 0x004fe20003f65070 */
[C---:B------:R-:W-:Y:S01]  /*3cc0*/  VIADD R2, R4.reuse, 0x1 ;  /* 0x0000000104027836 */ /* 0x040fe20000000000 */
[----:B------:R-:W-:Y:S01]  /*3cd0*/  BAR.SYNC.DEFER_BLOCKING 0x0 ;  /* 0x0000000000007b1d */ /* 0x000fe20000010000 */
[----:B------:R-:W-:Y:S01]  /*3ce0*/  ISETP.NE.AND.EX P1, PT, R9, R11, PT, P1 ;  /* 0x0000000b0900720c */ /* 0x000fe20003f25310 */
[----:B---3--:R-:W-:Y:S01]  /*3cf0*/  VIADD R0, R4, 0x2 ;  /* 0x0000000204007836 */ /* 0x008fe20000000000 */
[----:B------:R-:W-:Y:S02]  /*3d00*/  ISETP.NE.AND.EX P3, PT, R11, R15, PT, P3 ;  /* 0x0000000f0b00720c */ /* 0x000fe40003f65330 */
[-C--:B------:R-:W-:Y:S02]  /*3d10*/  ISETP.GE.OR P1, PT, R2, R33.reuse, P1 ;  /* 0x000000210200720c */ /* 0x080fe40000f26670 */
[----:B----4-:R-:W-:Y:S02]  /*3d20*/  ISETP.NE.U32.AND P4, PT, R14, R20, PT ;  /* 0x000000140e00720c */ /* 0x010fe40003f85070 */
[----:B------:R-:W-:Y:S01]  /*3d30*/  ISETP.GE.OR P3, PT, R0, R33, P3 ;  /* 0x000000210000720c */ /* 0x000fe20001f66670 */
[----:B------:R-:W-:Y:S01]  /*3d40*/  VIADD R0, R4, 0x3 ;  /* 0x0000000304007836 */ /* 0x000fe20000000000 */
[----:B------:R-:W-:-:S02]  /*3d50*/  ISETP.NE.AND.EX P4, PT, R15, R21, PT, P4 ;  /* 0x000000150f00720c */ /* 0x000fc40003f85340 */
[----:B------:R-:W-:Y:S02]  /*3d60*/  ISETP.NE.U32.AND P5, PT, R20, R6, PT ;  /* 0x000000061400720c */ /* 0x000fe40003fa5070 */
[----:B------:R-:W-:Y:S02]  /*3d70*/  ISETP.GE.OR P4, PT, R0, R33, P4 ;  /* 0x000000210000720c */ /* 0x000fe40002786670 */
[----:B------:R-:W-:Y:S02]  /*3d80*/  ISETP.NE.AND.EX P5, PT, R21, R7, PT, P5 ;  /* 0x000000071500720c */ /* 0x000fe40003fa5350 */
[----:B0-----:R-:W-:-:S04]  /*3d90*/  ISETP.NE.U32.AND P2, PT, R12, R8, PT ;  /* 0x000000080c00720c */ /* 0x001fc80003f45070 */
[----:B------:R-:W-:-:S04]  /*3da0*/  ISETP.NE.AND.EX P2, PT, R13, R9, PT, P2 ;  /* 0x000000090d00720c */ /* 0x000fc80003f45320 */
[C---:B------:R-:W-:Y:S01]  /*3db0*/  ISETP.GE.OR P2, PT, R4.reuse, R33, P2 ;  /* 0x000000210400720c */ /* 0x040fe20001746670 */
[----:B------:R-:W-:-:S03]  /*3dc0*/  VIADD R4, R4, 0x4 ;  /* 0x0000000404047836 */ /* 0x000fc60000000000 */
[----:B------:R-:W-:Y:S02]  /*3dd0*/  SEL R32, RZ, 0x1, !P2 ;  /* 0x00000001ff207807 */ /* 0x000fe40005000000 */
[----:B------:R-:W-:-:S03]  /*3de0*/  ISETP.GE.OR P5, PT, R4, R33, P5 ;  /* 0x000000210400720c */ /* 0x000fc60002fa6670 */
[----:B------:R-:W-:Y:S02]  /*3df0*/  VIADD R29, R32, 0x1 ;  /* 0x00000001201d7836 */ /* 0x000fe40000000000 */
[----:B------:R-:W-:-:S04]  /*3e00*/  @!P1 IMAD.MOV R29, RZ, RZ, R32 ;  /* 0x000000ffff1d9224 */ /* 0x000fc800078e0220 */
        /* <DEDUP_REMOVED lines=22> */
[----:B------:R-:W-:Y:S02]  /*3f70*/  ISETP.GT.U32.AND P6, PT, R3, 0x1f, PT ;  /* 0x0000001f0300780c */ /* 0x000fe40003fc4070 */
[----:B------:R-:W-:-:S04]  /*3f80*/  ISETP.NE.AND P0, PT, R35, RZ, PT ;  /* 0x000000ff2300720c */ /* 0x000fc80003f05270 */
[----:B------:R-:W-:Y:S02]  /*3f90*/  SEL R5, R4, RZ, P0 ;  /* 0x000000ff04057207 */ /* 0x000fe40000000000 */
[----:B------:R-:W-:-:S03]  /*3fa0*/  ISETP.GE.U32.AND P0, PT, R3, 0x20, PT ;  /* 0x000000200300780c */ /* 0x000fc60003f06070 */
[C---:B0-----:R-:W-:Y:S02]  /*3fb0*/  IMAD.IADD R5, R16.reuse, 0x1, R5 ;  /* 0x0000000110057824 */ /* 0x041fe400078e0205 */
        /* <DEDUP_REMOVED lines=16> */
.L_x_492:
[----:B------:R-:W-:Y:S05]  /*40c0*/  NANOSLEEP 0x1c2 ;  /* 0x000001c20000795d */ /* 0x000fea0003800000 */
[----:B------:R-:W-:Y:S01]  /*40d0*/  NOP ;  /* 0x0000000000007918 */ /* 0x000fe20000000000 */
.L_x_493:
[----:B------:R-:W-:-:S05]  /*40e0*/  IMAD.WIDE R12, R13, 0x8, R36 ;  /* 0x000000080d0c7825 */ /* 0x000fca00078e0224 */
[----:B------:R-:W3:Y:S01]  /*40f0*/  LD.E.64.STRONG.GPU R18, desc[UR8][R12.64+0x100] ;  /* 0x000100080c127980 */ /* 0x000ee2000c10fb00 */
[----:B------:R-:W-:Y:S01]  /*4100*/  UMOV UR5, 0xffffffff ;  /* 0xffffffff00057882 */ /* 0x000fe20000000000 */
[----:B---3--:R-:W-:Y:S02]  /*4110*/  ISETP.NE.AND P0, PT, R18, 0x63, PT ;  /* 0x000000631200780c */ /* 0x008fe40003f05270 */
[----:B------:R-:W-:Y:S11]  /*4120*/  BRA.DIV UR5, `(.L_x_494) ;  /* 0x0000001e05187947 */ /* 0x000ff6000b800000 */
[----:B------:R-:W-:-:S13]  /*4130*/  VOTE.ANY P0, !P0 ;  /* 0x0000000000ff7806 */ /* 0x000fda0004000100 */
.L_x_552:
[----:B------:R-:W-:Y:S05]  /*4140*/  @!P0 BRA `(.L_x_495) ;  /* 0x0000000000308947 */ /* 0x000fea0003800000 */
.L_x_499:
[----:B------:R-:W-:Y:S05]  /*4150*/  YIELD ;  /* 0x0000000000007946 */ /* 0x000fea0003800000 */
[----:B------:R-:W-:Y:S05]  /*4160*/  @P6 BRA `(.L_x_496) ;  /* 0x0000000000086947 */ /* 0x000fea0003800000 */
[----:B------:R0:W-:Y:S06]  /*4170*/  MEMBAR.SC.CTA ;  /* 0x0000000000007992 */ /* 0x0001ec0000000000 */
[----:B0-----:R-:W-:Y:S05]  /*4180*/  BRA `(.L_x_497) ;  /* 0x0000000000087947 */ /* 0x001fea0003800000 */
.L_x_496:
[----:B------:R-:W-:Y:S05]  /*4190*/  NANOSLEEP 0x15e ;  /* 0x0000015e0000795d */ /* 0x000fea0003800000 */
[----:B------:R-:W-:Y:S01]  /*41a0*/  NOP ;  /* 0x0000000000007918 */ /* 0x000fe20000000000 */
.L_x_497:
[----:B------:R-:W3:Y:S01]  /*41b0*/  LD.E.64.STRONG.GPU R18, desc[UR8][R12.64+0x100] ;  /* 0x000100080c127980 */ /* 0x000ee2000c10fb00 */
[----:B------:R-:W-:Y:S01]  /*41c0*/  UMOV UR5, 0xffffffff ;  /* 0xffffffff00057882 */ /* 0x000fe20000000000 */
[----:B---3--:R-:W-:Y:S02]  /*41d0*/  ISETP.NE.AND P0, PT, R18, 0x63, PT ;  /* 0x000000631200780c */ /* 0x008fe40003f05270 */
[----:B------:R-:W-:Y:S11]  /*41e0*/  BRA.DIV UR5, `(.L_x_498) ;  /* 0x0000001e05087947 */ /* 0x000ff6000b800000 */
[----:B------:R-:W-:-:S13]  /*41f0*/  VOTE.ANY P0, !P0 ;  /* 0x0000000000ff7806 */ /* 0x000fda0004000100 */
.L_x_555:
[----:B------:R-:W-:Y:S05]  /*4200*/  @P0 BRA `(.L_x_499) ;  /* 0xfffffffc00d00947 */ /* 0x000fea000383ffff */
.L_x_495:
[----:B------:R-:W-:Y:S01]  /*4210*/  UMOV UR5, 0xffffffff ;  /* 0xffffffff00057882 */ /* 0x000fe20000000000 */
[----:B------:R-:W-:Y:S02]  /*4220*/  ISETP.NE.AND P6, PT, R18, 0x65, PT ;  /* 0x000000651200780c */ /* 0x000fe40003fc5270 */
[----:B------:R-:W-:Y:S11]  /*4230*/  BRA.DIV UR5, `(.L_x_500) ;  /* 0x0000001e05147947 */ /* 0x000ff6000b800000 */
[----:B------:R-:W0:Y:S01]  /*4240*/  S2R R5, SR_GEMASK ;  /* 0x0000000000057919 */ /* 0x000e220000003c00 */
[----:B------:R-:W-:Y:S01]  /*4250*/  VOTE.ANY R30, PT, !P6 ;  /* 0x00000000001e7806 */ /* 0x000fe200070e0100 */
[C---:B------:R-:W-:Y:S02]  /*4260*/  VIADD R22, R35.reuse, 0x2 ;  /* 0x0000000223167836 */ /* 0x040fe40000000000 */
[C---:B--2---:R-:W-:Y:S01]  /*4270*/  VIADD R16, R35.reuse, 0x4 ;  /* 0x0000000423107836 */ /* 0x044fe20000000000 */
[----:B------:R-:W1:Y:S01]  /*4280*/  S2R R27, SR_CTAID.X ;  /* 0x00000000001b7919 */ /* 0x000e620000002500 */
[----:B------:R-:W-:Y:S01]  /*4290*/  VIADD R24, R35, 0x10 ;  /* 0x0000001023187836 */ /* 0x000fe20000000000 */
[----:B0-----:R-:W-:-:S05]  /*42a0*/  LOP3.LUT R30, R30, 0x80000000, R5, 0xec, !PT ;  /* 0x800000001e1e7812 */ /* 0x001fca00078eec05 */
[----:B------:R-:W-:-:S05]  /*42b0*/  VIADD R5, R30, 0xffffffff ;  /* 0xffffffff1e057836 */ /* 0x000fca0000000000 */
[----:B------:R-:W-:-:S04]  /*42c0*/  LOP3.LUT R5, R30, R5, RZ, 0xc, !PT ;  /* 0x000000051e057212 */ /* 0x000fc800078e0cff */
[----:B------:R0:W2:Y:S02]  /*42d0*/  POPC R28, R5 ;  /* 0x00000005001c7309 */ /* 0x0000a40000000000 */
[C---:B0-----:R-:W-:Y:S01]  /*42e0*/  VIADD R5, R35.reuse, 0x8 ;  /* 0x0000000823057836 */ /* 0x041fe20000000000 */
[----:B--2---:R-:W0:Y:S01]  /*42f0*/  SHFL.DOWN PT, R31, R19, 0x1, R28 ;  /* 0x08200000131f7989 */ /* 0x004e2200000e001c */
        /* <DEDUP_REMOVED lines=12> */
[----:B------:R-:W-:Y:S02]  /*43c0*/  IMAD.IADD R26, R25, 0x1, R12 ;  /* 0x00000001191a7824 */ /* 0x000fe400078e020c */
[----:B------:R-:W0:Y:S03]  /*43d0*/  LDC.64 R12, c[0x0][0x3a8] ;  /* 0x0000ea00ff0c7b82 */ /* 0x000e260000000a00 */
[----:B------:R-:W2:Y:S02]  /*43e0*/  SHFL.DOWN PT, R31, R26, 0x8, R28 ;  /* 0x090000001a1f7989 */ /* 0x000ea400000e001c */
[----:B--2---:R-:W-:Y:S02]  /*43f0*/  SEL R19, R31, RZ, !P0 ;  /* 0x000000ff1f137207 */ /* 0x004fe40004000000 */
[----:B------:R-:W-:-:S03]  /*4400*/  ISETP.NE.AND P0, PT, R18, 0x65, PT ;  /* 0x000000651200780c */ /* 0x000fc60003f05270 */
[----:B------:R-:W-:-:S05]  /*4410*/  IMAD.IADD R19, R26, 0x1, R19 ;  /* 0x000000011a137824 */ /* 0x000fca00078e0213 */
[----:B------:R-:W2:Y:S05]  /*4420*/  SHFL.DOWN PT, R31, R19, 0x10, R28 ;  /* 0x0a000000131f7989 */ /* 0x000eaa00000e001c */
[----:B------:R-:W-:Y:S02]  /*4430*/  VOTE.ALL P0, P0 ;  /* 0x0000000000ff7806 */ /* 0x000fe40000000000 */
[----:B--2---:R-:W-:Y:S02]  /*4440*/  SEL R18, R31, RZ, !P6 ;  /* 0x000000ff1f127207 */ /* 0x004fe40007000000 */
[----:B0-----:R-:W-:Y:S02]  /*4450*/  IADD3 R23, P6, PT, R12, 0x100, RZ ;  /* 0x000001000c177810 */ /* 0x001fe40007fde0ff */
[----:B------:R-:W-:Y:S01]  /*4460*/  LOP3.LUT R12, RZ, R3, RZ, 0x33, !PT ;  /* 0x00000003ff0c7212 */ /* 0x000fe200078e33ff */
[----:B------:R-:W-:-:S02]  /*4470*/  IMAD.IADD R25, R19, 0x1, R18 ;  /* 0x0000000113197824 */ /* 0x000fc400078e0212 */
[----:B------:R-:W-:Y:S02]  /*4480*/  IMAD.X R26, RZ, RZ, R13, P6 ;  /* 0x000000ffff1a7224 */ /* 0x000fe400030e060d */
[----:B-1----:R-:W-:-:S07]  /*4490*/  IMAD.IADD R28, R27, 0x1, R12 ;  /* 0x000000011b1c7824 */ /* 0x002fce00078e020c */
.L_x_564:
[----:B------:R-:W-:Y:S05]  /*44a0*/  @!P0 BRA `(.L_x_501) ;  /* 0x0000000000e08947 */ /* 0x000fea0003800000 */
.L_x_509:
        /* <DEDUP_REMOVED lines=9> */
.L_x_567:
[----:B------:R-:W-:Y:S05]  /*4540*/  @!P0 BRA `(.L_x_503) ;  /* 0x0000000000348947 */ /* 0x000fea0003800000 */
[----:B------:R-:W-:-:S13]  /*4550*/  ISETP.GT.U32.AND P6, PT, R4, 0x1f3, PT ;  /* 0x000001f30400780c */ /* 0x000fda0003fc4070 */
.L_x_507:
[----:B------:R-:W-:Y:S05]  /*4560*/  YIELD ;  /* 0x0000000000007946 */ /* 0x000fea0003800000 */
[----:B------:R-:W-:Y:S05]  /*4570*/  @P6 BRA `(.L_x_504) ;  /* 0x0000000000086947 */ /* 0x000fea0003800000 */
[----:B------:R0:W-:Y:S06]  /*4580*/  MEMBAR.SC.CTA ;  /* 0x0000000000007992 */ /* 0x0001ec0000000000 */
[----:B0-----:R-:W-:Y:S05]  /*4590*/  BRA `(.L_x_505) ;  /* 0x0000000000087947 */ /* 0x001fea0003800000 */
.L_x_504:
[----:B------:R-:W-:Y:S05]  /*45a0*/  NANOSLEEP 0x15e ;  /* 0x0000015e0000795d */ /* 0x000fea0003800000 */
[----:B------:R-:W-:Y:S01]  /*45b0*/  NOP ;  /* 0x0000000000007918 */ /* 0x000fe20000000000 */
.L_x_505:
[----:B------:R-:W2:Y:S01]  /*45c0*/  LD.E.64.STRONG.GPU R18, desc[UR8][R12.64+-0x100] ;  /* 0xffff00080c127980 */ /* 0x000ea2000c10fb00 */
[----:B------:R-:W-:Y:S01]  /*45d0*/  UMOV UR5, 0xffffffff ;  /* 0xffffffff00057882 */ /* 0x000fe20000000000 */
[----:B--2---:R-:W-:Y:S02]  /*45e0*/  ISETP.NE.AND P0, PT, R18, 0x63, PT ;  /* 0x000000631200780c */ /* 0x004fe40003f05270 */
[----:B------:R-:W-:Y:S11]  /*45f0*/  BRA.DIV UR5, `(.L_x_506) ;  /* 0x0000001e05587947 */ /* 0x000ff6000b800000 */
[----:B------:R-:W-:-:S13]  /*4600*/  VOTE.ANY P0, !P0 ;  /* 0x0000000000ff7806 */ /* 0x000fda0004000100 */
.L_x_570:
[----:B------:R-:W-:Y:S05]  /*4610*/  @P0 BRA `(.L_x_507) ;  /* 0xfffffffc00d00947 */ /* 0x000fea000383ffff */
.L_x_503:
[----:B------:R-:W-:Y:S01]  /*4620*/  UMOV UR5, 0xffffffff ;  /* 0xffffffff00057882 */ /* 0x000fe20000000000 */
[----:B------:R-:W-:Y:S02]  /*4630*/  ISETP.NE.AND P6, PT, R18, 0x65, PT ;  /* 0x000000651200780c */ /* 0x000fe40003fc5270 */
[----:B------:R-:W-:Y:S11]  /*4640*/  BRA.DIV UR5, `(.L_x_508) ;  /* 0x0000001e05647947 */ /* 0x000ff6000b800000 */
[----:B------:R-:W0:Y:S01]  /*4650*/  S2R R12, SR_GEMASK ;  /* 0x00000000000c7919 */ /* 0x000e220000003c00 */
[----:B------:R-:W-:Y:S01]  /*4660*/  VOTE.ANY R30, PT, !P6 ;  /* 0x00000000001e7806 */ /* 0x000fe200070e0100 */
[----:B------:R-:W-:-:S03]  /*4670*/  VIADD R28, R28, 0xffffffe0 ;  /* 0xffffffe01c1c7836 */ /* 0x000fc60000000000 */
[----:B0-----:R-:W-:-:S05]  /*4680*/  LOP3.LUT R30, R30, 0x80000000, R12, 0xec, !PT ;  /* 0x800000001e1e7812 */ /* 0x001fca00078eec0c */
        /* <DEDUP_REMOVED lines=25> */
.L_x_579:
[----:B------:R-:W-:Y:S05]  /*4820*/  @P0 BRA `(.L_x_509) ;  /* 0xfffffffc00200947 */ /* 0x000fea000383ffff */
.L_x_501:
        /* <DEDUP_REMOVED lines=16> */
.L_x_491:
[----:B------:R-:W-:Y:S05]  /*4930*/  WARPSYNC.ALL ;  /* 0x0000000000007948 */ /* 0x000fea0003800000 */
[----:B------:R-:W-:Y:S01]  /*4940*/  ISETP.NE.AND P0, PT, R3, RZ, PT ;  /* 0x000000ff0300720c */ /* 0x000fe20003f05270 */
[----:B------:R-:W0:Y:S08]  /*4950*/  S2UR UR5, SR_CgaCtaId ;  /* 0x00000000000579c3 */ /* 0x000e300000008800 */
[----:B------:R-:W-:Y:S01]  /*4960*/  BAR.SYNC.DEFER_BLOCKING 0x0 ;  /* 0x0000000000007b1d */ /* 0x000fe20000010000 */
[----:B------:R-:W-:-:S05]  /*4970*/  IADD3 R33, PT, PT, -R33, 0x140, RZ ;  /* 0x0000014021217810 */ /* 0x000fca0007ffe1ff */
[----:B------:R-:W-:Y:S01]  /*4980*/  UMOV UR4, 0x400 ;  /* 0x0000040000047882 */ /* 0x000fe20000000000 */
[----:B------:R-:W-:Y:S01]  /*4990*/  BSSY.RECONVERGENT B0, `(.L_x_510) ;  /* 0x000009e000007945 */ /* 0x000fe20003800200 */
[----:B0-----:R-:W-:-:S09]  /*49a0*/  ULEA UR4, UR5, UR4, 0x18 ;  /* 0x0000000405047291 */ /* 0x001fd2000f8ec0ff */
[----:B--2---:R-:W0:Y:S04]  /*49b0*/  @P0 LDS R4, [UR4+0xc] ;  /* 0x00000c04ff040984 */ /* 0x004e280008000800 */
[----:B------:R-:W1:Y:S01]  /*49c0*/  LDS.128 R16, [UR4+0x20] ;  /* 0x00002004ff107984 */ /* 0x000e620008000c00 */
[----:B0-----:R-:W-:-:S04]  /*49d0*/  @P0 IMAD.IADD R5, R5, 0x1, R4 ;  /* 0x0000000105050824 */ /* 0x001fc800078e0204 */
[--C-:B------:R-:W-:Y:S01]  /*49e0*/  IMAD.IADD R4, R29, 0x1, R5.reuse ;  /* 0x000000011d047824 */ /* 0x100fe200078e0205 */
[----:B-1----:R-:W-:Y:S01]  /*49f0*/  @P1 IADD3 R32, PT, PT, -R17, R5, R32 ;  /* 0x0000000511201210 */ /* 0x002fe20007ffe120 */
[----:B------:R-:W-:Y:S02]  /*4a00*/  IMAD.IADD R16, R0, 0x1, R5 ;  /* 0x0000000100107824 */ /* 0x000fe400078e0205 */
[----:B------:R-:W-:Y:S01]  /*4a10*/  @P3 IMAD.IADD R0, R4, 0x1, -R17 ;  /* 0x0000000104003824 */ /* 0x000fe200078e0a11 */
[----:B------:R-:W-:Y:S01]  /*4a20*/  @P1 LEA R13, R32, UR4, 0x3 ;  /* 0x00000004200d1c11 */ /* 0x000fe2000f8e18ff */
[----:B------:R-:W-:Y:S02]  /*4a30*/  IMAD.IADD R12, R2, 0x1, R5 ;  /* 0x00000001020c7824 */ /* 0x000fe400078e0205 */
[----:B------:R-:W-:Y:S01]  /*4a40*/  @P2 IMAD.IADD R2, R5, 0x1, -R17 ;  /* 0x0000000105022824 */ /* 0x000fe200078e0a11 */
[----:B------:R-:W-:Y:S01]  /*4a50*/  @P3 LEA R23, R0, UR4, 0x3 ;  /* 0x0000000400173c11 */ /* 0x000fe2000f8e18ff */
[----:B------:R-:W-:-:S02]  /*4a60*/  IMAD.IADD R0, R19, 0x1, -R33 ;  /* 0x0000000113007824 */ /* 0x000fc400078e0a21 */
[--C-:B------:R-:W-:Y:S01]  /*4a70*/  @P5 IMAD.IADD R4, R16, 0x1, -R17.reuse ;  /* 0x0000000110045824 */ /* 0x100fe200078e0a11 */
[----:B------:R-:W-:Y:S01]  /*4a80*/  @P2 LEA R5, R2, UR4, 0x3 ;  /* 0x0000000402052c11 */ /* 0x000fe2000f8e18ff */
[----:B------:R-:W-:Y:S01]  /*4a90*/  BAR.SYNC.DEFER_BLOCKING 0x0 ;  /* 0x0000000000007b1d */ /* 0x000fe20000010000 */
[----:B------:R-:W-:Y:S01]  /*4aa0*/  @P4 IMAD.IADD R2, R12, 0x1, -R17 ;  /* 0x000000010c024824 */ /* 0x000fe200078e0a11 */
[----:B------:R-:W-:Y:S01]  /*4ab0*/  ISETP.GE.AND P0, PT, R3, R0, PT ;  /* 0x000000000300720c */ /* 0x000fe20003f06270 */
[----:B------:R-:W-:Y:S01]  /*4ac0*/  IMAD.IADD R18, R18, 0x1, -R33 ;  /* 0x0000000112127824 */ /* 0x000fe200078e0a21 */
[----:B------:R-:W-:Y:S02]  /*4ad0*/  @P5 LEA R27, R4, UR4, 0x3 ;  /* 0x00000004041b5c11 */ /* 0x000fe4000f8e18ff */
[----:B------:R-:W-:Y:S01]  /*4ae0*/  @P4 LEA R25, R2, UR4, 0x3 ;  /* 0x0000000402194c11 */ /* 0x000fe2000f8e18ff */
[----:B------:R0:W-:Y:S04]  /*4af0*/  @P2 STS.64 [R5], R8 ;  /* 0x0000000805002388 */ /* 0x0001e80000000a00 */
[----:B------:R0:W-:Y:S04]  /*4b00*/  @P1 STS.64 [R13], R10 ;  /* 0x0000000a0d001388 */ /* 0x0001e80000000a00 */
[----:B------:R0:W-:Y:S04]  /*4b10*/  @P3 STS.64 [R23], R14 ;  /* 0x0000000e17003388 */ /* 0x0001e80000000a00 */
[----:B------:R0:W-:Y:S04]  /*4b20*/  @P4 STS.64 [R25], R20 ;  /* 0x0000001419004388 */ /* 0x0001e80000000a00 */
[----:B------:R0:W-:Y:S01]  /*4b30*/  @P5 STS.64 [R27], R6 ;  /* 0x000000061b005388 */ /* 0x0001e20000000a00 */
[----:B------:R-:W-:Y:S06]  /*4b40*/  BAR.SYNC.DEFER_BLOCKING 0x0 ;  /* 0x0000000000007b1d */ /* 0x000fec0000010000 */
[----:B------:R-:W-:Y:S05]  /*4b50*/  @P0 BRA `(.L_x_511) ;  /* 0x0000000800040947 */ /* 0x000fea0003800000 */
[----:B------:R-:W1:Y:S01]  /*4b60*/  S2R R22, SR_CTAID.X ;  /* 0x0000000000167919 */ /* 0x000e620000002500 */
[----:B------:R-:W2:Y:S01]  /*4b70*/  LDCU UR5, c[0x0][0x3a0] ;  /* 0x00007400ff0577ac */ /* 0x000ea20008000800 */
[----:B------:R-:W-:Y:S01]  /*4b80*/  BSSY.RECONVERGENT B1, `(.L_x_512) ;  /* 0x000001a000017945 */ /* 0x000fe20003800200 */
[----:B-1----:R-:W-:-:S04]  /*4b90*/  IMAD R2, R22, 0x140, RZ ;  /* 0x0000014016027824 */ /* 0x002fc800078e02ff */
[----:B------:R-:W-:-:S05]  /*4ba0*/  IMAD.IADD R2, R2, 0x1, R3 ;  /* 0x0000000102027824 */ /* 0x000fca00078e0203 */
[----:B--2---:R-:W-:-:S05]  /*4bb0*/  IADD3 R2, PT, PT, -R2, UR5, R19 ;  /* 0x0000000502027c10 */ /* 0x004fca000fffe113 */
[----:B------:R-:W-:-:S05]  /*4bc0*/  VIADD R2, R2, 0xfffffebf ;  /* 0xfffffebf02027836 */ /* 0x000fca0000000000 */
[C---:B------:R-:W-:Y:S02]  /*4bd0*/  LOP3.LUT R4, R2.reuse, 0xc0, RZ, 0xc0, !PT ;  /* 0x000000c002047812 */ /* 0x040fe400078ec0ff */
[----:B------:R-:W-:Y:S02]  /*4be0*/  ISETP.GE.U32.AND P1, PT, R2, 0xc0, PT ;  /* 0x000000c00200780c */ /* 0x000fe40003f26070 */
[----:B------:R-:W-:-:S13]  /*4bf0*/  ISETP.NE.AND P0, PT, R4, 0xc0, PT ;  /* 0x000000c00400780c */ /* 0x000fda0003f05270 */
[----:B------:R-:W-:Y:S05]  /*4c00*/  @!P0 BRA `(.L_x_513) ;  /* 0x0000000000448947 */ /* 0x000fea0003800000 */
[----:B0-----:R-:W0:Y:S01]  /*4c10*/  LDC.64 R8, c[0x0][0x388] ;  /* 0x0000e200ff087b82 */ /* 0x001e220000000a00 */
        /* <DEDUP_REMOVED lines=8> */
.L_x_514:
        /* <DEDUP_REMOVED lines=8> */
.L_x_513:
[----:B------:R-:W-:Y:S05]  /*4d20*/  BSYNC.RECONVERGENT B1 ;  /* 0x0000000000017941 */ /* 0x000fea0003800200 */
.L_x_512:
[----:B------:R-:W-:Y:S05]  /*4d30*/  @!P1 BRA `(.L_x_511) ;  /* 0x00000004008c9947 */ /* 0x000fea0003800000 */
[----:B------:R-:W2:Y:S01]  /*4d40*/  LDCU.64 UR6, c[0x0][0x388] ;  /* 0x00007100ff0677ac */ /* 0x000ea20008000a00 */
[----:B------:R-:W-:Y:S01]  /*4d50*/  IMAD.IADD R2, R0, 0x1, -R3 ;  /* 0x0000000100027824 */ /* 0x000fe200078e0a03 */
[----:B------:R-:W-:Y:S01]  /*4d60*/  BSSY.RECONVERGENT B1, `(.L_x_515) ;  /* 0x0000039000017945 */ /* 0x000fe20003800200 */
[C---:B------:R-:W-:Y:S01]  /*4d70*/  IMAD.IADD R19, R3.reuse, 0x1, R17 ;  /* 0x0000000103137824 */ /* 0x040fe200078e0211 */
[----:B------:R-:W-:Y:S02]  /*4d80*/  PLOP3.LUT P0, PT, PT, PT, PT, 0x80, 0x8 ;  /* 0x000000000008781c */ /* 0x000fe40003f0f070 */
[----:B------:R-:W-:Y:S02]  /*4d90*/  ISETP.GT.AND P1, PT, R2, 0x300, PT ;  /* 0x000003000200780c */ /* 0x000fe40003f24270 */
[----:B------:R-:W-:-:S05]  /*4da0*/  LEA R2, R3, UR4, 0x3 ;  /* 0x0000000403027c11 */ /* 0x000fca000f8e18ff */
[----:B------:R-:W-:Y:S01]  /*4db0*/  VIADD R2, R2, 0x400 ;  /* 0x0000040002027836 */ /* 0x000fe20000000000 */
[----:B--2---:R-:W-:-:S04]  /*4dc0*/  UIADD3 UR6, UP0, UPT, UR6, 0x400, URZ ;  /* 0x0000040006067890 */ /* 0x004fc8000ff1e0ff */
[----:B------:R-:W-:Y:S02]  /*4dd0*/  UIADD3.X UR7, UPT, UPT, URZ, UR7, URZ, UP0, !UPT ;  /* 0x00000007ff077290 */ /* 0x000fe400087fe4ff */
[----:B-1----:R-:W-:-:S04]  /*4de0*/  IMAD.U32 R4, RZ, RZ, UR6 ;  /* 0x00000006ff047e24 */ /* 0x002fc8000f8e00ff */
[----:B0-----:R-:W-:Y:S01]  /*4df0*/  IMAD.U32 R5, RZ, RZ, UR7 ;  /* 0x00000007ff057e24 */ /* 0x001fe2000f8e00ff */
[----:B------:R-:W-:Y:S06]  /*4e00*/  @!P1 BRA `(.L_x_516) ;  /* 0x0000000000b89947 */ /* 0x000fec0003800000 */
[----:B------:R-:W-:Y:S01]  /*4e10*/  PLOP3.LUT P0, PT, PT, PT, PT, 0x8, 0x80 ;  /* 0x000000000080781c */ /* 0x000fe20003f0e170 */
[----:B------:R-:W-:-:S12]  /*4e20*/  VIADD R34, R0, 0xfffffd00 ;  /* 0xfffffd0000227836 */ /* 0x000fd80000000000 */
.L_x_517:
[----:B----4-:R-:W0:Y:S01]  /*4e30*/  LDS.64 R14, [R2+0x200] ;  /* 0x00020000020e7984 */ /* 0x010e220000000a00 */
[----:B------:R-:W-:-:S03]  /*4e40*/  IMAD.WIDE R36, R19, 0x8, R4 ;  /* 0x0000000813247825 */ /* 0x000fc600078e0204 */
[----:B------:R-:W1:Y:S01]  /*4e50*/  LDS.64 R28, [R2+-0x400] ;  /* 0xfffc0000021c7984 */ /* 0x000e620000000a00 */
[----:B------:R-:W-:Y:S02]  /*4e60*/  VIADD R35, R19, 0x300 ;  /* 0x0000030013237836 */ /* 0x000fe40000000000 */
[----:B------:R-:W-:Y:S01]  /*4e70*/  VIADD R3, R3, 0x400 ;  /* 0x0000040003037836 */ /* 0x000fe20000000000 */
[----:B------:R-:W2:Y:S04]  /*4e80*/  LDS.64 R30, [R2+-0x200] ;  /* 0xfffe0000021e7984 */ /* 0x000ea80000000a00 */
[----:B------:R-:W3:Y:S01]  /*4e90*/  LDS.64 R32, [R2] ;  /* 0x0000000002207984 */ /* 0x000ee20000000a00 */
[----:B------:R-:W-:-:S03]  /*4ea0*/  ISETP.GE.AND P1, PT, R3, R34, PT ;  /* 0x000000220300720c */ /* 0x000fc60003f26270 */
[----:B------:R-:W4:Y:S04]  /*4eb0*/  LDS.64 R6, [R2+0x400] ;  /* 0x0004000002067984 */ /* 0x000f280000000a00 */
        /* <DEDUP_REMOVED lines=8> */
[----:B------:R-:W0:Y:S04]  /*4f40*/  LDS.64 R14, [R2+0xc00] ;  /* 0x000c0000020e7984 */ /* 0x000e280000000a00 */
[----:B------:R-:W1:Y:S04]  /*4f50*/  LDS.64 R22, [R2+0x1200] ;  /* 0x0012000002167984 */ /* 0x000e680000000a00 */
[----:B------:R-:W2:Y:S04]  /*4f60*/  LDS.64 R24, [R2+0x1400] ;  /* 0x0014000002187984 */ /* 0x000ea80000000a00 */
[----:B------:R-:W2:Y:S04]  /*4f70*/  LDS.64 R26, [R2+0x1600] ;  /* 0x00160000021a7984 */ /* 0x000ea80000000a00 */
[----:B------:R-:W2:Y:S04]  /*4f80*/  LDS.64 R28, [R2+0x1800] ;  /* 0x00180000021c7984 */ /* 0x000ea80000000a00 */
[----:B------:R4:W2:Y:S04]  /*4f90*/  LDS.64 R30, [R2+0x1a00] ;  /* 0x001a0000021e7984 */ /* 0x0008a80000000a00 */
[----:B---3--:R3:W-:Y:S01]  /*4fa0*/  STG.E.64 desc[UR8][R36.64], R32 ;  /* 0x0000002024007986 */ /* 0x0087e2000c101b08 */
[----:B----4-:R-:W-:-:S02]  /*4fb0*/  VIADD R2, R2, 0x2000 ;  /* 0x0000200002027836 */ /* 0x010fc40000000000 */
[C---:B---3--:R-:W-:Y:S02]  /*4fc0*/  VIADD R33, R19.reuse, 0x100 ;  /* 0x0000010013217836 */ /* 0x048fe40000000000 */
[----:B------:R-:W-:Y:S02]  /*4fd0*/  VIADD R37, R19, 0x200 ;  /* 0x0000020013257836 */ /* 0x000fe40000000000 */
[----:B------:R-:W-:-:S04]  /*4fe0*/  IMAD.WIDE R32, R33, 0x8, R4 ;  /* 0x0000000821207825 */ /* 0x000fc800078e0204 */
[--C-:B------:R-:W-:Y:S01]  /*4ff0*/  IMAD.WIDE R36, R37, 0x8, R4.reuse ;  /* 0x0000000825247825 */ /* 0x100fe200078e0204 */
[----:B------:R3:W-:Y:S03]  /*5000*/  STG.E.64 desc[UR8][R32.64+-0x400], R6 ;  /* 0xfffc000620007986 */ /* 0x0007e6000c101b08 */
[----:B------:R-:W-:Y:S01]  /*5010*/  VIADD R19, R19, 0x400 ;  /* 0x0000040013137836 */ /* 0x000fe20000000000 */
[----:B-----5:R4:W-:Y:S04]  /*5020*/  STG.E.64 desc[UR8][R32.64+-0x200], R8 ;  /* 0xfffe000820007986 */ /* 0x0209e8000c101b08 */
[----:B------:R4:W-:Y:S04]  /*5030*/  STG.E.64 desc[UR8][R32.64], R10 ;  /* 0x0000000a20007986 */ /* 0x0009e8000c101b08 */
[----:B------:R4:W-:Y:S01]  /*5040*/  STG.E.64 desc[UR8][R32.64+0x200], R12 ;  /* 0x0002000c20007986 */ /* 0x0009e2000c101b08 */
[----:B---3--:R-:W-:-:S03]  /*5050*/  IMAD.WIDE R6, R35, 0x8, R4 ;  /* 0x0000000823067825 */ /* 0x008fc600078e0204 */
[----:B0-----:R4:W-:Y:S04]  /*5060*/  STG.E.64 desc[UR8][R36.64+-0x400], R14 ;  /* 0xfffc000e24007986 */ /* 0x0019e8000c101b08 */
[----:B------:R4:W-:Y:S04]  /*5070*/  STG.E.64 desc[UR8][R36.64+-0x200], R16 ;  /* 0xfffe001024007986 */ /* 0x0009e8000c101b08 */
[----:B------:R4:W-:Y:S04]  /*5080*/  STG.E.64 desc[UR8][R36.64], R20 ;  /* 0x0000001424007986 */ /* 0x0009e8000c101b08 */
[----:B-1----:R4:W-:Y:S04]  /*5090*/  STG.E.64 desc[UR8][R36.64+0x200], R22 ;  /* 0x0002001624007986 */ /* 0x0029e8000c101b08 */
[----:B--2---:R4:W-:Y:S04]  /*50a0*/  STG.E.64 desc[UR8][R6.64+-0x400], R24 ;  /* 0xfffc001806007986 */ /* 0x0049e8000c101b08 */
[----:B------:R4:W-:Y:S04]  /*50b0*/  STG.E.64 desc[UR8][R6.64+-0x200], R26 ;  /* 0xfffe001a06007986 */ /* 0x0009e8000c101b08 */
[----:B------:R4:W-:Y:S04]  /*50c0*/  STG.E.64 desc[UR8][R6.64], R28 ;  /* 0x0000001c06007986 */ /* 0x0009e8000c101b08 */
[----:B------:R4:W-:Y:S01]  /*50d0*/  STG.E.64 desc[UR8][R6.64+0x200], R30 ;  /* 0x0002001e06007986 */ /* 0x0009e2000c101b08 */
[----:B------:R-:W-:Y:S05]  /*50e0*/  @!P1 BRA `(.L_x_517) ;  /* 0xfffffffc00509947 */ /* 0x000fea000383ffff */
.L_x_516:
[----:B------:R-:W-:Y:S05]  /*50f0*/  BSYNC.RECONVERGENT B1 ;  /* 0x0000000000017941 */ /* 0x000fea0003800200 */
.L_x_515:
[----:B----4-:R-:W-:Y:S01]  /*5100*/  IMAD.IADD R6, R0, 0x1, -R3 ;  /* 0x0000000100067824 */ /* 0x010fe200078e0a03 */
        /* <DEDUP_REMOVED lines=26> */
.L_x_519:
[----:B------:R-:W-:Y:S05]  /*52b0*/  BSYNC.RECONVERGENT B1 ;  /* 0x0000000000017941 */ /* 0x000fea0003800200 */
.L_x_518:
        /* <DEDUP_REMOVED lines=11> */
.L_x_511:
[----:B------:R-:W-:Y:S05]  /*5370*/  BSYNC.RECONVERGENT B0 ;  /* 0x0000000000007941 */ /* 0x000fea0003800200 */
.L_x_510:
[----:B------:R-:W-:Y:S06]  /*5380*/  BAR.SYNC.DEFER_BLOCKING 0x0 ;  /* 0x0000000000007b1d */ /* 0x000fec0000010000 */
.L_x_490:
[----:B------:R-:W2:Y:S02]  /*5390*/  S2R R0, SR_TID.X ;  /* 0x0000000000007919 */ /* 0x000ea40000002100 */
[----:B--2---:R-:W-:-:S13]  /*53a0*/  ISETP.NE.AND P0, PT, R0, RZ, PT ;  /* 0x000000ff0000720c */ /* 0x004fda0003f05270 */
[----:B------:R-:W-:Y:S05]  /*53b0*/  @P0 EXIT ;  /* 0x000000000000094d */ /* 0x000fea0003800000 */
[----:B01--4-:R-:W0:Y:S02]  /*53c0*/  LDC.64 R2, c[0x0][0x398] ;  /* 0x0000e600ff027b82 */ /* 0x013e240000000a00 */
[----:B0-----:R-:W-:Y:S01]  /*53d0*/  STG.E desc[UR8][R2.64], R18 ;  /* 0x0000001202007986 */ /* 0x001fe2000c101908 */
[----:B------:R-:W-:Y:S05]  /*53e0*/  EXIT ;  /* 0x000000000000794d */ /* 0x000fea0003800000 */
.L_x_453:
[----:B------:R-:W-:Y:S01]  /*53f0*/  BSSY B0, `(.L_x_520) ;  /* 0x0000006000007945 */ /* 0x000fe20003800000 */
[----:B------:R-:W-:Y:S01]  /*5400*/  PLOP3.LUT P0, PT, P0, PT, PT, 0x8, 0x80 ;  /* 0x000000000080781c */ /* 0x000fe2000070e170 */
[----:B------:R-:W-:-:S12]  /*5410*/  IMAD.MOV.U32 R30, RZ, RZ, -0x1 ;  /* 0xffffffffff1e7424 */ /* 0x000fd800078e00ff */
[----:B--2---:R-:W-:Y:S05]  /*5420*/  WARPSYNC.COLLECTIVE R30, `(.L_x_521) ;  /* 0x000000001e087348 */ /* 0x004fea0003c00000 */
[----:B------:R-:W-:Y:S01]  /*5430*/  VOTE.ANY P0, P0 ;  /* 0x0000000000ff7806 */ /* 0x000fe20000000100 */
[----:B--2---:R-:W-:-:S12]  /*5440*/  ENDCOLLECTIVE ;  /* 0x000000000000791b */ /* 0x004fd80003800000 */
.L_x_521:
[----:B------:R-:W-:Y:S05]  /*5450*/  BSYNC B0 ;  /* 0x0000000000007941 */ /* 0x000fea0003800000 */
.L_x_520:
[----:B------:R-:W-:Y:S05]  /*5460*/  BRA `(.L_x_522) ;  /* 0xffffffc000587947 */ /* 0x000fea000383ffff */
.L_x_457:
[----:B------:R-:W-:Y:S01]  /*5470*/  BSSY B0, `(.L_x_523) ;  /* 0x0000006000007945 */ /* 0x000fe20003800000 */
[----:B------:R-:W-:Y:S01]  /*5480*/  PLOP3.LUT P0, PT, P0, PT, PT, 0x8, 0x80 ;  /* 0x000000000080781c */ /* 0x000fe2000070e170 */
[----:B------:R-:W-:-:S12]  /*5490*/  IMAD.MOV.U32 R30, RZ, RZ, -0x1 ;  /* 0xffffffffff1e7424 */ /* 0x000fd800078e00ff */
[----:B--2---:R-:W-:Y:S05]  /*54a0*/  WARPSYNC.COLLECTIVE R30, `(.L_x_524) ;  /* 0x000000001e087348 */ /* 0x004fea0003c00000 */
[----:B------:R-:W-:Y:S01]  /*54b0*/  VOTE.ANY P0, P0 ;  /* 0x0000000000ff7806 */ /* 0x000fe20000000100 */
[----:B--2---:R-:W-:-:S12]  /*54c0*/  ENDCOLLECTIVE ;  /* 0x000000000000791b */ /* 0x004fd80003800000 */
.L_x_524:
[----:B------:R-:W-:Y:S05]  /*54d0*/  BSYNC B0 ;  /* 0x0000000000007941 */ /* 0x000fea0003800000 */
.L_x_523:
[----:B------:R-:W-:Y:S05]  /*54e0*/  BRA `(.L_x_525) ;  /* 0xffffffc000687947 */ /* 0x000fea000383ffff */
.L_x_459:
[----:B------:R-:W0:Y:S01]  /*54f0*/  S2R R5, SR_CTAID.X ;  /* 0x0000000000057919 */ /* 0x000e220000002500 */
[----:B------:R-:W-:Y:S01]  /*5500*/  BSSY B0, `(.L_x_526) ;  /* 0x0000008000007945 */ /* 0x000fe20003800000 */
[----:B------:R-:W-:Y:S01]  /*5510*/  PLOP3.LUT P6, PT, P6, PT, PT, 0x8, 0x80 ;  /* 0x000000000080781c */ /* 0x000fe200037ce170 */
[----:B------:R-:W-:Y:S01]  /*5520*/  IMAD.MOV.U32 R30, RZ, RZ, -0x1 ;  /* 0xffffffffff1e7424 */ /* 0x000fe200078e00ff */
[----:B------:R-:W1:Y:S01]  /*5530*/  S2R R36, SR_GEMASK ;  /* 0x0000000000247919 */ /* 0x000e620000003c00 */
[----:B0-----:R-:W-:-:S10]  /*5540*/  IMAD.IADD R29, R29, 0x1, R5 ;  /* 0x000000011d1d7824 */ /* 0x001fd400078e0205 */
[----:B-12---:R-:W-:Y:S05]  /*5550*/  WARPSYNC.COLLECTIVE R30, `(.L_x_527) ;  /* 0x000000001e087348 */ /* 0x006fea0003c00000 */
[----:B------:R-:W-:Y:S01]  /*5560*/  VOTE.ANY R30, PT, P6 ;  /* 0x00000000001e7806 */ /* 0x000fe200030e0100 */
[----:B-12---:R-:W-:Y:S06]  /*5570*/  ENDCOLLECTIVE ;  /* 0x000000000000791b */ /* 0x006fec0003800000 */
.L_x_527:
[----:B------:R-:W-:Y:S05]  /*5580*/  BSYNC B0 ;  /* 0x0000000000007941 */ /* 0x000fea0003800000 */
.L_x_526:
[----:B------:R-:W-:Y:S01]  /*5590*/  LOP3.LUT R30, R30, 0x80000000, R36, 0xec, !PT ;  /* 0x800000001e1e7812 */ /* 0x000fe200078eec24 */
[----:B------:R-:W-:Y:S01]  /*55a0*/  IMAD.MOV.U32 R13, RZ, RZ, 0x1 ;  /* 0x00000001ff0d7424 */ /* 0x000fe200078e00ff */
[----:B------:R-:W-:Y:S01]  /*55b0*/  ISETP.NE.AND P0, PT, R26, 0x65, PT ;  /* 0x000000651a00780c */ /* 0x000fe20003f05270 */
[C---:B------:R-:W-:Y:S02]  /*55c0*/  VIADD R8, R33.reuse, 0x2 ;  /* 0x0000000221087836 */ /* 0x040fe40000000000 */
[C---:B------:R-:W-:Y:S02]  /*55d0*/  VIADD R5, R30.reuse, 0xffffffff ;  /* 0xffffffff1e057836 */ /* 0x040fe40000000000 */
[C---:B------:R-:W-:Y:S02]  /*55e0*/  VIADD R9, R33.reuse, 0x4 ;  /* 0x0000000421097836 */ /* 0x040fe40000000000 */
[----:B------:R-:W-:Y:S01]  /*55f0*/  VIADD R10, R33, 0x8 ;  /* 0x00000008210a7836 */ /* 0x000fe20000000000 */
[----:B------:R-:W-:Y:S01]  /*5600*/  LOP3.LUT R5, R30, R5, RZ, 0xc, !PT ;  /* 0x000000051e057212 */ /* 0x000fe200078e0cff */
[----:B------:R-:W-:-:S05]  /*5610*/  IMAD.MOV.U32 R30, RZ, RZ, -0x1 ;  /* 0xffffffffff1e7424 */ /* 0x000fca00078e00ff */
[----:B------:R-:W0:Y:S02]  /*5620*/  POPC R5, R5 ;  /* 0x0000000500057309 */ /* 0x000e240000000000 */
[----:B0-----:R-:W-:Y:S01]  /*5630*/  IMAD.MOV.U32 R12, RZ, RZ, R5 ;  /* 0x000000ffff0c7224 */ /* 0x001fe200078e0005 */
[----:B------:R-:W-:-:S13]  /*5640*/  ISETP.GE.AND P2, PT, R33, R5, PT ;  /* 0x000000052100720c */ /* 0x000fda0003f46270 */
[----:B------:R-:W-:Y:S05]  /*5650*/  WARPSYNC.COLLECTIVE R30, `(.L_x_528) ;  /* 0x000000001e087348 */ /* 0x000fea0003c00000 */
[----:B------:R0:W1:Y:S02]  /*5660*/  SHFL.DOWN P6, R31, R27, R13, R12 ;  /* 0x0800000d1b1f7389 */ /* 0x00006400000c000c */
[----:B01----:R-:W-:Y:S05]  /*5670*/  ENDCOLLECTIVE ;  /* 0x000000000000791b */ /* 0x003fea0003800000 */
.L_x_528:
        /* <DEDUP_REMOVED lines=8> */
.L_x_529:
        /* <DEDUP_REMOVED lines=9> */
.L_x_530:
        /* <DEDUP_REMOVED lines=8> */
.L_x_531:
[----:B------:R-:W-:Y:S01]  /*5810*/  IMAD.MOV.U32 R13, RZ, RZ, 0x10 ;  /* 0x00000010ff0d7424 */ /* 0x000fe200078e00ff */
[----:B------:R-:W-:Y:S02]  /*5820*/  SEL R31, R31, RZ, !P2 ;  /* 0x000000ff1f1f7207 */ /* 0x000fe40005000000 */
[----:B------:R-:W-:-:S03]  /*5830*/  ISETP.GT.AND P2, PT, R6, R5, PT ;  /* 0x000000050600720c */ /* 0x000fc60003f44270 */
[----:B------:R-:W-:-:S10]  /*5840*/  IMAD.IADD R27, R28, 0x1, R31 ;  /* 0x000000011c1b7824 */ /* 0x000fd400078e021f */
[----:B------:R-:W-:Y:S05]  /*5850*/  WARPSYNC.COLLECTIVE R30, `(.L_x_532) ;  /* 0x000000001e087348 */ /* 0x000fea0003c00000 */
[----:B------:R0:W1:Y:S02]  /*5860*/  SHFL.DOWN P6, R31, R27, R13, R12 ;  /* 0x0800000d1b1f7389 */ /* 0x00006400000c000c */
[----:B01----:R-:W-:Y:S05]  /*5870*/  ENDCOLLECTIVE ;  /* 0x000000000000791b */ /* 0x003fea0003800000 */
.L_x_532:
[----:B------:R-:W-:Y:S05]  /*5880*/  WARPSYNC.COLLECTIVE R30, `(.L_x_533) ;  /* 0x000000001e087348 */ /* 0x000fea0003c00000 */
[----:B------:R-:W-:Y:S01]  /*5890*/  VOTE.ALL P0, P0 ;  /* 0x0000000000ff7806 */ /* 0x000fe20000000000 */
[----:B------:R-:W-:-:S12]  /*58a0*/  ENDCOLLECTIVE ;  /* 0x000000000000791b */ /* 0x000fd80003800000 */
.L_x_533:
[----:B------:R-:W0:Y:S01]  /*58b0*/  LDC.64 R12, c[0x0][0x3a8] ;  /* 0x0000ea00ff0c7b82 */ /* 0x000e220000000a00 */
[----:B------:R-:W-:-:S05]  /*58c0*/  SEL R26, R31, RZ, !P2 ;  /* 0x000000ff1f1a7207 */ /* 0x000fca0005000000 */
[----:B------:R-:W-:Y:S01]  /*58d0*/  IMAD.IADD R5, R27, 0x1, R26 ;  /* 0x000000011b057824 */ /* 0x000fe200078e021a */
[----:B0-----:R-:W-:-:S05]  /*58e0*/  IADD3 R11, P2, PT, R12, 0x100, RZ ;  /* 0x000001000c0b7810 */ /* 0x001fca0007f5e0ff */
[----:B------:R-:W-:Y:S01]  /*58f0*/  IMAD.X R28, RZ, RZ, R13, P2 ;  /* 0x000000ffff1c7224 */ /* 0x000fe200010e060d */
[----:B------:R-:W-:Y:S07]  /*5900*/  BRA `(.L_x_534) ;  /* 0xffffffc000047947 */ /* 0x000fee000383ffff */
.L_x_461:
[----:B------:R-:W-:Y:S01]  /*5910*/  BSSY B0, `(.L_x_535) ;  /* 0x0000006000007945 */ /* 0x000fe20003800000 */
[----:B------:R-:W-:Y:S01]  /*5920*/  PLOP3.LUT P0, PT, P0, PT, PT, 0x8, 0x80 ;  /* 0x000000000080781c */ /* 0x000fe2000070e170 */
[----:B------:R-:W-:-:S12]  /*5930*/  IMAD.MOV.U32 R30, RZ, RZ, -0x1 ;  /* 0xffffffffff1e7424 */ /* 0x000fd800078e00ff */
[----:B------:R-:W-:Y:S05]  /*5940*/  WARPSYNC.COLLECTIVE R30, `(.L_x_536) ;  /* 0x000000001e087348 */ /* 0x000fea0003c00000 */
[----:B------:R-:W-:Y:S01]  /*5950*/  VOTE.ANY P0, P0 ;  /* 0x0000000000ff7806 */ /* 0x000fe20000000100 */
[----:B------:R-:W-:-:S12]  /*5960*/  ENDCOLLECTIVE ;  /* 0x000000000000791b */ /* 0x000fd80003800000 */
.L_x_536:
[----:B------:R-:W-:Y:S05]  /*5970*/  BSYNC B0 ;  /* 0x0000000000007941 */ /* 0x000fea0003800000 */
.L_x_535:
[----:B------:R-:W-:Y:S05]  /*5980*/  BRA `(.L_x_537) ;  /* 0xffffffc0000c7947 */ /* 0x000fea000383ffff */
.L_x_465:
[----:B------:R-:W-:Y:S01]  /*5990*/  BSSY B0, `(.L_x_538) ;  /* 0x0000006000007945 */ /* 0x000fe20003800000 */
[----:B------:R-:W-:Y:S01]  /*59a0*/  PLOP3.LUT P0, PT, P0, PT, PT, 0x8, 0x80 ;  /* 0x000000000080781c */ /* 0x000fe2000070e170 */
[----:B------:R-:W-:-:S12]  /*59b0*/  IMAD.MOV.U32 R30, RZ, RZ, -0x1 ;  /* 0xffffffffff1e7424 */ /* 0x000fd800078e00ff */
[----:B------:R-:W-:Y:S05]  /*59c0*/  WARPSYNC.COLLECTIVE R30, `(.L_x_539) ;  /* 0x000000001e087348 */ /* 0x000fea0003c00000 */
[----:B------:R-:W-:Y:S01]  /*59d0*/  VOTE.ANY P0, P0 ;  /* 0x0000000000ff7806 */ /* 0x000fe20000000100 */
[----:B------:R-:W-:-:S12]  /*59e0*/  ENDCOLLECTIVE ;  /* 0x000000000000791b */ /* 0x000fd80003800000 */
.L_x_539:
[----:B------:R-:W-:Y:S05]  /*59f0*/  BSYNC B0 ;  /* 0x0000000000007941 */ /* 0x000fea0003800000 */
.L_x_538:
[----:B------:R-:W-:Y:S05]  /*5a00*/  BRA `(.L_x_540) ;  /* 0xffffffc0001c7947 */ /* 0x000fea000383ffff */
.L_x_467:
[----:B------:R-:W-:Y:S01]  /*5a10*/  BSSY B0, `(.L_x_541) ;  /* 0x0000006000007945 */ /* 0x000fe20003800000 */
[----:B------:R-:W-:Y:S01]  /*5a20*/  PLOP3.LUT P6, PT, P6, PT, PT, 0x8, 0x80 ;  /* 0x000000000080781c */ /* 0x000fe200037ce170 */
[----:B------:R-:W-:-:S12]  /*5a30*/  IMAD.MOV.U32 R30, RZ, RZ, -0x1 ;  /* 0xffffffffff1e7424 */ /* 0x000fd800078e00ff */
[----:B------:R-:W-:Y:S05]  /*5a40*/  WARPSYNC.COLLECTIVE R30, `(.L_x_542) ;  /* 0x000000001e087348 */ /* 0x000fea0003c00000 */
[----:B------:R-:W-:Y:S01]  /*5a50*/  VOTE.ANY R30, PT, P6 ;  /* 0x00000000001e7806 */ /* 0x000fe200030e0100 */
[----:B------:R-:W-:Y:S06]  /*5a60*/  ENDCOLLECTIVE ;  /* 0x000000000000791b */ /* 0x000fec0003800000 */
.L_x_542:
[----:B------:R-:W-:Y:S05]  /*5a70*/  BSYNC B0 ;  /* 0x0000000000007941 */ /* 0x000fea0003800000 */
.L_x_541:
[----:B------:R-:W-:Y:S01]  /*5a80*/  LOP3.LUT R30, R30, 0x80000000, R36, 0xec, !PT ;  /* 0x800000001e1e7812 */ /* 0x000fe200078eec24 */
[----:B------:R-:W-:-:S04]  /*5a90*/  VIADD R29, R29, 0xffffffe0 ;  /* 0xffffffe01d1d7836 */ /* 0x000fc80000000000 */
[----:B------:R-:W-:-:S05]  /*5aa0*/  VIADD R13, R30, 0xffffffff ;  /* 0xffffffff1e0d7836 */ /* 0x000fca0000000000 */
[----:B------:R-:W-:Y:S01]  /*5ab0*/  LOP3.LUT R13, R30, R13, RZ, 0xc, !PT ;  /* 0x0000000d1e0d7212 */ /* 0x000fe200078e0cff */
[----:B------:R-:W-:-:S03]  /*5ac0*/  IMAD.MOV.U32 R30, RZ, RZ, -0x1 ;  /* 0xffffffffff1e7424 */ /* 0x000fc600078e00ff */
[----:B------:R0:W1:Y:S02]  /*5ad0*/  POPC R12, R13 ;  /* 0x0000000d000c7309 */ /* 0x0000640000000000 */
[----:B0-----:R-:W-:Y:S01]  /*5ae0*/  IMAD.MOV.U32 R13, RZ, RZ, 0x1 ;  /* 0x00000001ff0d7424 */ /* 0x001fe200078e00ff */
[----:B-1----:R-:W-:-:S13]  /*5af0*/  ISETP.GE.AND P0, PT, R33, R12, PT ;  /* 0x0000000c2100720c */ /* 0x002fda0003f06270 */
[----:B------:R-:W-:Y:S05]  /*5b00*/  WARPSYNC.COLLECTIVE R30, `(.L_x_543) ;  /* 0x000000001e087348 */ /* 0x000fea0003c00000 */
[----:B------:R0:W1:Y:S02]  /*5b10*/  SHFL.DOWN P6, R31, R27, R13, R12 ;  /* 0x0800000d1b1f7389 */ /* 0x00006400000c000c */
[----:B01----:R-:W-:Y:S05]  /*5b20*/  ENDCOLLECTIVE ;  /* 0x000000000000791b */ /* 0x003fea0003800000 */
.L_x_543:
        /* <DEDUP_REMOVED lines=8> */
.L_x_544:
        /* <DEDUP_REMOVED lines=8> */
.L_x_545:
[----:B------:R-:W-:Y:S01]  /*5c30*/  IMAD.MOV.U32 R13, RZ, RZ, 0x8 ;  /* 0x00000008ff0d7424 */ /* 0x000fe200078e00ff */
[----:B------:R-:W-:Y:S02]  /*5c40*/  SEL R31, R31, RZ, !P0 ;  /* 0x000000ff1f1f7207 */ /* 0x000fe40004000000 */
[----:B------:R-:W-:-:S03]  /*5c50*/  ISETP.GT.AND P0, PT, R10, R12, PT ;  /* 0x0000000c0a00720c */ /* 0x000fc60003f04270 */
[----:B------:R-:W-:-:S10]  /*5c60*/  IMAD.IADD R27, R37, 0x1, R31 ;  /* 0x00000001251b7824 */ /* 0x000fd400078e021f */
[----:B------:R-:W-:Y:S05]  /*5c70*/  WARPSYNC.COLLECTIVE R30, `(.L_x_546) ;  /* 0x000000001e087348 */ /* 0x000fea0003c00000 */
[----:B------:R0:W1:Y:S02]  /*5c80*/  SHFL.DOWN P6, R31, R27, R13, R12 ;  /* 0x0800000d1b1f7389 */ /* 0x00006400000c000c */
[----:B01----:R-:W-:Y:S05]  /*5c90*/  ENDCOLLECTIVE ;  /* 0x000000000000791b */ /* 0x003fea0003800000 */
.L_x_546:
        /* <DEDUP_REMOVED lines=8> */
.L_x_547:
[----:B------:R-:W-:Y:S02]  /*5d20*/  SEL R31, R31, RZ, !P0 ;  /* 0x000000ff1f1f7207 */ /* 0x000fe40004000000 */
[----:B------:R-:W-:Y:S02]  /*5d30*/  ISETP.NE.AND P0, PT, R26, 0x65, PT ;  /* 0x000000651a00780c */ /* 0x000fe40003f05270 */
[----:B------:R-:W-:-:S11]  /*5d40*/  IADD3 R5, PT, PT, R37, R31, R5 ;  /* 0x0000001f25057210 */ /* 0x000fd60007ffe005 */
[----:B------:R-:W-:Y:S05]  /*5d50*/  WARPSYNC.COLLECTIVE R30, `(.L_x_548) ;  /* 0x000000001e087348 */ /* 0x000fea0003c00000 */
[----:B------:R-:W-:Y:S01]  /*5d60*/  VOTE.ALL P0, P0 ;  /* 0x0000000000ff7806 */ /* 0x000fe20000000000 */
[----:B------:R-:W-:-:S12]  /*5d70*/  ENDCOLLECTIVE ;  /* 0x000000000000791b */ /* 0x000fd80003800000 */
.L_x_548:
[----:B------:R-:W-:Y:S05]  /*5d80*/  BRA `(.L_x_549) ;  /* 0xffffffbc00bc7947 */ /* 0x000fea000383ffff */
.L_x_494:
[----:B------:R-:W-:Y:S01]  /*5d90*/  BSSY B0, `(.L_x_550) ;  /* 0x0000006000007945 */ /* 0x000fe20003800000 */
[----:B------:R-:W-:Y:S01]  /*5da0*/  PLOP3.LUT P0, PT, P0, PT, PT, 0x8, 0x80 ;  /* 0x000000000080781c */ /* 0x000fe2000070e170 */
[----:B------:R-:W-:-:S12]  /*5db0*/  IMAD.MOV.U32 R30, RZ, RZ, -0x1 ;  /* 0xffffffffff1e7424 */ /* 0x000fd800078e00ff */
[----:B--2---:R-:W-:Y:S05]  /*5dc0*/  WARPSYNC.COLLECTIVE R30, `(.L_x_551) ;  /* 0x000000001e087348 */ /* 0x004fea0003c00000 */
[----:B------:R-:W-:Y:S01]  /*5dd0*/  VOTE.ANY P0, P0 ;  /* 0x0000000000ff7806 */ /* 0x000fe20000000100 */
[----:B--2---:R-:W-:-:S12]  /*5de0*/  ENDCOLLECTIVE ;  /* 0x000000000000791b */ /* 0x004fd80003800000 */
.L_x_551:
[----:B------:R-:W-:Y:S05]  /*5df0*/  BSYNC B0 ;  /* 0x0000000000007941 */ /* 0x000fea0003800000 */
.L_x_550:
[----:B------:R-:W-:Y:S05]  /*5e00*/  BRA `(.L_x_552) ;  /* 0xffffffe000cc7947 */ /* 0x000fea000383ffff */
.L_x_498:
[----:B------:R-:W-:Y:S01]  /*5e10*/  BSSY B0, `(.L_x_553) ;  /* 0x0000006000007945 */ /* 0x000fe20003800000 */
[----:B------:R-:W-:Y:S01]  /*5e20*/  PLOP3.LUT P0, PT, P0, PT, PT, 0x8, 0x80 ;  /* 0x000000000080781c */ /* 0x000fe2000070e170 */
[----:B------:R-:W-:-:S12]  /*5e30*/  IMAD.MOV.U32 R30, RZ, RZ, -0x1 ;  /* 0xffffffffff1e7424 */ /* 0x000fd800078e00ff */
[----:B--2---:R-:W-:Y:S05]  /*5e40*/  WARPSYNC.COLLECTIVE R30, `(.L_x_554) ;  /* 0x000000001e087348 */ /* 0x004fea0003c00000 */
[----:B------:R-:W-:Y:S01]  /*5e50*/  VOTE.ANY P0, P0 ;  /* 0x0000000000ff7806 */ /* 0x000fe20000000100 */
[----:B--2---:R-:W-:-:S12]  /*5e60*/  ENDCOLLECTIVE ;  /* 0x000000000000791b */ /* 0x004fd80003800000 */
.L_x_554:
[----:B------:R-:W-:Y:S05]  /*5e70*/  BSYNC B0 ;  /* 0x0000000000007941 */ /* 0x000fea0003800000 */
.L_x_553:
[----:B------:R-:W-:Y:S05]  /*5e80*/  BRA `(.L_x_555) ;  /* 0xffffffe000dc7947 */ /* 0x000fea000383ffff */
.L_x_500:
[----:B------:R-:W0:Y:S01]  /*5e90*/  S2R R5, SR_GEMASK ;  /* 0x0000000000057919 */ /* 0x000e220000003c00 */
[----:B------:R-:W-:Y:S01]  /*5ea0*/  BSSY B0, `(.L_x_556) ;  /* 0x0000007000007945 */ /* 0x000fe20003800000 */
[----:B------:R-:W-:Y:S01]  /*5eb0*/  ISETP.NE.AND P0, PT, R18, 0x65, PT ;  /* 0x000000651200780c */ /* 0x000fe20003f05270 */
[----:B------:R-:W-:Y:S01]  /*5ec0*/  IMAD.MOV.U32 R30, RZ, RZ, -0x1 ;  /* 0xffffffffff1e7424 */ /* 0x000fe200078e00ff */
[----:B------:R-:W-:-:S13]  /*5ed0*/  PLOP3.LUT P6, PT, P6, PT, PT, 0x8, 0x80 ;  /* 0x000000000080781c */ /* 0x000fda00037ce170 */
[----:B0-2---:R-:W-:Y:S05]  /*5ee0*/  WARPSYNC.COLLECTIVE R30, `(.L_x_557) ;  /* 0x000000001e087348 */ /* 0x005fea0003c00000 */
[----:B------:R-:W-:Y:S01]  /*5ef0*/  VOTE.ANY R30, PT, P6 ;  /* 0x00000000001e7806 */ /* 0x000fe200030e0100 */
[----:B0-2---:R-:W-:Y:S06]  /*5f00*/  ENDCOLLECTIVE ;  /* 0x000000000000791b */ /* 0x005fec0003800000 */
.L_x_557:
[----:B------:R-:W-:Y:S05]  /*5f10*/  BSYNC B0 ;  /* 0x0000000000007941 */ /* 0x000fea0003800000 */
.L_x_556:
        /* <DEDUP_REMOVED lines=9> */
[----:B0-----:R-:W-:Y:S02]  /*5fb0*/  VIADD R5, R35, 0x8 ;  /* 0x0000000823057836 */ /* 0x001fe40000000000 */
[----:B-1----:R-:W-:-:S07]  /*5fc0*/  IMAD.MOV.U32 R12, RZ, RZ, R28 ;  /* 0x000000ffff0c7224 */ /* 0x002fce00078e001c */
[----:B------:R-:W-:Y:S05]  /*5fd0*/  WARPSYNC.COLLECTIVE R30, `(.L_x_558) ;  /* 0x000000001e087348 */ /* 0x000fea0003c00000 */
[----:B------:R0:W1:Y:S02]  /*5fe0*/  SHFL.DOWN P6, R31, R27, R13, R12 ;  /* 0x0800000d1b1f7389 */ /* 0x00006400000c000c */
[----:B01----:R-:W-:Y:S05]  /*5ff0*/  ENDCOLLECTIVE ;  /* 0x000000000000791b */ /* 0x003fea0003800000 */
.L_x_558:
        /* <DEDUP_REMOVED lines=8> */
.L_x_559:
        /* <DEDUP_REMOVED lines=9> */
.L_x_560:
        /* <DEDUP_REMOVED lines=8> */
.L_x_561:
        /* <DEDUP_REMOVED lines=8> */
.L_x_562:
[----:B------:R-:W-:Y:S05]  /*6210*/  WARPSYNC.COLLECTIVE R30, `(.L_x_563) ;  /* 0x000000001e087348 */ /* 0x000fea0003c00000 */
[----:B------:R-:W-:Y:S01]  /*6220*/  VOTE.ALL P0, P0 ;  /* 0x0000000000ff7806 */ /* 0x000fe20000000000 */
[----:B------:R-:W-:-:S12]  /*6230*/  ENDCOLLECTIVE ;  /* 0x000000000000791b */ /* 0x000fd80003800000 */
.L_x_563:
[----:B------:R-:W0:Y:S01]  /*6240*/  S2R R27, SR_CTAID.X ;  /* 0x00000000001b7919 */ /* 0x000e220000002500 */
[----:B------:R-:W1:Y:S01]  /*6250*/  LDC.64 R12, c[0x0][0x3a8] ;  /* 0x0000ea00ff0c7b82 */ /* 0x000e620000000a00 */
[----:B------:R-:W-:Y:S02]  /*6260*/  ISETP.GT.AND P6, PT, R24, R28, PT ;  /* 0x0000001c1800720c */ /* 0x000fe40003fc4270 */
[----:B------:R-:W-:Y:S02]  /*6270*/  LOP3.LUT R28, RZ, R3, RZ, 0x33, !PT ;  /* 0x00000003ff1c7212 */ /* 0x000fe400078e33ff */
[----:B------:R-:W-:-:S05]  /*6280*/  SEL R18, R31, RZ, !P6 ;  /* 0x000000ff1f127207 */ /* 0x000fca0007000000 */
[----:B------:R-:W-:Y:S01]  /*6290*/  IMAD.IADD R25, R19, 0x1, R18 ;  /* 0x0000000113197824 */ /* 0x000fe200078e0212 */
[----:B-1----:R-:W-:-:S05]  /*62a0*/  IADD3 R23, P6, PT, R12, 0x100, RZ ;  /* 0x000001000c177810 */ /* 0x002fca0007fde0ff */
[----:B------:R-:W-:Y:S02]  /*62b0*/  IMAD.X R26, RZ, RZ, R13, P6 ;  /* 0x000000ffff1a7224 */ /* 0x000fe400030e060d */
[----:B0-----:R-:W-:Y:S01]  /*62c0*/  IMAD.IADD R28, R27, 0x1, R28 ;  /* 0x000000011b1c7824 */ /* 0x001fe200078e021c */
[----:B------:R-:W-:Y:S06]  /*62d0*/  BRA `(.L_x_564) ;  /* 0xffffffe000707947 */ /* 0x000fec000383ffff */
.L_x_502:
[----:B------:R-:W-:Y:S01]  /*62e0*/  BSSY B0, `(.L_x_565) ;  /* 0x0000006000007945 */ /* 0x000fe20003800000 */
[----:B------:R-:W-:Y:S01]  /*62f0*/  PLOP3.LUT P0, PT, P0, PT, PT, 0x8, 0x80 ;  /* 0x000000000080781c */ /* 0x000fe2000070e170 */
[----:B------:R-:W-:-:S12]  /*6300*/  IMAD.MOV.U32 R30, RZ, RZ, -0x1 ;  /* 0xffffffffff1e7424 */ /* 0x000fd800078e00ff */
[----:B------:R-:W-:Y:S05]  /*6310*/  WARPSYNC.COLLECTIVE R30, `(.L_x_566) ;  /* 0x000000001e087348 */ /* 0x000fea0003c00000 */
[----:B------:R-:W-:Y:S01]  /*6320*/  VOTE.ANY P0, P0 ;  /* 0x0000000000ff7806 */ /* 0x000fe20000000100 */
[----:B------:R-:W-:-:S12]  /*6330*/  ENDCOLLECTIVE ;  /* 0x000000000000791b */ /* 0x000fd80003800000 */
.L_x_566:
[----:B------:R-:W-:Y:S05]  /*6340*/  BSYNC B0 ;  /* 0x0000000000007941 */ /* 0x000fea0003800000 */
.L_x_565:
[----:B------:R-:W-:Y:S05]  /*6350*/  BRA `(.L_x_567) ;  /* 0xffffffe000787947 */ /* 0x000fea000383ffff */
.L_x_506:
[----:B------:R-:W-:Y:S01]  /*6360*/  BSSY B0, `(.L_x_568) ;  /* 0x0000006000007945 */ /* 0x000fe20003800000 */
[----:B------:R-:W-:Y:S01]  /*6370*/  PLOP3.LUT P0, PT, P0, PT, PT, 0x8, 0x80 ;  /* 0x000000000080781c */ /* 0x000fe2000070e170 */
[----:B------:R-:W-:-:S12]  /*6380*/  IMAD.MOV.U32 R30, RZ, RZ, -0x1 ;  /* 0xffffffffff1e7424 */ /* 0x000fd800078e00ff */
[----:B------:R-:W-:Y:S05]  /*6390*/  WARPSYNC.COLLECTIVE R30, `(.L_x_569) ;  /* 0x000000001e087348 */ /* 0x000fea0003c00000 */
[----:B------:R-:W-:Y:S01]  /*63a0*/  VOTE.ANY P0, P0 ;  /* 0x0000000000ff7806 */ /* 0x000fe20000000100 */
[----:B------:R-:W-:-:S12]  /*63b0*/  ENDCOLLECTIVE ;  /* 0x000000000000791b */ /* 0x000fd80003800000 */
.L_x_569:
[----:B------:R-:W-:Y:S05]  /*63c0*/  BSYNC B0 ;  /* 0x0000000000007941 */ /* 0x000fea0003800000 */
.L_x_568:
[----:B------:R-:W-:Y:S05]  /*63d0*/  BRA `(.L_x_570) ;  /* 0xffffffe0008c7947 */ /* 0x000fea000383ffff */
.L_x_508:
[----:B------:R-:W-:Y:S01]  /*63e0*/  BSSY B0, `(.L_x_571) ;  /* 0x0000006000007945 */ /* 0x000fe20003800000 */
[----:B------:R-:W-:Y:S01]  /*63f0*/  PLOP3.LUT P6, PT, P6, PT, PT, 0x8, 0x80 ;  /* 0x000000000080781c */ /* 0x000fe200037ce170 */
[----:B------:R-:W-:-:S12]  /*6400*/  IMAD.MOV.U32 R30, RZ, RZ, -0x1 ;  /* 0xffffffffff1e7424 */ /* 0x000fd800078e00ff */
[----:B------:R-:W-:Y:S05]  /*6410*/  WARPSYNC.COLLECTIVE R30, `(.L_x_572) ;  /* 0x000000001e087348 */ /* 0x000fea0003c00000 */
[----:B------:R-:W-:Y:S01]  /*6420*/  VOTE.ANY R30, PT, P6 ;  /* 0x00000000001e7806 */ /* 0x000fe200030e0100 */
[----:B------:R-:W-:Y:S06]  /*6430*/  ENDCOLLECTIVE ;  /* 0x000000000000791b */ /* 0x000fec0003800000 */
.L_x_572:
[----:B------:R-:W-:Y:S05]  /*6440*/  BSYNC B0 ;  /* 0x0000000000007941 */ /* 0x000fea0003800000 */
.L_x_571:
[----:B------:R-:W0:Y:S01]  /*6450*/  S2R R12, SR_GEMASK ;  /* 0x00000000000c7919 */ /* 0x000e220000003c00 */
[----:B------:R-:W-:Y:S02]  /*6460*/  IMAD.MOV.U32 R27, RZ, RZ, R19 ;  /* 0x000000ffff1b7224 */ /* 0x000fe400078e0013 */
[----:B------:R-:W-:Y:S01]  /*6470*/  VIADD R28, R28, 0xffffffe0 ;  /* 0xffffffe01c1c7836 */ /* 0x000fe20000000000 */
[----:B0-----:R-:W-:-:S05]  /*6480*/  LOP3.LUT R30, R30, 0x80000000, R12, 0xec, !PT ;  /* 0x800000001e1e7812 */ /* 0x001fca00078eec0c */
        /* <DEDUP_REMOVED lines=9> */
.L_x_573:
        /* <DEDUP_REMOVED lines=8> */
.L_x_574:
        /* <DEDUP_REMOVED lines=8> */
.L_x_575:
        /* <DEDUP_REMOVED lines=8> */
.L_x_576:
        /* <DEDUP_REMOVED lines=8> */
.L_x_577:
[----:B------:R-:W-:Y:S02]  /*6720*/  SEL R31, R31, RZ, !P0 ;  /* 0x000000ff1f1f7207 */ /* 0x000fe40004000000 */
[----:B------:R-:W-:Y:S02]  /*6730*/  ISETP.NE.AND P0, PT, R18, 0x65, PT ;  /* 0x000000651200780c */ /* 0x000fe40003f05270 */
[----:B------:R-:W-:-:S11]  /*6740*/  IADD3 R25, PT, PT, R19, R31, R25 ;  /* 0x0000001f13197210 */ /* 0x000fd60007ffe019 */
[----:B------:R-:W-:Y:S05]  /*6750*/  WARPSYNC.COLLECTIVE R30, `(.L_x_578) ;  /* 0x000000001e087348 */ /* 0x000fea0003c00000 */
[----:B------:R-:W-:Y:S01]  /*6760*/  VOTE.ALL P0, P0 ;  /* 0x0000000000ff7806 */ /* 0x000fe20000000000 */
[----:B------:R-:W-:-:S12]  /*6770*/  ENDCOLLECTIVE ;  /* 0x000000000000791b */ /* 0x000fd80003800000 */
.L_x_578:
[----:B------:R-:W-:Y:S05]  /*6780*/  BRA `(.L_x_579) ;  /* 0xffffffe000247947 */ /* 0x000fea000383ffff */
.L_x_580:
        /* <DEDUP_REMOVED lines=15> */
.L_x_621:


//--------------------- .text._ZN6thrust24THRUST_300001_SM_1000_NS8cuda_cub4core6detail13_kernel_agentINS1_8__unique9InitAgentIN3cub18CUB_300001_SM_100013ScanTileStateIiLb1EEEPiiEEJSA_mSB_EEEvDpT0_ --------------------------
	.section	.text._ZN6thrust24THRUST_300001_SM_1000_NS8cuda_cub4core6detail13_kernel_agentINS1_8__unique9InitAgentIN3cub18CUB_300001_SM_100013ScanTileStateIiLb1EEEPiiEEJSA_mSB_EEEvDpT0_,"ax",@progbits
	.align	128
        .global         _ZN6thrust24THRUST_300001_SM_1000_NS8cuda_cub4core6detail13_kernel_agentINS1_8__unique9InitAgentIN3cub18CUB_300001_SM_100013ScanTileStateIiLb1EEEPiiEEJSA_mSB_EEEvDpT0_
        .type           _ZN6thrust24THRUST_300001_SM_1000_NS8cuda_cub4core6detail13_kernel_agentINS1_8__unique9InitAgentIN3cub18CUB_300001_SM_100013ScanTileStateIiLb1EEEPiiEEJSA_mSB_EEEvDpT0_,@function
        .size           _ZN6thrust24THRUST_300001_SM_1000_NS8cuda_cub4core6detail13_kernel_agentINS1_8__unique9InitAgentIN3cub18CUB_300001_SM_100013ScanTileStateIiLb1EEEPiiEEJSA_mSB_EEEvDpT0_,(.L_x_622 - _ZN6thrust24THRUST_300001_SM_1000_NS8cuda_cub4core6detail13_kernel_agentINS1_8__unique9InitAgentIN3cub18CUB_300001_SM_100013ScanTileStateIiLb1EEEPiiEEJSA_mSB_EEEvDpT0_)
        .other          _ZN6thrust24THRUST_300001_SM_1000_NS8cuda_cub4core6detail13_kernel_agentINS1_8__unique9InitAgentIN3cub18CUB_300001_SM_100013ScanTileStateIiLb1EEEPiiEEJSA_mSB_EEEvDpT0_,@"STO_CUDA_ENTRY STV_DEFAULT"
_ZN6thrust24THRUST_300001_SM_1000_NS8cuda_cub4core6detail13_kernel_agentINS1_8__unique9InitAgentIN3cub18CUB_300001_SM_100013ScanTileStateIiLb1EEEPiiEEJSA_mSB_EEEvDpT0_:
.text._ZN6thrust24THRUST_300001_SM_1000_NS8cuda_cub4core6detail13_kernel_agentINS1_8__unique9InitAgentIN3cub18CUB_300001_SM_100013ScanTileStateIiLb1EEEPiiEEJSA_mSB_EEEvDpT0_:
        /* <DEDUP_REMOVED lines=21> */
[----:B0-----:R-:W-:Y:S01]  /*0150*/  STG.E desc[UR4][R2.64], RZ ;  /* 0x000000ff02007986 */ /* 0x001fe2000c101904 */
[----:B------:R-:W-:Y:S05]  /*0160*/  EXIT ;  /* 0x000000000000794d */ /* 0x000fea0003800000 */
.L_x_581:
        /* <DEDUP_REMOVED lines=9> */
.L_x_622:


//--------------------- .text._Z18calc_state_kernel2PliliS_i --------------------------
	.section	.text._Z18calc_state_kernel2PliliS_i,"ax",@progbits
	.align	128
        .global         _Z18calc_state_kernel2PliliS_i
        .type           _Z18calc_state_kernel2PliliS_i,@function
        .size           _Z18calc_state_kernel2PliliS_i,(.L_x_623 - _Z18calc_state_kernel2PliliS_i)
        .other          _Z18calc_state_kernel2PliliS_i,@"STO_CUDA_ENTRY STV_DEFAULT"
_Z18calc_state_kernel2PliliS_i:
.text._Z18calc_state_kernel2PliliS_i:
[----:B------:R-:W0:Y:S01]  /*0000*/  LDC R1, c[0x0][0x37c] ;  /* 0x0000df00ff017b82 */ /* 0x000e220000000800 */
[----:B------:R-:W1:Y:S07]  /*0010*/  S2R R0, SR_TID.X ;  /* 0x0000000000007919 */ /* 0x000e6e0000002100 */
[----:B------:R-:W1:Y:S01]  /*0020*/  S2UR UR4, SR_CTAID.X ;  /* 0x00000000000479c3 */ /* 0x000e620000002500 */
[----:B------:R-:W2:Y:S01]  /*0030*/  LDCU UR5, c[0x0][0x398] ;  /* 0x00007300ff0577ac */ /* 0x000ea20008000800 */
[----:B0-----:R-:W-:-:S06]  /*0040*/  VIADD R1, R1, 0xffffffc0 ;  /* 0xffffffc001017836 */ /* 0x001fcc0000000000 */
[----:B------:R-:W1:Y:S02]  /*0050*/  LDC R19, c[0x0][0x360] ;  /* 0x0000d800ff137b82 */ /* 0x000e640000000800 */
[----:B-1----:R-:W-:-:S05]  /*0060*/  IMAD R19, R19, UR4, R0 ;  /* 0x0000000413137c24 */ /* 0x002fca000f8e0200 */
[----:B--2---:R-:W-:-:S13]  /*0070*/  ISETP.GE.AND P0, PT, R19, UR5, PT ;  /* 0x0000000513007c0c */ /* 0x004fda000bf06270 */
[----:B------:R-:W-:Y:S05]  /*0080*/  @P0 EXIT ;  /* 0x000000000000094d */ /* 0x000fea0003800000 */
[----:B------:R-:W0:Y:S01]  /*0090*/  LDC.64 R2, c[0x0][0x380] ;  /* 0x0000e000ff027b82 */ /* 0x000e220000000a00 */
[----:B------:R-:W0:Y:S01]  /*00a0*/  LDCU.64 UR4, c[0x0][0x358] ;  /* 0x00006b00ff0477ac */ /* 0x000e220008000a00 */
[----:B------:R-:W1:Y:S01]  /*00b0*/  LDCU UR7, c[0x0][0x388] ;  /* 0x00007100ff0777ac */ /* 0x000e620008000800 */
[----:B------:R-:W2:Y:S01]  /*00c0*/  LDCU UR6, c[0x0][0x3a8] ;  /* 0x00007500ff0677ac */ /* 0x000ea20008000800 */
[----:B0-----:R-:W5:Y:S01]  /*00d0*/  LDG.E.64 R2, desc[UR4][R2.64] ;  /* 0x0000000402027981 */ /* 0x001f62000c1e1b00 */
[----:B-1----:R-:W-:Y:S01]  /*00e0*/  UISETP.GE.AND UP0, UPT, UR7, 0x2, UPT ;  /* 0x000000020700788c */ /* 0x002fe2000bf06270 */
[----:B------:R-:W-:Y:S01]  /*00f0*/  BSSY.RECONVERGENT B2, `(.L_x_582) ;  /* 0x00000d0000027945 */ /* 0x000fe20003800200 */
[----:B--2---:R-:W-:-:S07]  /*0100*/  VIADD R18, R19, UR6 ;  /* 0x0000000613127c36 */ /* 0x004fce0008000000 */
[----:B------:R-:W-:Y:S05]  /*0110*/  BRA.U !UP0, `(.L_x_583) ;  /* 0x0000000d08347547 */ /* 0x000fea000b800000 */
[----:B------:R-:W-:Y:S01]  /*0120*/  IADD3 R17, P0, PT, R1, 0x1, RZ ;  /* 0x0000000101117810 */ /* 0x000fe20007f1e0ff */
[----:B------:R-:W-:-:S04]  /*0130*/  IMAD.MOV.U32 R16, RZ, RZ, 0x1 ;  /* 0x00000001ff107424 */ /* 0x000fc800078e00ff */
[----:B------:R-:W-:-:S08]  /*0140*/  IMAD.X R20, RZ, RZ, RZ, P0 ;  /* 0x000000ffff147224 */ /* 0x000fd000000e06ff */
.L_x_604:
[----:B0-----:R-:W0:Y:S02]  /*0150*/  LDCU.64 UR6, c[0x0][0x390] ;  /* 0x00007200ff0677ac */ /* 0x001e240008000a00 */
[----:B0----5:R-:W-:-:S04]  /*0160*/  ISETP.GT.U32.AND P0, PT, R2, UR6, PT ;  /* 0x0000000602007c0c */ /* 0x021fc8000bf04070 */
[----:B------:R-:W-:-:S13]  /*0170*/  ISETP.GT.AND.EX P0, PT, R3, UR7, PT, P0 ;  /* 0x0000000703007c0c */ /* 0x000fda000bf04300 */
[----:B------:R-:W-:Y:S05]  /*0180*/  @P0 BRA `(.L_x_584) ;  /* 0x0000000c004c0947 */ /* 0x000fea0003800000 */
[----:B------:R-:W0:Y:S02]  /*0190*/  LDC.64 R10, c[0x0][0x380] ;  /* 0x0000e000ff0a7b82 */ /* 0x000e240000000a00 */
[----:B0-----:R-:W-:-:S06]  /*01a0*/  IMAD.WIDE.U32 R10, R16, 0x8, R10 ;  /* 0x00000008100a7825 */ /* 0x001fcc00078e000a */
[----:B------:R-:W5:Y:S01]  /*01b0*/  LDG.E.64 R10, desc[UR4][R10.64] ;  /* 0x000000040a0a7981 */ /* 0x000f62000c1e1b00 */
[----:B------:R-:W-:Y:S01]  /*01c0*/  IMAD.HI R0, R19, 0x55555556, RZ ;  /* 0x5555555613007827 */ /* 0x000fe200078e02ff */
[----:B------:R-:W-:Y:S04]  /*01d0*/  BSSY.RECONVERGENT B1, `(.L_x_585) ;  /* 0x00000bd000017945 */ /* 0x000fe80003800200 */
[----:B------:R-:W-:-:S05]  /*01e0*/  LEA.HI R0, R0, R0, RZ, 0x1 ;  /* 0x0000000000007211 */ /* 0x000fca00078f08ff */
[----:B------:R-:W-:Y:S02]  /*01f0*/  IMAD R4, R0, -0x3, R19 ;  /* 0xfffffffd00047824 */ /* 0x000fe400078e0213 */
[----:B------:R-:W-:-:S03]  /*0200*/  IMAD.MOV.U32 R19, RZ, RZ, R0 ;  /* 0x000000ffff137224 */ /* 0x000fc600078e0000 */
[----:B------:R-:W-:-:S13]  /*0210*/  ISETP.NE.AND P0, PT, R4, 0x1, PT ;  /* 0x000000010400780c */ /* 0x000fda0003f05270 */
[----:B------:R-:W-:Y:S05]  /*0220*/  @!P0 BRA `(.L_x_586) ;  /* 0x0000000800c88947 */ /* 0x000fea0003800000 */
[----:B------:R-:W-:Y:S01]  /*0230*/  ISETP.NE.AND P0, PT, R4, RZ, PT ;  /* 0x000000ff0400720c */ /* 0x000fe20003f05270 */
[----:B------:R-:W-:-:S12]  /*0240*/  BSSY.RECONVERGENT B0, `(.L_x_587) ;  /* 0x00000af000007945 */ /* 0x000fd80003800200 */
[----:B-----5:R-:W-:-:S04]  /*0250*/  @!P0 IADD3 R2, P1, PT, R10, R2, RZ ;  /* 0x000000020a028210 */ /* 0x020fc80007f3e0ff */
[----:B------:R-:W-:Y:S01]  /*0260*/  @!P0 IADD3.X R3, PT, PT, R11, R3, RZ, P1, !PT ;  /* 0x000000030b038210 */ /* 0x000fe20000ffe4ff */
[----:B------:R-:W-:Y:S08]  /*0270*/  @!P0 BRA `(.L_x_588) ;  /* 0x0000000800ac8947 */ /* 0x000ff00003800000 */
[----:B------:R-:W-:Y:S01]  /*0280*/  ISETP.NE.U32.AND P0, PT, R2, RZ, PT ;  /* 0x000000ff0200720c */ /* 0x000fe20003f05070 */
[----:B------:R-:W-:Y:S01]  /*0290*/  IMAD.MOV.U32 R4, RZ, RZ, 0x30 ;  /* 0x00000030ff047424 */ /* 0x000fe200078e00ff */
[----:B------:R0:W-:Y:S01]  /*02a0*/  STL.128 [R1], RZ ;  /* 0x000000ff01007387 */ /* 0x0001e20000100c00 */
[----:B------:R-:W-:Y:S01]  /*02b0*/  BSSY.RECONVERGENT B3, `(.L_x_589) ;  /* 0x0000041000037945 */ /* 0x000fe20003800200 */
[----:B------:R-:W-:Y:S02]  /*02c0*/  ISETP.NE.AND.EX P0, PT, R3, RZ, PT, P0 ;  /* 0x000000ff0300720c */ /* 0x000fe40003f05300 */
[----:B------:R0:W-:Y:S04]  /*02d0*/  STL.128 [R1+0x10], RZ ;  /* 0x000010ff01007387 */ /* 0x0001e80000100c00 */
[----:B------:R0:W-:Y:S04]  /*02e0*/  STL.128 [R1+0x20], RZ ;  /* 0x000020ff01007387 */ /* 0x0001e80000100c00 */
[----:B------:R0:W-:Y:S03]  /*02f0*/  STL.128 [R1+0x30], RZ ;  /* 0x000030ff01007387 */ /* 0x0001e60000100c00 */
[----:B------:R-:W-:Y:S01]  /*0300*/  @!P0 IMAD.MOV.U32 R0, RZ, RZ, R17 ;  /* 0x000000ffff008224 */ /* 0x000fe200078e0011 */
[----:B------:R0:W-:Y:S01]  /*0310*/  @!P0 STL.U8 [R1], R4 ;  /* 0x0000000401008387 */ /* 0x0001e20000100000 */
[----:B------:R-:W-:Y:S05]  /*0320*/  @!P0 BRA `(.L_x_590) ;  /* 0x0000000000e48947 */ /* 0x000fea0003800000 */
[----:B------:R-:W-:Y:S01]  /*0330*/  ISETP.GT.U32.AND P0, PT, R2, -0x1, PT ;  /* 0xffffffff0200780c */ /* 0x000fe20003f04070 */
[----:B------:R-:W-:Y:S02]  /*0340*/  IMAD.MOV.U32 R8, RZ, RZ, 0x2d ;  /* 0x0000002dff087424 */ /* 0x000fe400078e00ff */
[----:B0-----:R-:W-:Y:S02]  /*0350*/  HFMA2 R4, -RZ, RZ, 0, 0 ;  /* 0x00000000ff047431 */ /* 0x001fe400000001ff */
[----:B------:R-:W-:Y:S01]  /*0360*/  IMAD.MOV.U32 R5, RZ, RZ, R1 ;  /* 0x000000ffff057224 */ /* 0x000fe200078e0001 */
[----:B------:R-:W-:Y:S01]  /*0370*/  ISETP.GT.AND.EX P0, PT, R3, -0x1, PT, P0 ;  /* 0xffffffff0300780c */ /* 0x000fe20003f04300 */
[----:B------:R-:W-:-:S12]  /*0380*/  BSSY.RECONVERGENT B4, `(.L_x_591) ;  /* 0x0000020000047945 */ /* 0x000fd80003800200 */
[----:B------:R0:W-:Y:S01]  /*0390*/  @!P0 STL.U8 [R1], R8 ;  /* 0x0000000801008387 */ /* 0x0001e20000100000 */
[----:B------:R-:W-:Y:S01]  /*03a0*/  @!P0 IADD3 R2, P1, PT, RZ, -R2, RZ ;  /* 0x80000002ff028210 */ /* 0x000fe20007f3e0ff */
[----:B------:R-:W-:Y:S02]  /*03b0*/  @!P0 IMAD.MOV.U32 R5, RZ, RZ, R17 ;  /* 0x000000ffff058224 */ /* 0x000fe400078e0011 */
[----:B------:R-:W-:Y:S02]  /*03c0*/  @!P0 IMAD.MOV.U32 R4, RZ, RZ, R20 ;  /* 0x000000ffff048224 */ /* 0x000fe400078e0014 */
[----:B------:R-:W-:Y:S01]  /*03d0*/  IMAD.MOV.U32 R7, RZ, RZ, R5 ;  /* 0x000000ffff077224 */ /* 0x000fe200078e0005 */
[----:B------:R-:W-:Y:S01]  /*03e0*/  MOV R0, R5 ;  /* 0x0000000500007202 */ /* 0x000fe20000000f00 */
[----:B------:R-:W-:Y:S02]  /*03f0*/  IMAD.MOV.U32 R6, RZ, RZ, R4 ;  /* 0x000000ffff067224 */ /* 0x000fe400078e0004 */
[----:B0-----:R-:W-:-:S07]  /*0400*/  @!P0 IMAD.X R3, RZ, RZ, ~R3, P1 ;  /* 0x000000ffff038224 */ /* 0x001fce00008e0e03 */
.L_x_592:
[----:B------:R-:W-:-:S04]  /*0410*/  IMAD.WIDE.U32 R8, R3, -0x33333333, RZ ;  /* 0xcccccccd03087825 */ /* 0x000fc800078e00ff */
[C---:B------:R-:W-:Y:S01]  /*0420*/  IMAD.WIDE.U32 R12, R2.reuse, -0x33333333, RZ ;  /* 0xcccccccd020c7825 */ /* 0x040fe200078e00ff */
[----:B------:R-:W-:Y:S02]  /*0430*/  MOV R12, R7 ;  /* 0x00000007000c7202 */ /* 0x000fe40000000f00 */
[----:B------:R-:W-:Y:S01]  /*0440*/  IADD3 R7, P1, PT, R7, 0x1, RZ ;  /* 0x0000000107077810 */ /* 0x000fe20007f3e0ff */
[----:B------:R-:W-:-:S04]  /*0450*/  IMAD.WIDE.U32 R8, P0, R2, -0x33333334, R8 ;  /* 0xcccccccc02087825 */ /* 0x000fc80007800008 */
[----:B------:R-:W-:Y:S01]  /*0460*/  IMAD.X R15, RZ, RZ, RZ, P0 ;  /* 0x000000ffff0f7224 */ /* 0x000fe200000e06ff */
[----:B------:R-:W-:Y:S01]  /*0470*/  IADD3 RZ, P0, PT, R13, R8, RZ ;  /* 0x000000080dff7210 */ /* 0x000fe20007f1e0ff */
[----:B------:R-:W-:Y:S02]  /*0480*/  IMAD.MOV.U32 R14, RZ, RZ, R9 ;  /* 0x000000ffff0e7224 */ /* 0x000fe400078e0009 */
[----:B------:R-:W-:Y:S02]  /*0490*/  IMAD.MOV.U32 R8, RZ, RZ, R0 ;  /* 0x000000ffff087224 */ /* 0x000fe400078e0000 */
[----:B------:R-:W-:Y:S01]  /*04a0*/  IMAD.WIDE.U32.X R14, R3, -0x33333334, R14, P0 ;  /* 0xcccccccc030e7825 */ /* 0x000fe200000e040e */
[----:B------:R-:W-:-:S03]  /*04b0*/  ISETP.GT.U32.AND P0, PT, R2, 0x9, PT ;  /* 0x000000090200780c */ /* 0x000fc60003f04070 */
[--C-:B------:R-:W-:Y:S01]  /*04c0*/  IMAD.MOV.U32 R13, RZ, RZ, R6.reuse ;  /* 0x000000ffff0d7224 */ /* 0x100fe200078e0006 */
[--C-:B------:R-:W-:Y:S01]  /*04d0*/  SHF.R.U64 R21, R14, 0x3, R15.reuse ;  /* 0x000000030e157819 */ /* 0x100fe2000000120f */
[----:B------:R-:W-:Y:S01]  /*04e0*/  VIADD R14, R0, 0x1 ;  /* 0x00000001000e7836 */ /* 0x000fe20000000000 */
[----:B------:R-:W-:Y:S01]  /*04f0*/  ISETP.GT.U32.AND.EX P0, PT, R3, RZ, PT, P0 ;  /* 0x000000ff0300720c */ /* 0x000fe20003f04100 */
[----:B------:R-:W-:Y:S01]  /*0500*/  IMAD.X R6, RZ, RZ, R6, P1 ;  /* 0x000000ffff067224 */ /* 0x000fe200008e0606 */
[----:B------:R-:W-:Y:S01]  /*0510*/  SHF.R.U32.HI R3, RZ, 0x3, R15 ;  /* 0x00000003ff037819 */ /* 0x000fe2000001160f */
[----:B------:R-:W-:Y:S01]  /*0520*/  IMAD R9, R21, -0xa, R2 ;  /* 0xfffffff615097824 */ /* 0x000fe200078e0202 */
[----:B------:R-:W-:-:S03]  /*0530*/  MOV R2, R21 ;  /* 0x0000001500027202 */ /* 0x000fc60000000f00 */
[----:B------:R-:W-:-:S05]  /*0540*/  VIADD R9, R9, 0x30 ;  /* 0x0000003009097836 */ /* 0x000fca0000000000 */
[----:B------:R0:W-:Y:S02]  /*0550*/  STL.U8 [R0], R9 ;  /* 0x0000000900007387 */ /* 0x0001e40000100000 */
[----:B0-----:R-:W-:Y:S01]  /*0560*/  IMAD.MOV.U32 R0, RZ, RZ, R14 ;  /* 0x000000ffff007224 */ /* 0x001fe200078e000e */
[----:B------:R-:W-:Y:S06]  /*0570*/  @P0 BRA `(.L_x_592) ;  /* 0xfffffffc00a40947 */ /* 0x000fec000383ffff */
[----:B------:R-:W-:Y:S05]  /*0580*/  BSYNC.RECONVERGENT B4 ;  /* 0x0000000000047941 */ /* 0x000fea0003800200 */
.L_x_591:
[----:B------:R1:W-:Y:S01]  /*0590*/  STL.U8 [R0], RZ ;  /* 0x000000ff00007387 */ /* 0x0003e20000100000 */
[----:B------:R-:W-:-:S04]  /*05a0*/  ISETP.GE.U32.AND P0, PT, R5, R12, PT ;  /* 0x0000000c0500720c */ /* 0x000fc80003f06070 */
[----:B------:R-:W-:-:S13]  /*05b0*/  ISETP.GE.U32.AND.EX P0, PT, R4, R13, PT, P0 ;  /* 0x0000000d0400720c */ /* 0x000fda0003f06100 */
[----:B-1----:R-:W-:Y:S05]  /*05c0*/  @P0 BRA `(.L_x_590) ;  /* 0x00000000003c0947 */ /* 0x002fea0003800000 */
[----:B------:R-:W-:-:S05]  /*05d0*/  IADD3 R6, P0, PT, R5, 0x1, RZ ;  /* 0x0000000105067810 */ /* 0x000fca0007f1e0ff */
[----:B------:R-:W-:-:S08]  /*05e0*/  IMAD.X R5, RZ, RZ, R4, P0 ;  /* 0x000000ffff057224 */ /* 0x000fd000000e0604 */
.L_x_593:
[----:B------:R-:W2:Y:S04]  /*05f0*/  LDL.U8 R3, [R8] ;  /* 0x0000000008037983 */ /* 0x000ea80000100000 */
[----:B------:R-:W3:Y:S01]  /*0600*/  LDL.U8 R2, [R6+-0x1] ;  /* 0xffffff0006027983 */ /* 0x000ee20000100000 */
[----:B------:R-:W-:Y:S02]  /*0610*/  IADD3 R12, P0, PT, R12, -0x1, RZ ;  /* 0xffffffff0c0c7810 */ /* 0x000fe40007f1e0ff */
[C---:B------:R-:W-:Y:S02]  /*0620*/  IADD3 R4, P1, PT, R6.reuse, 0x1, RZ ;  /* 0x0000000106047810 */ /* 0x040fe40007f3e0ff */
[----:B------:R-:W-:Y:S02]  /*0630*/  IADD3.X R13, PT, PT, R13, -0x1, RZ, P0, !PT ;  /* 0xffffffff0d0d7810 */ /* 0x000fe400007fe4ff */
[----:B------:R-:W-:-:S04]  /*0640*/  ISETP.GE.U32.AND P0, PT, R6, R12, PT ;  /* 0x0000000c0600720c */ /* 0x000fc80003f06070 */
[----:B------:R-:W-:Y:S01]  /*0650*/  ISETP.GE.U32.AND.EX P0, PT, R5, R13, PT, P0 ;  /* 0x0000000d0500720c */ /* 0x000fe20003f06100 */
[----:B------:R-:W-:Y:S01]  /*0660*/  IMAD.X R5, RZ, RZ, R5, P1 ;  /* 0x000000ffff057224 */ /* 0x000fe200008e0605 */
[----:B--2---:R0:W-:Y:S04]  /*0670*/  STL.U8 [R6+-0x1], R3 ;  /* 0xffffff0306007387 */ /* 0x0041e80000100000 */
[----:B---3--:R1:W-:Y:S01]  /*0680*/  STL.U8 [R8], R2 ;  /* 0x0000000208007387 */ /* 0x0083e20000100000 */
[----:B0-----:R-:W-:Y:S01]  /*0690*/  IMAD.MOV.U32 R6, RZ, RZ, R4 ;  /* 0x000000ffff067224 */ /* 0x001fe200078e0004 */
[----:B-1----:R-:W-:-:S05]  /*06a0*/  IADD3 R8, PT, PT, R8, -0x1, RZ ;  /* 0xffffffff08087810 */ /* 0x002fca0007ffe0ff */
[----:B------:R-:W-:Y:S05]  /*06b0*/  @!P0 BRA `(.L_x_593) ;  /* 0xfffffffc00cc8947 */ /* 0x000fea000383ffff */
.L_x_590:
[----:B------:R-:W-:Y:S05]  /*06c0*/  BSYNC.RECONVERGENT B3 ;  /* 0x0000000000037941 */ /* 0x000fea0003800200 */
.L_x_589:
[----:B------:R1:W-:Y:S04]  /*06d0*/  STL.U8 [R0], RZ ;  /* 0x000000ff00007387 */ /* 0x0003e80000100000 */
[----:B------:R-:W2:Y:S01]  /*06e0*/  LDL.U8 R2, [R1] ;  /* 0x0000000001027983 */ /* 0x000ea20000100000 */
[----:B------:R-:W-:Y:S01]  /*06f0*/  ISETP.NE.U32.AND P0, PT, R10, RZ, PT ;  /* 0x000000ff0a00720c */ /* 0x000fe20003f05070 */
[----:B------:R-:W-:Y:S01]  /*0700*/  BSSY.RECONVERGENT B3, `(.L_x_594) ;  /* 0x000000e000037945 */ /* 0x000fe20003800200 */
[----:B0-----:R-:W-:Y:S02]  /*0710*/  IMAD.MOV.U32 R4, RZ, RZ, 0x30 ;  /* 0x00000030ff047424 */ /* 0x001fe400078e00ff */
[----:B------:R-:W-:Y:S02]  /*0720*/  ISETP.NE.AND.EX P0, PT, R11, RZ, PT, P0 ;  /* 0x000000ff0b00720c */ /* 0x000fe40003f05300 */
[----:B--2---:R-:W-:-:S02]  /*0730*/  ISETP.NE.AND P1, PT, R2, RZ, PT ;  /* 0x000000ff0200720c */ /* 0x004fc40003f25270 */
[----:B------:R-:W-:-:S11]  /*0740*/  CS2R R2, SRZ ;  /* 0x0000000000027805 */ /* 0x000fd6000001ff00 */
[----:B-1----:R-:W-:Y:S05]  /*0750*/  @!P1 BRA `(.L_x_595) ;  /* 0x0000000000209947 */ /* 0x002fea0003800000 */
[----:B------:R-:W-:Y:S01]  /*0760*/  CS2R R2, SRZ ;  /* 0x0000000000027805 */ /* 0x000fe2000001ff00 */
[----:B------:R-:W-:-:S07]  /*0770*/  IMAD.MOV.U32 R0, RZ, RZ, R1 ;  /* 0x000000ffff007224 */ /* 0x000fce00078e0001 */
.L_x_596:
[----:B------:R0:W2:Y:S01]  /*0780*/  LDL.U8 R5, [R0+0x1] ;  /* 0x0000010000057983 */ /* 0x0000a20000100000 */
[----:B------:R-:W-:-:S05]  /*0790*/  IADD3 R2, P2, PT, R2, 0x1, RZ ;  /* 0x0000000102027810 */ /* 0x000fca0007f5e0ff */
[----:B------:R-:W-:Y:S02]  /*07a0*/  IMAD.X R3, RZ, RZ, R3, P2 ;  /* 0x000000ffff037224 */ /* 0x000fe400010e0603 */
[----:B0-----:R-:W-:Y:S01]  /*07b0*/  VIADD R0, R0, 0x1 ;  /* 0x0000000100007836 */ /* 0x001fe20000000000 */
[----:B--2---:R-:W-:-:S13]  /*07c0*/  ISETP.NE.AND P1, PT, R5, RZ, PT ;  /* 0x000000ff0500720c */ /* 0x004fda0003f25270 */
[----:B------:R-:W-:Y:S05]  /*07d0*/  @P1 BRA `(.L_x_596) ;  /* 0xfffffffc00e81947 */ /* 0x000fea000383ffff */
.L_x_595:
[----:B------:R-:W-:Y:S05]  /*07e0*/  BSYNC.RECONVERGENT B3 ;  /* 0x0000000000037941 */ /* 0x000fea0003800200 */
.L_x_594:
[----:B------:R-:W-:Y:S01]  /*07f0*/  IADD3 R5, P1, PT, R1, R2, RZ ;  /* 0x0000000201057210 */ /* 0x000fe20007f3e0ff */
[----:B------:R-:W-:Y:S03]  /*0800*/  BSSY.RECONVERGENT B3, `(.L_x_597) ;  /* 0x000003f000037945 */ /* 0x000fe60003800200 */
[----:B------:R-:W-:Y:S01]  /*0810*/  IADD3.X R0, PT, PT, RZ, R3, RZ, P1, !PT ;  /* 0x00000003ff007210 */ /* 0x000fe20000ffe4ff */
[----:B------:R0:W-:Y:S01]  /*0820*/  @!P0 STL.U8 [R5], R4 ;  /* 0x0000000405008387 */ /* 0x0001e20000100000 */
[----:B------:R-:W-:Y:S01]  /*0830*/  @!P0 VIADD R6, R5, 0x1 ;  /* 0x0000000105068836 */ /* 0x000fe20000000000 */
[----:B------:R-:W-:Y:S06]  /*0840*/  @!P0 BRA `(.L_x_598) ;  /* 0x0000000000e88947 */ /* 0x000fec0003800000 */
[----:B------:R-:W-:Y:S01]  /*0850*/  ISETP.GT.U32.AND P0, PT, R10, -0x1, PT ;  /* 0xffffffff0a00780c */ /* 0x000fe20003f04070 */
[----:B0-----:R-:W-:Y:S01]  /*0860*/  IMAD.MOV.U32 R4, RZ, RZ, 0x2d ;  /* 0x0000002dff047424 */ /* 0x001fe200078e00ff */
[----:B------:R-:W-:Y:S02]  /*0870*/  BSSY.RECONVERGENT B4, `(.L_x_599) ;  /* 0x0000022000047945 */ /* 0x000fe40003800200 */
[----:B------:R-:W-:-:S13]  /*0880*/  ISETP.GT.AND.EX P0, PT, R11, -0x1, PT, P0 ;  /* 0xffffffff0b00780c */ /* 0x000fda0003f04300 */
[----:B------:R-:W-:Y:S01]  /*0890*/  @!P0 IADD3 R2, P2, PT, R5, 0x1, RZ ;  /* 0x0000000105028810 */ /* 0x000fe20007f5e0ff */
[----:B------:R0:W-:Y:S01]  /*08a0*/  @!P0 STL.U8 [R5], R4 ;  /* 0x0000000405008387 */ /* 0x0001e20000100000 */
[----:B------:R-:W-:-:S03]  /*08b0*/  @!P0 IADD3 R10, P1, PT, RZ, -R10, RZ ;  /* 0x8000000aff0a8210 */ /* 0x000fc60007f3e0ff */
[----:B------:R-:W-:Y:S01]  /*08c0*/  @!P0 IMAD.X R0, RZ, RZ, R0, P2 ;  /* 0x000000ffff008224 */ /* 0x000fe200010e0600 */
[----:B------:R-:W-:Y:S01]  /*08d0*/  @!P0 IADD3.X R11, PT, PT, RZ, ~R11, RZ, P1, !PT ;  /* 0x8000000bff0b8210 */ /* 0x000fe20000ffe4ff */
[----:B0-----:R-:W-:Y:S02]  /*08e0*/  @!P0 IMAD.MOV.U32 R5, RZ, RZ, R2 ;  /* 0x000000ffff058224 */ /* 0x001fe400078e0002 */
[----:B------:R-:W-:Y:S02]  /*08f0*/  IMAD.MOV.U32 R2, RZ, RZ, R0 ;  /* 0x000000ffff027224 */ /* 0x000fe400078e0000 */
[--C-:B------:R-:W-:Y:S02]  /*0900*/  IMAD.MOV.U32 R3, RZ, RZ, R5.reuse ;  /* 0x000000ffff037224 */ /* 0x100fe400078e0005 */
[----:B------:R-:W-:-:S07]  /*0910*/  IMAD.MOV.U32 R6, RZ, RZ, R5 ;  /* 0x000000ffff067224 */ /* 0x000fce00078e0005 */
.L_x_600:
[----:B------:R-:W-:-:S04]  /*0920*/  IMAD.WIDE.U32 R8, R11, -0x33333333, RZ ;  /* 0xcccccccd0b087825 */ /* 0x000fc800078e00ff */
[----:B------:R-:W-:Y:S02]  /*0930*/  IMAD.MOV.U32 R4, RZ, RZ, R6 ;  /* 0x000000ffff047224 */ /* 0x000fe400078e0006 */
[----:B------:R-:W-:-:S04]  /*0940*/  IMAD.WIDE.U32 R12, P0, R10, -0x33333334, R8 ;  /* 0xcccccccc0a0c7825 */ /* 0x000fc80007800008 */
[----:B------:R-:W-:Y:S01]  /*0950*/  IMAD.WIDE.U32 R8, R10, -0x33333333, RZ ;  /* 0xcccccccd0a087825 */ /* 0x000fe200078e00ff */
[----:B------:R-:W-:-:S03]  /*0960*/  MOV R14, R13 ;  /* 0x0000000d000e7202 */ /* 0x000fc60000000f00 */
[----:B------:R-:W-:Y:S01]  /*0970*/  IMAD.X R15, RZ, RZ, RZ, P0 ;  /* 0x000000ffff0f7224 */ /* 0x000fe200000e06ff */
[----:B------:R-:W-:Y:S01]  /*0980*/  IADD3 RZ, P0, PT, R9, R12, RZ ;  /* 0x0000000c09ff7210 */ /* 0x000fe20007f1e0ff */
[----:B------:R-:W-:-:S04]  /*0990*/  VIADD R12, R6, 0x1 ;  /* 0x00000001060c7836 */ /* 0x000fc80000000000 */
[----:B------:R-:W-:Y:S01]  /*09a0*/  IMAD.WIDE.U32.X R8, R11, -0x33333334, R14, P0 ;  /* 0xcccccccc0b087825 */ /* 0x000fe200000e040e */
[----:B------:R-:W-:-:S04]  /*09b0*/  ISETP.GT.U32.AND P0, PT, R10, 0x9, PT ;  /* 0x000000090a00780c */ /* 0x000fc80003f04070 */
[----:B------:R-:W-:Y:S01]  /*09c0*/  SHF.R.U64 R13, R8, 0x3, R9 ;  /* 0x00000003080d7819 */ /* 0x000fe20000001209 */
[----:B------:R-:W-:Y:S01]  /*09d0*/  IMAD.MOV.U32 R8, RZ, RZ, R3 ;  /* 0x000000ffff087224 */ /* 0x000fe200078e0003 */
[----:B------:R-:W-:Y:S02]  /*09e0*/  ISETP.GT.U32.AND.EX P0, PT, R11, RZ, PT, P0 ;  /* 0x000000ff0b00720c */ /* 0x000fe40003f04100 */
[----:B------:R-:W-:Y:S01]  /*09f0*/  IADD3 R3, P1, PT, R3, 0x1, RZ ;  /* 0x0000000103037810 */ /* 0x000fe20007f3e0ff */
[----:B------:R-:W-:Y:S01]  /*0a00*/  IMAD R7, R13, -0xa, R10 ;  /* 0xfffffff60d077824 */ /* 0x000fe200078e020a */
[----:B------:R-:W-:Y:S01]  /*0a10*/  SHF.R.U32.HI R11, RZ, 0x3, R9 ;  /* 0x00000003ff0b7819 */ /* 0x000fe20000011609 */
[----:B------:R-:W-:Y:S01]  /*0a20*/  IMAD.MOV.U32 R10, RZ, RZ, R13 ;  /* 0x000000ffff0a7224 */ /* 0x000fe200078e000d */
[----:B------:R-:W-:Y:S01]  /*0a30*/  MOV R9, R2 ;  /* 0x0000000200097202 */ /* 0x000fe20000000f00 */
[----:B------:R-:W-:Y:S02]  /*0a40*/  VIADD R7, R7, 0x30 ;  /* 0x0000003007077836 */ /* 0x000fe40000000000 */
[----:B------:R-:W-:-:S03]  /*0a50*/  IMAD.X R2, RZ, RZ, R2, P1 ;  /* 0x000000ffff027224 */ /* 0x000fc600008e0602 */
[----:B------:R0:W-:Y:S02]  /*0a60*/  STL.U8 [R6], R7 ;  /* 0x0000000706007387 */ /* 0x0001e40000100000 */
[----:B0-----:R-:W-:Y:S01]  /*0a70*/  IMAD.MOV.U32 R6, RZ, RZ, R12 ;  /* 0x000000ffff067224 */ /* 0x001fe200078e000c */
[----:B------:R-:W-:Y:S06]  /*0a80*/  @P0 BRA `(.L_x_600) ;  /* 0xfffffffc00a40947 */ /* 0x000fec000383ffff */
[----:B------:R-:W-:Y:S05]  /*0a90*/  BSYNC.RECONVERGENT B4 ;  /* 0x0000000000047941 */ /* 0x000fea0003800200 */
.L_x_599:
[----:B------:R-:W-:Y:S01]  /*0aa0*/  IMAD.MOV.U32 R10, RZ, RZ, R8 ;  /* 0x000000ffff0a7224 */ /* 0x000fe200078e0008 */
[----:B------:R1:W-:Y:S04]  /*0ab0*/  STL.U8 [R6], RZ ;  /* 0x000000ff06007387 */ /* 0x0003e80000100000 */
[----:B------:R-:W-:-:S04]  /*0ac0*/  ISETP.GE.U32.AND P0, PT, R5, R10, PT ;  /* 0x0000000a0500720c */ /* 0x000fc80003f06070 */
[----:B------:R-:W-:-:S13]  /*0ad0*/  ISETP.GE.U32.AND.EX P0, PT, R0, R9, PT, P0 ;  /* 0x000000090000720c */ /* 0x000fda0003f06100 */
[----:B-1----:R-:W-:Y:S05]  /*0ae0*/  @P0 BRA `(.L_x_598) ;  /* 0x0000000000400947 */ /* 0x002fea0003800000 */
[----:B------:R-:W-:Y:S01]  /*0af0*/  MOV R7, R4 ;  /* 0x0000000400077202 */ /* 0x000fe20000000f00 */
[----:B------:R-:W-:-:S07]  /*0b00*/  IMAD.MOV.U32 R8, RZ, RZ, R5 ;  /* 0x000000ffff087224 */ /* 0x000fce00078e0005 */
.L_x_601:
[----:B------:R-:W2:Y:S04]  /*0b10*/  LDL.U8 R3, [R7] ;  /* 0x0000000007037983 */ /* 0x000ea80000100000 */
[----:B------:R-:W3:Y:S01]  /*0b20*/  LDL.U8 R2, [R8] ;  /* 0x0000000008027983 */ /* 0x000ee20000100000 */
[----:B------:R-:W-:Y:S01]  /*0b30*/  IADD3 R5, P0, PT, R5, 0x1, RZ ;  /* 0x0000000105057810 */ /* 0x000fe20007f1e0ff */
[----:B------:R-:W-:Y:S01]  /*0b40*/  VIADD R4, R8, 0x1 ;  /* 0x0000000108047836 */ /* 0x000fe20000000000 */
[----:B------:R-:W-:-:S03]  /*0b50*/  IADD3 R10, P1, PT, R10, -0x1, RZ ;  /* 0xffffffff0a0a7810 */ /* 0x000fc60007f3e0ff */
[----:B------:R-:W-:Y:S01]  /*0b60*/  IMAD.X R0, RZ, RZ, R0, P0 ;  /* 0x000000ffff007224 */ /* 0x000fe200000e0600 */
[----:B------:R-:W-:Y:S02]  /*0b70*/  IADD3.X R9, PT, PT, R9, -0x1, RZ, P1, !PT ;  /* 0xffffffff09097810 */ /* 0x000fe40000ffe4ff */
[----:B------:R-:W-:-:S04]  /*0b80*/  ISETP.GE.U32.AND P0, PT, R5, R10, PT ;  /* 0x0000000a0500720c */ /* 0x000fc80003f06070 */
[----:B------:R-:W-:Y:S01]  /*0b90*/  ISETP.GE.U32.AND.EX P0, PT, R0, R9, PT, P0 ;  /* 0x000000090000720c */ /* 0x000fe20003f06100 */
[----:B--2---:R0:W-:Y:S04]  /*0ba0*/  STL.U8 [R8], R3 ;  /* 0x0000000308007387 */ /* 0x0041e80000100000 */
[----:B---3--:R1:W-:Y:S01]  /*0bb0*/  STL.U8 [R7], R2 ;  /* 0x0000000207007387 */ /* 0x0083e20000100000 */
[----:B0-----:R-:W-:Y:S01]  /*0bc0*/  MOV R8, R4 ;  /* 0x0000000400087202 */ /* 0x001fe20000000f00 */
[----:B-1----:R-:W-:-:S06]  /*0bd0*/  VIADD R7, R7, 0xffffffff ;  /* 0xffffffff07077836 */ /* 0x002fcc0000000000 */
[----:B------:R-:W-:Y:S05]  /*0be0*/  @!P0 BRA `(.L_x_601) ;  /* 0xfffffffc00c88947 */ /* 0x000fea000383ffff */
.L_x_598:
[----:B------:R-:W-:Y:S05]  /*0bf0*/  BSYNC.RECONVERGENT B3 ;  /* 0x0000000000037941 */ /* 0x000fea0003800200 */
.L_x_597:
[----:B------:R1:W-:Y:S04]  /*0c00*/  STL.U8 [R6], RZ ;  /* 0x000000ff06007387 */ /* 0x0003e80000100000 */
[----:B------:R-:W2:Y:S01]  /*0c10*/  LDL.U8 R0, [R1] ;  /* 0x0000000001007983 */ /* 0x000ea20000100000 */
[----:B------:R-:W-:Y:S02]  /*0c20*/  CS2R R2, SRZ ;  /* 0x0000000000027805 */ /* 0x000fe4000001ff00 */
[----:B--2---:R-:W-:-:S13]  /*0c30*/  ISETP.NE.AND P0, PT, R0, RZ, PT ;  /* 0x000000ff0000720c */ /* 0x004fda0003f05270 */
[----:B-1----:R-:W-:Y:S05]  /*0c40*/  @!P0 BRA `(.L_x_588) ;  /* 0x0000000000388947 */ /* 0x002fea0003800000 */
[----:B------:R-:W-:Y:S01]  /*0c50*/  PRMT R6, R0, 0x7610, R6 ;  /* 0x0000761000067816 */ /* 0x000fe20000000006 */
[----:B------:R-:W-:Y:S01]  /*0c60*/  IMAD.MOV.U32 R0, RZ, RZ, R1 ;  /* 0x000000ffff007224 */ /* 0x000fe200078e0001 */
[----:B------:R-:W-:-:S07]  /*0c70*/  CS2R R2, SRZ ;  /* 0x0000000000027805 */ /* 0x000fce000001ff00 */
.L_x_602:
[----:B0-----:R-:W-:Y:S02]  /*0c80*/  LOP3.LUT R4, R6, 0xffff, RZ, 0xc0, !PT ;  /* 0x0000ffff06047812 */ /* 0x001fe400078ec0ff */
[----:B------:R0:W2:Y:S01]  /*0c90*/  LDL.U8 R6, [R0+0x1] ;  /* 0x0000010000067983 */ /* 0x0000a20000100000 */
[----:B------:R-:W-:Y:S01]  /*0ca0*/  IMAD R3, R3, 0xa, RZ ;  /* 0x0000000a03037824 */ /* 0x000fe200078e02ff */
[----:B------:R-:W-:-:S04]  /*0cb0*/  PRMT R4, R4, 0x8880, RZ ;  /* 0x0000888004047816 */ /* 0x000fc800000000ff */
[--C-:B------:R-:W-:Y:S01]  /*0cc0*/  SHF.R.S32.HI R5, RZ, 0x1f, R4.reuse ;  /* 0x0000001fff057819 */ /* 0x100fe20000011404 */
[----:B0-----:R-:W-:Y:S02]  /*0cd0*/  VIADD R0, R0, 0x1 ;  /* 0x0000000100007836 */ /* 0x001fe40000000000 */
[----:B------:R-:W-:-:S03]  /*0ce0*/  IMAD.WIDE.U32 R4, R2, 0xa, R4 ;  /* 0x0000000a02047825 */ /* 0x000fc600078e0004 */
[----:B------:R-:W-:-:S04]  /*0cf0*/  IADD3 R2, P1, PT, R4, -0x30, RZ ;  /* 0xffffffd004027810 */ /* 0x000fc80007f3e0ff */
[----:B------:R-:W-:Y:S02]  /*0d00*/  IADD3.X R3, PT, PT, R5, -0x1, R3, P1, !PT ;  /* 0xffffffff05037810 */ /* 0x000fe40000ffe403 */
[----:B--2---:R-:W-:-:S13]  /*0d10*/  ISETP.NE.AND P0, PT, R6, RZ, PT ;  /* 0x000000ff0600720c */ /* 0x004fda0003f05270 */
[----:B------:R-:W-:Y:S05]  /*0d20*/  @P0 BRA `(.L_x_602) ;  /* 0xfffffffc00d40947 */ /* 0x000fea000383ffff */
.L_x_588:
[----:B------:R-:W-:Y:S05]  /*0d30*/  BSYNC.RECONVERGENT B0 ;  /* 0x0000000000007941 */ /* 0x000fea0003800200 */
.L_x_587:
[----:B------:R-:W-:Y:S05]  /*0d40*/  BRA `(.L_x_603) ;  /* 0x0000000000147947 */ /* 0x000fea0003800000 */
.L_x_586:
[-C--:B-----5:R-:W-:Y:S02]  /*0d50*/  IMAD R11, R11, R2.reuse, RZ ;  /* 0x000000020b0b7224 */ /* 0x0a0fe400078e02ff */
[----:B------:R-:W-:-:S04]  /*0d60*/  IMAD.WIDE.U32 R4, R10, R2, RZ ;  /* 0x000000020a047225 */ /* 0x000fc800078e00ff */
[----:B------:R-:W-:Y:S01]  /*0d70*/  IMAD R3, R10, R3, R11 ;  /* 0x000000030a037224 */ /* 0x000fe200078e020b */
[----:B------:R-:W-:-:S03]  /*0d80*/  MOV R2, R4 ;  /* 0x0000000400027202 */ /* 0x000fc60000000f00 */
[----:B------:R-:W-:-:S07]  /*0d90*/  IMAD.IADD R3, R5, 0x1, R3 ;  /* 0x0000000105037824 */ /* 0x000fce00078e0203 */
.L_x_603:
[----:B------:R-:W-:Y:S05]  /*0da0*/  BSYNC.RECONVERGENT B1 ;  /* 0x0000000000017941 */ /* 0x000fea0003800200 */
.L_x_585:
[----:B------:R-:W1:Y:S01]  /*0db0*/  LDCU UR6, c[0x0][0x388] ;  /* 0x00007100ff0677ac */ /* 0x000e620008000800 */
[----:B------:R-:W-:-:S05]  /*0dc0*/  VIADD R16, R16, 0x1 ;  /* 0x0000000110107836 */ /* 0x000fca0000000000 */
[----:B-1----:R-:W-:-:S13]  /*0dd0*/  ISETP.NE.AND P0, PT, R16, UR6, PT ;  /* 0x0000000610007c0c */ /* 0x002fda000bf05270 */
[----:B------:R-:W-:Y:S05]  /*0de0*/  @P0 BRA `(.L_x_604) ;  /* 0xfffffff000d80947 */ /* 0x000fea000383ffff */
.L_x_583:
[----:B------:R-:W-:Y:S05]  /*0df0*/  BSYNC.RECONVERGENT B2 ;  /* 0x0000000000027941 */ /* 0x000fea0003800200 */
.L_x_582:
[----:B------:R-:W1:Y:S02]  /*0e00*/  LDCU.64 UR6, c[0x0][0x390] ;  /* 0x00007200ff0677ac */ /* 0x000e640008000a00 */
[----:B-1---5:R-:W-:-:S04]  /*0e10*/  ISETP.NE.U32.AND P0, PT, R2, UR6, PT ;  /* 0x0000000602007c0c */ /* 0x022fc8000bf05070 */
[----:B------:R-:W-:-:S13]  /*0e20*/  ISETP.NE.AND.EX P0, PT, R3, UR7, PT, P0 ;  /* 0x0000000703007c0c */ /* 0x000fda000bf05300 */
[----:B------:R-:W1:Y:S08]  /*0e30*/  @!P0 LDC.64 R2, c[0x0][0x3a0] ;  /* 0x0000e800ff028b82 */ /* 0x000e700000000a00 */
[----:B0-----:R-:W0:Y:S01]  /*0e40*/  @!P0 LDC.64 R4, c[0x0][0x390] ;  /* 0x0000e400ff048b82 */ /* 0x001e220000000a00 */
[----:B-1----:R-:W-:-:S05]  /*0e50*/  @!P0 IMAD.WIDE R2, R18, 0x8, R2 ;  /* 0x0000000812028825 */ /* 0x002fca00078e0202 */
[----:B0-----:R0:W-:Y:S01]  /*0e60*/  @!P0 STG.E.64 desc[UR4][R2.64], R4 ;  /* 0x0000000402008986 */ /* 0x0011e2000c101b04 */
[----:B------:R-:W-:Y:S05]  /*0e70*/  @!P0 EXIT ;  /* 0x000000000000894d */ /* 0x000fea0003800000 */
[----:B0-----:R-:W0:Y:S02]  /*0e80*/  LDC.64 R2, c[0x0][0x3a0] ;  /* 0x0000e800ff027b82 */ /* 0x001e240000000a00 */
[----:B0-----:R-:W-:-:S05]  /*0e90*/  IMAD.WIDE R2, R18, 0x8, R2 ;  /* 0x0000000812027825 */ /* 0x001fca00078e0202 */
[----:B------:R-:W-:Y:S01]  /*0ea0*/  STG.E.64 desc[UR4][R2.64], RZ ;  /* 0x000000ff02007986 */ /* 0x000fe2000c101b04 */
[----:B------:R-:W-:Y:S05]  /*0eb0*/  EXIT ;  /* 0x000000000000794d */ /* 0x000fea0003800000 */
.L_x_584:
[----:B------:R-:W0:Y:S02]  /*0ec0*/  LDC.64 R2, c[0x0][0x3a0] ;  /* 0x0000e800ff027b82 */ /* 0x000e240000000a00 */
[----:B0-----:R-:W-:-:S05]  /*0ed0*/  IMAD.WIDE R2, R18, 0x8, R2 ;  /* 0x0000000812027825 */ /* 0x001fca00078e0202 */
[----:B------:R-:W-:Y:S01]  /*0ee0*/  STG.E.64 desc[UR4][R2.64], RZ ;  /* 0x000000ff02007986 */ /* 0x000fe2000c101b04 */
[----:B------:R-:W-:Y:S05]  /*0ef0*/  EXIT ;  /* 0x000000000000794d */ /* 0x000fea0003800000 */
.L_x_605:
        /* <DEDUP_REMOVED lines=16> */
.L_x_623:


//--------------------- .text._Z17calc_state_kernelPliliS_i --------------------------
	.section	.text._Z17calc_state_kernelPliliS_i,"ax",@progbits
	.align	128
        .global         _Z17calc_state_kernelPliliS_i
        .type           _Z17calc_state_kernelPliliS_i,@function
        .size           _Z17calc_state_kernelPliliS_i,(.L_x_624 - _Z17calc_state_kernelPliliS_i)
        .other          _Z17calc_state_kernelPliliS_i,@"STO_CUDA_ENTRY STV_DEFAULT"
_Z17calc_state_kernelPliliS_i:
.text._Z17calc_state_kernelPliliS_i:
[----:B------:R-:W-:Y:S01]  /*0000*/  LDC R1, c[0x0][0x37c] ;  /* 0x0000df00ff017b82 */ /* 0x000fe20000000800 */
[----:B------:R-:W0:Y:S07]  /*0010*/  S2R R3, SR_TID.X ;  /* 0x0000000000037919 */ /* 0x000e2e0000002100 */
[----:B------:R-:W0:Y:S01]  /*0020*/  S2UR UR4, SR_CTAID.X ;  /* 0x00000000000479c3 */ /* 0x000e220000002500 */
[----:B------:R-:W1:Y:S07]  /*0030*/  LDCU UR5, c[0x0][0x398] ;  /* 0x00007300ff0577ac */ /* 0x000e6e0008000800 */
[----:B------:R-:W0:Y:S02]  /*0040*/  LDC R0, c[0x0][0x360] ;  /* 0x0000d800ff007b82 */ /* 0x000e240000000800 */
[----:B0-----:R-:W-:-:S05]  /*0050*/  IMAD R0, R0, UR4, R3 ;  /* 0x0000000400007c24 */ /* 0x001fca000f8e0203 */
[----:B-1----:R-:W-:-:S13]  /*0060*/  ISETP.GE.AND P0, PT, R0, UR5, PT ;  /* 0x0000000500007c0c */ /* 0x002fda000bf06270 */
[----:B------:R-:W-:Y:S05]  /*0070*/  @P0 EXIT ;  /* 0x000000000000094d */ /* 0x000fea0003800000 */
[----:B------:R-:W0:Y:S01]  /*0080*/  LDC.64 R2, c[0x0][0x380] ;  /* 0x0000e000ff027b82 */ /* 0x000e220000000a00 */
[----:B------:R-:W0:Y:S01]  /*0090*/  LDCU.64 UR4, c[0x0][0x358] ;  /* 0x00006b00ff0477ac */ /* 0x000e220008000a00 */
[----:B------:R-:W1:Y:S01]  /*00a0*/  LDCU UR7, c[0x0][0x388] ;  /* 0x00007100ff0777ac */ /* 0x000e620008000800 */
[----:B------:R-:W2:Y:S01]  /*00b0*/  LDCU UR6, c[0x0][0x3a8] ;  /* 0x00007500ff0677ac */ /* 0x000ea20008000800 */
[----:B0-----:R0:W5:Y:S01]  /*00c0*/  LDG.E.64 R12, desc[UR4][R2.64] ;  /* 0x00000004020c7981 */ /* 0x001162000c1e1b00 */
[----:B-1----:R-:W-:Y:S01]  /*00d0*/  UISETP.GE.AND UP0, UPT, UR7, 0x2, UPT ;  /* 0x000000020700788c */ /* 0x002fe2000bf06270 */
[----:B------:R-:W-:Y:S01]  /*00e0*/  BSSY.RECONVERGENT B0, `(.L_x_606) ;  /* 0x000001a000007945 */ /* 0x000fe20003800200 */
[----:B--2---:R-:W-:-:S07]  /*00f0*/  VIADD R17, R0, UR6 ;  /* 0x0000000600117c36 */ /* 0x004fce0008000000 */
[----:B0-----:R-:W-:Y:S05]  /*0100*/  BRA.U !UP0, `(.L_x_607) ;  /* 0x00000001085c7547 */ /* 0x001fea000b800000 */
[----:B------:R-:W0:Y:S01]  /*0110*/  LDC.64 R6, c[0x0][0x380] ;  /* 0x0000e000ff067b82 */ /* 0x000e220000000a00 */
[----:B------:R-:W-:Y:S01]  /*0120*/  IMAD.MOV.U32 R9, RZ, RZ, 0x1 ;  /* 0x00000001ff097424 */ /* 0x000fe200078e00ff */
[----:B------:R-:W1:Y:S01]  /*0130*/  LDCU UR8, c[0x0][0x388] ;  /* 0x00007100ff0877ac */ /* 0x000e620008000800 */
[----:B------:R-:W2:Y:S05]  /*0140*/  LDCU.64 UR6, c[0x0][0x390] ;  /* 0x00007200ff0677ac */ /* 0x000eaa0008000a00 */
.L_x_609:
[----:B--2--5:R-:W-:-:S04]  /*0150*/  ISETP.GT.U32.AND P0, PT, R12, UR6, PT ;  /* 0x000000060c007c0c */ /* 0x024fc8000bf04070 */
[----:B------:R-:W-:-:S13]  /*0160*/  ISETP.GT.AND.EX P0, PT, R13, UR7, PT, P0 ;  /* 0x000000070d007c0c */ /* 0x000fda000bf04300 */
[----:B------:R-:W-:Y:S05]  /*0170*/  @P0 BRA `(.L_x_608) ;  /* 0x0000000000740947 */ /* 0x000fea0003800000 */
[----:B0-----:R-:W-:-:S06]  /*0180*/  IMAD.WIDE.U32 R2, R9, 0x8, R6 ;  /* 0x0000000809027825 */ /* 0x001fcc00078e0006 */
[----:B------:R-:W2:Y:S01]  /*0190*/  LDG.E.64 R2, desc[UR4][R2.64] ;  /* 0x0000000402027981 */ /* 0x000ea2000c1e1b00 */
[----:B------:R-:W-:Y:S02]  /*01a0*/  LOP3.LUT R4, R0, 0x1, RZ, 0xc0, !PT ;  /* 0x0000000100047812 */ /* 0x000fe400078ec0ff */
[----:B------:R-:W-:Y:S02]  /*01b0*/  IADD3 R9, PT, PT, R9, 0x1, RZ ;  /* 0x0000000109097810 */ /* 0x000fe40007ffe0ff */
[----:B------:R-:W-:Y:S02]  /*01c0*/  ISETP.NE.U32.AND P0, PT, R4, 0x1, PT ;  /* 0x000000010400780c */ /* 0x000fe40003f05070 */
[----:B------:R-:W-:Y:S01]  /*01d0*/  SHF.R.S32.HI R0, RZ, 0x1, R0 ;  /* 0x00000001ff007819 */ /* 0x000fe20000011400 */
[-C--:B--2---:R-:W-:Y:S01]  /*01e0*/  IMAD R8, R3, R12.reuse, RZ ;  /* 0x0000000c03087224 */ /* 0x084fe200078e02ff */
[CC--:B------:R-:W-:Y:S01]  /*01f0*/  IADD3 R11, P1, PT, R2.reuse, R12.reuse, RZ ;  /* 0x0000000c020b7210 */ /* 0x0c0fe20007f3e0ff */
[----:B------:R-:W-:-:S04]  /*0200*/  IMAD.WIDE.U32 R4, R2, R12, RZ ;  /* 0x0000000c02047225 */ /* 0x000fc800078e00ff */
[----:B------:R-:W-:Y:S01]  /*0210*/  IMAD R15, R2, R13, R8 ;  /* 0x0000000d020f7224 */ /* 0x000fe200078e0208 */
[----:B------:R-:W-:Y:S01]  /*0220*/  SEL R12, R11, R4, !P0 ;  /* 0x000000040b0c7207 */ /* 0x000fe20004000000 */
[----:B------:R-:W-:Y:S01]  /*0230*/  IMAD.X R8, R3, 0x1, R13, P1 ;  /* 0x0000000103087824 */ /* 0x000fe200008e060d */
[----:B-1----:R-:W-:Y:S02]  /*0240*/  ISETP.NE.AND P1, PT, R9, UR8, PT ;  /* 0x0000000809007c0c */ /* 0x002fe4000bf25270 */
[----:B------:R-:W-:-:S05]  /*0250*/  @P0 IADD3 R8, PT, PT, R5, R15, RZ ;  /* 0x0000000f05080210 */ /* 0x000fca0007ffe0ff */
[----:B------:R-:W-:-:S06]  /*0260*/  IMAD.MOV.U32 R13, RZ, RZ, R8 ;  /* 0x000000ffff0d7224 */ /* 0x000fcc00078e0008 */
[----:B------:R-:W-:Y:S05]  /*0270*/  @P1 BRA `(.L_x_609) ;  /* 0xfffffffc00b41947 */ /* 0x000fea000383ffff */
.L_x_607:
[----:B------:R-:W-:Y:S05]  /*0280*/  BSYNC.RECONVERGENT B0 ;  /* 0x0000000000007941 */ /* 0x000fea0003800200 */
.L_x_606:
[----:B------:R-:W0:Y:S02]  /*0290*/  LDCU.64 UR10, c[0x0][0x390] ;  /* 0x00007200ff0a77ac */ /* 0x000e240008000a00 */
[----:B0----5:R-:W-:-:S04]  /*02a0*/  ISETP.NE.U32.AND P0, PT, R12, UR10, PT ;  /* 0x0000000a0c007c0c */ /* 0x021fc8000bf05070 */
[----:B------:R-:W-:-:S13]  /*02b0*/  ISETP.NE.AND.EX P0, PT, R13, UR11, PT, P0 ;  /* 0x0000000b0d007c0c */ /* 0x000fda000bf05300 */
[----:B------:R-:W0:Y:S08]  /*02c0*/  @!P0 LDC.64 R2, c[0x0][0x3a0] ;  /* 0x0000e800ff028b82 */ /* 0x000e300000000a00 */
[----:B------:R-:W1:Y:S01]  /*02d0*/  @!P0 LDC.64 R4, c[0x0][0x390] ;  /* 0x0000e400ff048b82 */ /* 0x000e620000000a00 */
[----:B0-----:R-:W-:-:S05]  /*02e0*/  @!P0 IMAD.WIDE R2, R17, 0x8, R2 ;  /* 0x0000000811028825 */ /* 0x001fca00078e0202 */
[----:B-1----:R0:W-:Y:S01]  /*02f0*/  @!P0 STG.E.64 desc[UR4][R2.64], R4 ;  /* 0x0000000402008986 */ /* 0x0021e2000c101b04 */
[----:B------:R-:W-:Y:S05]  /*0300*/  @!P0 EXIT ;  /* 0x000000000000894d */ /* 0x000fea0003800000 */
[----:B0-----:R-:W0:Y:S02]  /*0310*/  LDC.64 R2, c[0x0][0x3a0] ;  /* 0x0000e800ff027b82 */ /* 0x001e240000000a00 */
[----:B0-----:R-:W-:-:S05]  /*0320*/  IMAD.WIDE R2, R17, 0x8, R2 ;  /* 0x0000000811027825 */ /* 0x001fca00078e0202 */
[----:B------:R-:W-:Y:S01]  /*0330*/  STG.E.64 desc[UR4][R2.64], RZ ;  /* 0x000000ff02007986 */ /* 0x000fe2000c101b04 */
[----:B------:R-:W-:Y:S05]  /*0340*/  EXIT ;  /* 0x000000000000794d */ /* 0x000fea0003800000 */
.L_x_608:
[----:B------:R-:W2:Y:S02]  /*0350*/  LDC.64 R2, c[0x0][0x3a0] ;  /* 0x0000e800ff027b82 */ /* 0x000ea40000000a00 */
[----:B--2---:R-:W-:-:S05]  /*0360*/  IMAD.WIDE R2, R17, 0x8, R2 ;  /* 0x0000000811027825 */ /* 0x004fca00078e0202 */
[----:B------:R-:W-:Y:S01]  /*0370*/  STG.E.64 desc[UR4][R2.64], RZ ;  /* 0x000000ff02007986 */ /* 0x000fe2000c101b04 */
[----:B-1----:R-:W-:Y:S05]  /*0380*/  EXIT ;  /* 0x000000000000794d */ /* 0x002fea0003800000 */
.L_x_610:
        /* <DEDUP_REMOVED lines=15> */
.L_x_624:


//--------------------- .nv.shared._ZN3cub18CUB_300001_SM_10006detail6select23DeviceSelectSweepKernelINS2_10policy_hubIlNS0_8NullTypeEiLb0ELNS0_10SelectImplE1EE10Policy1000EN6thrust24THRUST_300001_SM_1000_NS6detail15normal_iteratorINSA_10device_ptrIlEEEEPS5_SF_PlNS0_13ScanTileStateIiLb1EEEN4cuda3std3__410__not_fn_tI7is_zeroEES5_iNS2_19streaming_context_tIlLb1EEELS6_1EEEvT0_T1_T2_T3_T4_T5_T6_T7_iT8_NS1_7vsmem_tE --------------------------
	.section	.nv.shared._ZN3cub18CUB_300001_SM_10006detail6select23DeviceSelectSweepKernelINS2_10policy_hubIlNS0_8NullTypeEiLb0ELNS0_10SelectImplE1EE10Policy1000EN6thrust24THRUST_300001_SM_1000_NS6detail15normal_iteratorINSA_10device_ptrIlEEEEPS5_SF_PlNS0_13ScanTileStateIiLb1EEEN4cuda3std3__410__not_fn_tI7is_zeroEES5_iNS2_19streaming_context_tIlLb1EEELS6_1EEEvT0_T1_T2_T3_T4_T5_T6_T7_iT8_NS1_7vsmem_tE,"aw",@nobits
	.sectionflags	@""
	.align	16
.nv.shared._ZN3cub18CUB_300001_SM_10006detail6select23DeviceSelectSweepKernelINS2_10policy_hubIlNS0_8NullTypeEiLb0ELNS0_10SelectImplE1EE10Policy1000EN6thrust24THRUST_300001_SM_1000_NS6detail15normal_iteratorINSA_10device_ptrIlEEEEPS5_SF_PlNS0_13ScanTileStateIiLb1EEEN4cuda3std3__410__not_fn_tI7is_zeroEES5_iNS2_19streaming_context_tIlLb1EEELS6_1EEEvT0_T1_T2_T3_T4_T5_T6_T7_iT8_NS1_7vsmem_tE:
	.zero		34816


//--------------------- .nv.shared.reserved.0     --------------------------
	.section	.nv.shared.reserved.0,"aw",@nobits
	.weak		__nv_reservedSMEM_offset_0_alias
	.size		__nv_reservedSMEM_offset_0_alias, 0, 64
	.other		__nv_reservedSMEM_offset_0_alias,@"STO_CUDA_RESERVED_SHARED STV_DEFAULT"
__nv_reservedSMEM_offset_0_alias:
	.zero		0
	.zero		64


//--------------------- .nv.global                --------------------------
	.section	.nv.global,"aw",@nobits
.nv.global:
	.type		_ZN34_INTERNAL_30539b7d_4_k_cu_ed9648cf6thrust24THRUST_300001_SM_1000_NS12placeholders2_8E,@object
	.size		_ZN34_INTERNAL_30539b7d_4_k_cu_ed9648cf6thrust24THRUST_300001_SM_1000_NS12placeholders2_8E,(_ZN34_INTERNAL_30539b7d_4_k_cu_ed9648cf4cuda3std3__436_GLOBAL__N__30539b7d_4_k_cu_ed9648cf6ignoreE - _ZN34_INTERNAL_30539b7d_4_k_cu_ed9648cf6thrust24THRUST_300001_SM_1000_NS12placeholders2_8E)
_ZN34_INTERNAL_30539b7d_4_k_cu_ed9648cf6thrust24THRUST_300001_SM_1000_NS12placeholders2_8E:
	.zero		1
	.type		_ZN34_INTERNAL_30539b7d_4_k_cu_ed9648cf4cuda3std3__436_GLOBAL__N__30539b7d_4_k_cu_ed9648cf6ignoreE,@object
	.size		_ZN34_INTERNAL_30539b7d_4_k_cu_ed9648cf4cuda3std3__436_GLOBAL__N__30539b7d_4_k_cu_ed9648cf6ignoreE,(_ZN34_INTERNAL_30539b7d_4_k_cu_ed9648cf4cuda3std6ranges3__45__cpo4dataE - _ZN34_INTERNAL_30539b7d_4_k_cu_ed9648cf4cuda3std3__436_GLOBAL__N__30539b7d_4_k_cu_ed9648cf6ignoreE)
_ZN34_INTERNAL_30539b7d_4_k_cu_ed9648cf4cuda3std3__436_GLOBAL__N__30539b7d_4_k_cu_ed9648cf6ignoreE:
	.zero		1
	.type		_ZN34_INTERNAL_30539b7d_4_k_cu_ed9648cf4cuda3std6ranges3__45__cpo4dataE,@object
	.size		_ZN34_INTERNAL_30539b7d_4_k_cu_ed9648cf4cuda3std6ranges3__45__cpo4dataE,(_ZN34_INTERNAL_30539b7d_4_k_cu_ed9648cf6thrust24THRUST_300001_SM_1000_NS6system3cpp3parE - _ZN34_INTERNAL_30539b7d_4_k_cu_ed9648cf4cuda3std6ranges3__45__cpo4dataE)
_ZN34_INTERNAL_30539b7d_4_k_cu_ed9648cf4cuda3std6ranges3__45__cpo4dataE:
	.zero		1
	.type		_ZN34_INTERNAL_30539b7d_4_k_cu_ed9648cf6thrust24THRUST_300001_SM_1000_NS6system3cpp3parE,@object
	.size		_ZN34_INTERNAL_30539b7d_4_k_cu_ed9648cf6thrust24THRUST_300001_SM_1000_NS6system3cpp3parE,(_ZN34_INTERNAL_30539b7d_4_k_cu_ed9648cf4cuda3std3__45__cpo5beginE - _ZN34_INTERNAL_30539b7d_4_k_cu_ed9648cf6thrust24THRUST_300001_SM_1000_NS6system3cpp3parE)
_ZN34_INTERNAL_30539b7d_4_k_cu_ed9648cf6thrust24THRUST_300001_SM_1000_NS6system3cpp3parE:
	.zero		1
	.type		_ZN34_INTERNAL_30539b7d_4_k_cu_ed9648cf4cuda3std3__45__cpo5beginE,@object
	.size		_ZN34_INTERNAL_30539b7d_4_k_cu_ed9648cf4cuda3std3__45__cpo5beginE,(_ZN34_INTERNAL_30539b7d_4_k_cu_ed9648cf4cuda3std6ranges3__45__cpo5beginE - _ZN34_INTERNAL_30539b7d_4_k_cu_ed9648cf4cuda3std3__45__cpo5beginE)
_ZN34_INTERNAL_30539b7d_4_k_cu_ed9648cf4cuda3std3__45__cpo5beginE:
	.zero		1
	.type		_ZN34_INTERNAL_30539b7d_4_k_cu_ed9648cf4cuda3std6ranges3__45__cpo5beginE,@object
	.size		_ZN34_INTERNAL_30539b7d_4_k_cu_ed9648cf4cuda3std6ranges3__45__cpo5beginE,(_ZN34_INTERNAL_30539b7d_4_k_cu_ed9648cf6thrust24THRUST_300001_SM_1000_NS6deviceE - _ZN34_INTERNAL_30539b7d_4_k_cu_ed9648cf4cuda3std6ranges3__45__cpo5beginE)
_ZN34_INTERNAL_30539b7d_4_k_cu_ed9648cf4cuda3std6ranges3__45__cpo5beginE:
	.zero		1
	.type		_ZN34_INTERNAL_30539b7d_4_k_cu_ed9648cf6thrust24THRUST_300001_SM_1000_NS6deviceE,@object
	.size		_ZN34_INTERNAL_30539b7d_4_k_cu_ed9648cf6thrust24THRUST_300001_SM_1000_NS6deviceE,(_ZN34_INTERNAL_30539b7d_4_k_cu_ed9648cf4cuda3std3__47nulloptE - _ZN34_INTERNAL_30539b7d_4_k_cu_ed9648cf6thrust24THRUST_300001_SM_1000_NS6deviceE)
_ZN34_INTERNAL_30539b7d_4_k_cu_ed9648cf6thrust24THRUST_300001_SM_1000_NS6deviceE:
	.zero		1
	.type		_ZN34_INTERNAL_30539b7d_4_k_cu_ed9648cf4cuda3std3__47nulloptE,@object
	.size		_ZN34_INTERNAL_30539b7d_4_k_cu_ed9648cf4cuda3std3__47nulloptE,(_ZN34_INTERNAL_30539b7d_4_k_cu_ed9648cf4cuda3std6ranges3__45__cpo8distanceE - _ZN34_INTERNAL_30539b7d_4_k_cu_ed9648cf4cuda3std3__47nulloptE)
_ZN34_INTERNAL_30539b7d_4_k_cu_ed9648cf4cuda3std3__47nulloptE:
	.zero		1
	.type		_ZN34_INTERNAL_30539b7d_4_k_cu_ed9648cf4cuda3std6ranges3__45__cpo8distanceE,@object
	.size		_ZN34_INTERNAL_30539b7d_4_k_cu_ed9648cf4cuda3std6ranges3__45__cpo8distanceE,(_ZN34_INTERNAL_30539b7d_4_k_cu_ed9648cf6thrust24THRUST_300001_SM_1000_NS12placeholders2_4E - _ZN34_INTERNAL_30539b7d_4_k_cu_ed9648cf4cuda3std6ranges3__45__cpo8distanceE)
_ZN34_INTERNAL_30539b7d_4_k_cu_ed9648cf4cuda3std6ranges3__45__cpo8distanceE:
	.zero		1
	.type		_ZN34_INTERNAL_30539b7d_4_k_cu_ed9648cf6thrust24THRUST_300001_SM_1000_NS12placeholders2_4E,@object
	.size		_ZN34_INTERNAL_30539b7d_4_k_cu_ed9648cf6thrust24THRUST_300001_SM_1000_NS12placeholders2_4E,(_ZN34_INTERNAL_30539b7d_4_k_cu_ed9648cf4cuda3std3__45__cpo6rbeginE - _ZN34_INTERNAL_30539b7d_4_k_cu_ed9648cf6thrust24THRUST_300001_SM_1000_NS12placeholders2_4E)
_ZN34_INTERNAL_30539b7d_4_k_cu_ed9648cf6thrust24THRUST_300001_SM_1000_NS12placeholders2_4E:
	.zero		1
	.type		_ZN34_INTERNAL_30539b7d_4_k_cu_ed9648cf4cuda3std3__45__cpo6rbeginE,@object
	.size		_ZN34_INTERNAL_30539b7d_4_k_cu_ed9648cf4cuda3std3__45__cpo6rbeginE,(_ZN34_INTERNAL_30539b7d_4_k_cu_ed9648cf4cuda3std6ranges3__45__cpo7advanceE - _ZN34_INTERNAL_30539b7d_4_k_cu_ed9648cf4cuda3std3__45__cpo6rbeginE)
_ZN34_INTERNAL_30539b7d_4_k_cu_ed9648cf4cuda3std3__45__cpo6rbeginE:
	.zero		1
	.type		_ZN34_INTERNAL_30539b7d_4_k_cu_ed9648cf4cuda3std6ranges3__45__cpo7advanceE,@object
	.size		_ZN34_INTERNAL_30539b7d_4_k_cu_ed9648cf4cuda3std6ranges3__45__cpo7advanceE,(_ZN34_INTERNAL_30539b7d_4_k_cu_ed9648cf6thrust24THRUST_300001_SM_1000_NS12placeholders3_10E - _ZN34_INTERNAL_30539b7d_4_k_cu_ed9648cf4cuda3std6ranges3__45__cpo7advanceE)
_ZN34_INTERNAL_30539b7d_4_k_cu_ed9648cf4cuda3std6ranges3__45__cpo7advanceE:
	.zero		1
	.type		_ZN34_INTERNAL_30539b7d_4_k_cu_ed9648cf6thrust24THRUST_300001_SM_1000_NS12placeholders3_10E,@object
	.size		_ZN34_INTERNAL_30539b7d_4_k_cu_ed9648cf6thrust24THRUST_300001_SM_1000_NS12placeholders3_10E,(_ZN34_INTERNAL_30539b7d_4_k_cu_ed9648cf4cuda3std3__48in_placeE - _ZN34_INTERNAL_30539b7d_4_k_cu_ed9648cf6thrust24THRUST_300001_SM_1000_NS12placeholders3_10E)
_ZN34_INTERNAL_30539b7d_4_k_cu_ed9648cf6thrust24THRUST_300001_SM_1000_NS12placeholders3_10E:
	.zero		1
	.type		_ZN34_INTERNAL_30539b7d_4_k_cu_ed9648cf4cuda3std3__48in_placeE,@object
	.size		_ZN34_INTERNAL_30539b7d_4_k_cu_ed9648cf4cuda3std3__48in_placeE,(_ZN34_INTERNAL_30539b7d_4_k_cu_ed9648cf4cuda3std6ranges3__45__cpo4sizeE - _ZN34_INTERNAL_30539b7d_4_k_cu_ed9648cf4cuda3std3__48in_placeE)
_ZN34_INTERNAL_30539b7d_4_k_cu_ed9648cf4cuda3std3__48in_placeE:
	.zero		1
	.type		_ZN34_INTERNAL_30539b7d_4_k_cu_ed9648cf4cuda3std6ranges3__45__cpo4sizeE,@object
	.size		_ZN34_INTERNAL_30539b7d_4_k_cu_ed9648cf4cuda3std6ranges3__45__cpo4sizeE,(_ZN34_INTERNAL_30539b7d_4_k_cu_ed9648cf6thrust24THRUST_300001_SM_1000_NS12placeholders2_2E - _ZN34_INTERNAL_30539b7d_4_k_cu_ed9648cf4cuda3std6ranges3__45__cpo4sizeE)
_ZN34_INTERNAL_30539b7d_4_k_cu_ed9648cf4cuda3std6ranges3__45__cpo4sizeE:
	.zero		1
	.type		_ZN34_INTERNAL_30539b7d_4_k_cu_ed9648cf6thrust24THRUST_300001_SM_1000_NS12placeholders2_2E,@object
	.size		_ZN34_INTERNAL_30539b7d_4_k_cu_ed9648cf6thrust24THRUST_300001_SM_1000_NS12placeholders2_2E,(_ZN34_INTERNAL_30539b7d_4_k_cu_ed9648cf4cuda3std3__45__cpo6cbeginE - _ZN34_INTERNAL_30539b7d_4_k_cu_ed9648cf6thrust24THRUST_300001_SM_1000_NS12placeholders2_2E)
_ZN34_INTERNAL_30539b7d_4_k_cu_ed9648cf6thrust24THRUST_300001_SM_1000_NS12placeholders2_2E:
	.zero		1
	.type		_ZN34_INTERNAL_30539b7d_4_k_cu_ed9648cf4cuda3std3__45__cpo6cbeginE,@object
	.size		_ZN34_INTERNAL_30539b7d_4_k_cu_ed9648cf4cuda3std3__45__cpo6cbeginE,(_ZN34_INTERNAL_30539b7d_4_k_cu_ed9648cf4cuda3std6ranges3__45__cpo6cbeginE - _ZN34_INTERNAL_30539b7d_4_k_cu_ed9648cf4cuda3std3__45__cpo6cbeginE)
_ZN34_INTERNAL_30539b7d_4_k_cu_ed9648cf4cuda3std3__45__cpo6cbeginE:
	.zero		1
	.type		_ZN34_INTERNAL_30539b7d_4_k_cu_ed9648cf4cuda3std6ranges3__45__cpo6cbeginE,@object
	.size		_ZN34_INTERNAL_30539b7d_4_k_cu_ed9648cf4cuda3std6ranges3__45__cpo6cbeginE,(_ZN34_INTERNAL_30539b7d_4_k_cu_ed9648cf6thrust24THRUST_300001_SM_1000_NS12placeholders2_6E - _ZN34_INTERNAL_30539b7d_4_k_cu_ed9648cf4cuda3std6ranges3__45__cpo6cbeginE)
_ZN34_INTERNAL_30539b7d_4_k_cu_ed9648cf4cuda3std6ranges3__45__cpo6cbeginE:
	.zero		1
	.type		_ZN34_INTERNAL_30539b7d_4_k_cu_ed9648cf6thrust24THRUST_300001_SM_1000_NS12placeholders2_6E,@object
	.size		_ZN34_INTERNAL_30539b7d_4_k_cu_ed9648cf6thrust24THRUST_300001_SM_1000_NS12placeholders2_6E,(_ZN34_INTERNAL_30539b7d_4_k_cu_ed9648cf4cuda3std3__45__cpo7crbeginE - _ZN34_INTERNAL_30539b7d_4_k_cu_ed9648cf6thrust24THRUST_300001_SM_1000_NS12placeholders2_6E)
_ZN34_INTERNAL_30539b7d_4_k_cu_ed9648cf6thrust24THRUST_300001_SM_1000_NS12placeholders2_6E:
	.zero		1
	.type		_ZN34_INTERNAL_30539b7d_4_k_cu_ed9648cf4cuda3std3__45__cpo7crbeginE,@object
	.size		_ZN34_INTERNAL_30539b7d_4_k_cu_ed9648cf4cuda3std3__45__cpo7crbeginE,(_ZN34_INTERNAL_30539b7d_4_k_cu_ed9648cf4cuda3std6ranges3__45__cpo4nextE - _ZN34_INTERNAL_30539b7d_4_k_cu_ed9648cf4cuda3std3__45__cpo7crbeginE)
_ZN34_INTERNAL_30539b7d_4_k_cu_ed9648cf4cuda3std3__45__cpo7crbeginE:
	.zero		1
	.type		_ZN34_INTERNAL_30539b7d_4_k_cu_ed9648cf4cuda3std6ranges3__45__cpo4nextE,@object
	.size		_ZN34_INTERNAL_30539b7d_4_k_cu_ed9648cf4cuda3std6ranges3__45__cpo4nextE,(_ZN34_INTERNAL_30539b7d_4_k_cu_ed9648cf4cuda3std6ranges3__45__cpo4swapE - _ZN34_INTERNAL_30539b7d_4_k_cu_ed9648cf4cuda3std6ranges3__45__cpo4nextE)
_ZN34_INTERNAL_30539b7d_4_k_cu_ed9648cf4cuda3std6ranges3__45__cpo4nextE:
	.zero		1
	.type		_ZN34_INTERNAL_30539b7d_4_k_cu_ed9648cf4cuda3std6ranges3__45__cpo4swapE,@object
	.size		_ZN34_INTERNAL_30539b7d_4_k_cu_ed9648cf4cuda3std6ranges3__45__cpo4swapE,(_ZN34_INTERNAL_30539b7d_4_k_cu_ed9648cf6thrust24THRUST_300001_SM_1000_NS8cuda_cub10par_nosyncE - _ZN34_INTERNAL_30539b7d_4_k_cu_ed9648cf4cuda3std6ranges3__45__cpo4swapE)
_ZN34_INTERNAL_30539b7d_4_k_cu_ed9648cf4cuda3std6ranges3__45__cpo4swapE:
	.zero		1
	.type		_ZN34_INTERNAL_30539b7d_4_k_cu_ed9648cf6thrust24THRUST_300001_SM_1000_NS8cuda_cub10par_nosyncE,@object
	.size		_ZN34_INTERNAL_30539b7d_4_k_cu_ed9648cf6thrust24THRUST_300001_SM_1000_NS8cuda_cub10par_nosyncE,(_ZN34_INTERNAL_30539b7d_4_k_cu_ed9648cf6thrust24THRUST_300001_SM_1000_NS3seqE - _ZN34_INTERNAL_30539b7d_4_k_cu_ed9648cf6thrust24THRUST_300001_SM_1000_NS8cuda_cub10par_nosyncE)
_ZN34_INTERNAL_30539b7d_4_k_cu_ed9648cf6thrust24THRUST_300001_SM_1000_NS8cuda_cub10par_nosyncE:
	.zero		1
	.type		_ZN34_INTERNAL_30539b7d_4_k_cu_ed9648cf6thrust24THRUST_300001_SM_1000_NS3seqE,@object
	.size		_ZN34_INTERNAL_30539b7d_4_k_cu_ed9648cf6thrust24THRUST_300001_SM_1000_NS3seqE,(_ZN34_INTERNAL_30539b7d_4_k_cu_ed9648cf4cuda3std3__420unreachable_sentinelE - _ZN34_INTERNAL_30539b7d_4_k_cu_ed9648cf6thrust24THRUST_300001_SM_1000_NS3seqE)
_ZN34_INTERNAL_30539b7d_4_k_cu_ed9648cf6thrust24THRUST_300001_SM_1000_NS3seqE:
	.zero		1
	.type		_ZN34_INTERNAL_30539b7d_4_k_cu_ed9648cf4cuda3std3__420unreachable_sentinelE,@object
	.size		_ZN34_INTERNAL_30539b7d_4_k_cu_ed9648cf4cuda3std3__420unreachable_sentinelE,(_ZN34_INTERNAL_30539b7d_4_k_cu_ed9648cf4cuda3std6ranges3__45__cpo5ssizeE - _ZN34_INTERNAL_30539b7d_4_k_cu_ed9648cf4cuda3std3__420unreachable_sentinelE)
_ZN34_INTERNAL_30539b7d_4_k_cu_ed9648cf4cuda3std3__420unreachable_sentinelE:
	.zero		1
	.type		_ZN34_INTERNAL_30539b7d_4_k_cu_ed9648cf4cuda3std6ranges3__45__cpo5ssizeE,@object
	.size		_ZN34_INTERNAL_30539b7d_4_k_cu_ed9648cf4cuda3std6ranges3__45__cpo5ssizeE,(_ZN34_INTERNAL_30539b7d_4_k_cu_ed9648cf6thrust24THRUST_300001_SM_1000_NS12placeholders2_3E - _ZN34_INTERNAL_30539b7d_4_k_cu_ed9648cf4cuda3std6ranges3__45__cpo5ssizeE)
_ZN34_INTERNAL_30539b7d_4_k_cu_ed9648cf4cuda3std6ranges3__45__cpo5ssizeE:
	.zero		1
	.type		_ZN34_INTERNAL_30539b7d_4_k_cu_ed9648cf6thrust24THRUST_300001_SM_1000_NS12placeholders2_3E,@object
	.size		_ZN34_INTERNAL_30539b7d_4_k_cu_ed9648cf6thrust24THRUST_300001_SM_1000_NS12placeholders2_3E,(_ZN34_INTERNAL_30539b7d_4_k_cu_ed9648cf4cuda3std3__45__cpo4cendE - _ZN34_INTERNAL_30539b7d_4_k_cu_ed9648cf6thrust24THRUST_300001_SM_1000_NS12placeholders2_3E)
_ZN34_INTERNAL_30539b7d_4_k_cu_ed9648cf6thrust24THRUST_300001_SM_1000_NS12placeholders2_3E:
	.zero		1
	.type		_ZN34_INTERNAL_30539b7d_4_k_cu_ed9648cf4cuda3std3__45__cpo4cendE,@object
	.size		_ZN34_INTERNAL_30539b7d_4_k_cu_ed9648cf4cuda3std3__45__cpo4cendE,(_ZN34_INTERNAL_30539b7d_4_k_cu_ed9648cf4cuda3std6ranges3__45__cpo4cendE - _ZN34_INTERNAL_30539b7d_4_k_cu_ed9648cf4cuda3std3__45__cpo4cendE)
_ZN34_INTERNAL_30539b7d_4_k_cu_ed9648cf4cuda3std3__45__cpo4cendE:
	.zero		1
	.type		_ZN34_INTERNAL_30539b7d_4_k_cu_ed9648cf4cuda3std6ranges3__45__cpo4cendE,@object
	.size		_ZN34_INTERNAL_30539b7d_4_k_cu_ed9648cf4cuda3std6ranges3__45__cpo4cendE,(_ZN34_INTERNAL_30539b7d_4_k_cu_ed9648cf6thrust24THRUST_300001_SM_1000_NS12placeholders2_7E - _ZN34_INTERNAL_30539b7d_4_k_cu_ed9648cf4cuda3std6ranges3__45__cpo4cendE)
_ZN34_INTERNAL_30539b7d_4_k_cu_ed9648cf4cuda3std6ranges3__45__cpo4cendE:
	.zero		1
	.type		_ZN34_INTERNAL_30539b7d_4_k_cu_ed9648cf6thrust24THRUST_300001_SM_1000_NS12placeholders2_7E,@object
	.size		_ZN34_INTERNAL_30539b7d_4_k_cu_ed9648cf6thrust24THRUST_300001_SM_1000_NS12placeholders2_7E,(_ZN34_INTERNAL_30539b7d_4_k_cu_ed9648cf4cuda3std3__45__cpo5crendE - _ZN34_INTERNAL_30539b7d_4_k_cu_ed9648cf6thrust24THRUST_300001_SM_1000_NS12placeholders2_7E)
_ZN34_INTERNAL_30539b7d_4_k_cu_ed9648cf6thrust24THRUST_300001_SM_1000_NS12placeholders2_7E:
	.zero		1
	.type		_ZN34_INTERNAL_30539b7d_4_k_cu_ed9648cf4cuda3std3__45__cpo5crendE,@object
	.size		_ZN34_INTERNAL_30539b7d_4_k_cu_ed9648cf4cuda3std3__45__cpo5crendE,(_ZN34_INTERNAL_30539b7d_4_k_cu_ed9648cf4cuda3std6ranges3__45__cpo4prevE - _ZN34_INTERNAL_30539b7d_4_k_cu_ed9648cf4cuda3std3__45__cpo5crendE)
_ZN34_INTERNAL_30539b7d_4_k_cu_ed9648cf4cuda3std3__45__cpo5crendE:
	.zero		1
	.type		_ZN34_INTERNAL_30539b7d_4_k_cu_ed9648cf4cuda3std6ranges3__45__cpo4prevE,@object
	.size		_ZN34_INTERNAL_30539b7d_4_k_cu_ed9648cf4cuda3std6ranges3__45__cpo4prevE,(_ZN34_INTERNAL_30539b7d_4_k_cu_ed9648cf4cuda3std6ranges3__45__cpo9iter_moveE - _ZN34_INTERNAL_30539b7d_4_k_cu_ed9648cf4cuda3std6ranges3__45__cpo4prevE)
_ZN34_INTERNAL_30539b7d_4_k_cu_ed9648cf4cuda3std6ranges3__45__cpo4prevE:
	.zero		1
	.type		_ZN34_INTERNAL_30539b7d_4_k_cu_ed9648cf4cuda3std6ranges3__45__cpo9iter_moveE,@object
	.size		_ZN34_INTERNAL_30539b7d_4_k_cu_ed9648cf4cuda3std6ranges3__45__cpo9iter_moveE,(_ZN34_INTERNAL_30539b7d_4_k_cu_ed9648cf6thrust24THRUST_300001_SM_1000_NS6system6detail10sequential3seqE - _ZN34_INTERNAL_30539b7d_4_k_cu_ed9648cf4cuda3std6ranges3__45__cpo9iter_moveE)
_ZN34_INTERNAL_30539b7d_4_k_cu_ed9648cf4cuda3std6ranges3__45__cpo9iter_moveE:
	.zero		1
	.type		_ZN34_INTERNAL_30539b7d_4_k_cu_ed9648cf6thrust24THRUST_300001_SM_1000_NS6system6detail10sequential3seqE,@object
	.size		_ZN34_INTERNAL_30539b7d_4_k_cu_ed9648cf6thrust24THRUST_300001_SM_1000_NS6system6detail10sequential3seqE,(_ZN34_INTERNAL_30539b7d_4_k_cu_ed9648cf6thrust24THRUST_300001_SM_1000_NS12placeholders2_9E - _ZN34_INTERNAL_30539b7d_4_k_cu_ed9648cf6thrust24THRUST_300001_SM_1000_NS6system6detail10sequential3seqE)
_ZN34_INTERNAL_30539b7d_4_k_cu_ed9648cf6thrust24THRUST_300001_SM_1000_NS6system6detail10sequential3seqE:
	.zero		1
	.type		_ZN34_INTERNAL_30539b7d_4_k_cu_ed9648cf6thrust24THRUST_300001_SM_1000_NS12placeholders2_9E,@object
	.size		_ZN34_INTERNAL_30539b7d_4_k_cu_ed9648cf6thrust24THRUST_300001_SM_1000_NS12placeholders2_9E,(_ZN34_INTERNAL_30539b7d_4_k_cu_ed9648cf4cuda3std3__419piecewise_constructE - _ZN34_INTERNAL_30539b7d_4_k_cu_ed9648cf6thrust24THRUST_300001_SM_1000_NS12placeholders2_9E)
_ZN34_INTERNAL_30539b7d_4_k_cu_ed9648cf6thrust24THRUST_300001_SM_1000_NS12placeholders2_9E:
	.zero		1
	.type		_ZN34_INTERNAL_30539b7d_4_k_cu_ed9648cf4cuda3std3__419piecewise_constructE,@object
	.size		_ZN34_INTERNAL_30539b7d_4_k_cu_ed9648cf4cuda3std3__419piecewise_constructE,(_ZN34_INTERNAL_30539b7d_4_k_cu_ed9648cf4cuda3std6ranges3__45__cpo5cdataE - _ZN34_INTERNAL_30539b7d_4_k_cu_ed9648cf4cuda3std3__419piecewise_constructE)
_ZN34_INTERNAL_30539b7d_4_k_cu_ed9648cf4cuda3std3__419piecewise_constructE:
	.zero		1
	.type		_ZN34_INTERNAL_30539b7d_4_k_cu_ed9648cf4cuda3std6ranges3__45__cpo5cdataE,@object
	.size		_ZN34_INTERNAL_30539b7d_4_k_cu_ed9648cf4cuda3std6ranges3__45__cpo5cdataE,(_ZN34_INTERNAL_30539b7d_4_k_cu_ed9648cf6thrust24THRUST_300001_SM_1000_NS12placeholders2_1E - _ZN34_INTERNAL_30539b7d_4_k_cu_ed9648cf4cuda3std6ranges3__45__cpo5cdataE)
_ZN34_INTERNAL_30539b7d_4_k_cu_ed9648cf4cuda3std6ranges3__45__cpo5cdataE:
	.zero		1
	.type		_ZN34_INTERNAL_30539b7d_4_k_cu_ed9648cf6thrust24THRUST_300001_SM_1000_NS12placeholders2_1E,@object
	.size		_ZN34_INTERNAL_30539b7d_4_k_cu_ed9648cf6thrust24THRUST_300001_SM_1000_NS12placeholders2_1E,(_ZN34_INTERNAL_30539b7d_4_k_cu_ed9648cf4cuda3std3__45__cpo3endE - _ZN34_INTERNAL_30539b7d_4_k_cu_ed9648cf6thrust24THRUST_300001_SM_1000_NS12placeholders2_1E)
_ZN34_INTERNAL_30539b7d_4_k_cu_ed9648cf6thrust24THRUST_300001_SM_1000_NS12placeholders2_1E:
	.zero		1
	.type		_ZN34_INTERNAL_30539b7d_4_k_cu_ed9648cf4cuda3std3__45__cpo3endE,@object
	.size		_ZN34_INTERNAL_30539b7d_4_k_cu_ed9648cf4cuda3std3__45__cpo3endE,(_ZN34_INTERNAL_30539b7d_4_k_cu_ed9648cf4cuda3std6ranges3__45__cpo3endE - _ZN34_INTERNAL_30539b7d_4_k_cu_ed9648cf4cuda3std3__45__cpo3endE)
_ZN34_INTERNAL_30539b7d_4_k_cu_ed9648cf4cuda3std3__45__cpo3endE:
	.zero		1
	.type		_ZN34_INTERNAL_30539b7d_4_k_cu_ed9648cf4cuda3std6ranges3__45__cpo3endE,@object
	.size		_ZN34_INTERNAL_30539b7d_4_k_cu_ed9648cf4cuda3std6ranges3__45__cpo3endE,(_ZN34_INTERNAL_30539b7d_4_k_cu_ed9648cf6thrust24THRUST_300001_SM_1000_NS12placeholders2_5E - _ZN34_INTERNAL_30539b7d_4_k_cu_ed9648cf4cuda3std6ranges3__45__cpo3endE)
_ZN34_INTERNAL_30539b7d_4_k_cu_ed9648cf4cuda3std6ranges3__45__cpo3endE:
	.zero		1
	.type		_ZN34_INTERNAL_30539b7d_4_k_cu_ed9648cf6thrust24THRUST_300001_SM_1000_NS12placeholders2_5E,@object
	.size		_ZN34_INTERNAL_30539b7d_4_k_cu_ed9648cf6thrust24THRUST_300001_SM_1000_NS12placeholders2_5E,(_ZN34_INTERNAL_30539b7d_4_k_cu_ed9648cf4cuda3std3__45__cpo4rendE - _ZN34_INTERNAL_30539b7d_4_k_cu_ed9648cf6thrust24THRUST_300001_SM_1000_NS12placeholders2_5E)
_ZN34_INTERNAL_30539b7d_4_k_cu_ed9648cf6thrust24THRUST_300001_SM_1000_NS12placeholders2_5E:
	.zero		1
	.type		_ZN34_INTERNAL_30539b7d_4_k_cu_ed9648cf4cuda3std3__45__cpo4rendE,@object
	.size		_ZN34_INTERNAL_30539b7d_4_k_cu_ed9648cf4cuda3std3__45__cpo4rendE,(_ZN34_INTERNAL_30539b7d_4_k_cu_ed9648cf4cuda3std6ranges3__45__cpo9iter_swapE - _ZN34_INTERNAL_30539b7d_4_k_cu_ed9648cf4cuda3std3__45__cpo4rendE)
_ZN34_INTERNAL_30539b7d_4_k_cu_ed9648cf4cuda3std3__45__cpo4rendE:
	.zero		1
	.type		_ZN34_INTERNAL_30539b7d_4_k_cu_ed9648cf4cuda3std6ranges3__45__cpo9iter_swapE,@object
	.size		_ZN34_INTERNAL_30539b7d_4_k_cu_ed9648cf4cuda3std6ranges3__45__cpo9iter_swapE,(_ZN34_INTERNAL_30539b7d_4_k_cu_ed9648cf4cuda3std3__48unexpectE - _ZN34_INTERNAL_30539b7d_4_k_cu_ed9648cf4cuda3std6ranges3__45__cpo9iter_swapE)
_ZN34_INTERNAL_30539b7d_4_k_cu_ed9648cf4cuda3std6ranges3__45__cpo9iter_swapE:
	.zero		1
	.type		_ZN34_INTERNAL_30539b7d_4_k_cu_ed9648cf4cuda3std3__48unexpectE,@object
	.size		_ZN34_INTERNAL_30539b7d_4_k_cu_ed9648cf4cuda3std3__48unexpectE,(_ZN34_INTERNAL_30539b7d_4_k_cu_ed9648cf6thrust24THRUST_300001_SM_1000_NS8cuda_cub3parE - _ZN34_INTERNAL_30539b7d_4_k_cu_ed9648cf4cuda3std3__48unexpectE)
_ZN34_INTERNAL_30539b7d_4_k_cu_ed9648cf4cuda3std3__48unexpectE:
	.zero		1
	.type		_ZN34_INTERNAL_30539b7d_4_k_cu_ed9648cf6thrust24THRUST_300001_SM_1000_NS8cuda_cub3parE,@object
	.size		_ZN34_INTERNAL_30539b7d_4_k_cu_ed9648cf6thrust24THRUST_300001_SM_1000_NS8cuda_cub3parE,(.L_29 - _ZN34_INTERNAL_30539b7d_4_k_cu_ed9648cf6thrust24THRUST_300001_SM_1000_NS8cuda_cub3parE)
_ZN34_INTERNAL_30539b7d_4_k_cu_ed9648cf6thrust24THRUST_300001_SM_1000_NS8cuda_cub3parE:
	.zero		1
.L_29:


//--------------------- .nv.shared._ZN3cub18CUB_300001_SM_10006detail4scan23DeviceCompactInitKernelINS0_13ScanTileStateIiLb1EEEPlEEvT_iT0_ --------------------------
	.section	.nv.shared._ZN3cub18CUB_300001_SM_10006detail4scan23DeviceCompactInitKernelINS0_13ScanTileStateIiLb1EEEPlEEvT_iT0_,"aw",@nobits
	.sectionflags	@""
	.align	16
	.zero		1024


//--------------------- .nv.shared._ZN3cub18CUB_300001_SM_10006detail6reduce28DeviceReduceSingleTileKernelINS2_10policy_hubIlyN4cuda3std3__44plusIlEEE10Policy1000EPlSC_iS9_llNS7_10__identityEEEvT0_T1_T2_T3_T4_T6_ --------------------------
	.section	.nv.shared._ZN3cub18CUB_300001_SM_10006detail6reduce28DeviceReduceSingleTileKernelINS2_10policy_hubIlyN4cuda3std3__44plusIlEEE10Policy1000EPlSC_iS9_llNS7_10__identityEEEvT0_T1_T2_T3_T4_T6_,"aw",@nobits
	.sectionflags	@""
	.align	16
.nv.shared._ZN3cub18CUB_300001_SM_10006detail6reduce28DeviceReduceSingleTileKernelINS2_10policy_hubIlyN4cuda3std3__44plusIlEEE10Policy1000EPlSC_iS9_llNS7_10__identityEEEvT0_T1_T2_T3_T4_T6_:
	.zero		1184


//--------------------- .nv.shared._ZN3cub18CUB_300001_SM_10006detail6reduce18DeviceReduceKernelINS2_10policy_hubIlyN4cuda3std3__44plusIlEEE10Policy1000EN6thrust24THRUST_300001_SM_1000_NS6detail15normal_iteratorINSD_10device_ptrIlEEEEyS9_lNS7_10__identityEEEvT0_PT3_T1_NS0_13GridEvenShareISN_EET2_T4_ --------------------------
	.section	.nv.shared._ZN3cub18CUB_300001_SM_10006detail6reduce18DeviceReduceKernelINS2_10policy_hubIlyN4cuda3std3__44plusIlEEE10Policy1000EN6thrust24THRUST_300001_SM_1000_NS6detail15normal_iteratorINSD_10device_ptrIlEEEEyS9_lNS7_10__identityEEEvT0_PT3_T1_NS0_13GridEvenShareISN_EET2_T4_,"aw",@nobits
	.sectionflags	@""
	.align	16
.nv.shared._ZN3cub18CUB_300001_SM_10006detail6reduce18DeviceReduceKernelINS2_10policy_hubIlyN4cuda3std3__44plusIlEEE10Policy1000EN6thrust24THRUST_300001_SM_1000_NS6detail15normal_iteratorINSD_10device_ptrIlEEEEyS9_lNS7_10__identityEEEvT0_PT3_T1_NS0_13GridEvenShareISN_EET2_T4_:
	.zero		1184


//--------------------- .nv.shared._ZN3cub18CUB_300001_SM_10006detail6reduce28DeviceReduceSingleTileKernelINS2_10policy_hubIlyN4cuda3std3__44plusIlEEE10Policy1000EN6thrust24THRUST_300001_SM_1000_NS6detail15normal_iteratorINSD_10device_ptrIlEEEEPlyS9_llNS7_10__identityEEEvT0_T1_T2_T3_T4_T6_ --------------------------
	.section	.nv.shared._ZN3cub18CUB_300001_SM_10006detail6reduce28DeviceReduceSingleTileKernelINS2_10policy_hubIlyN4cuda3std3__44plusIlEEE10Policy1000EN6thrust24THRUST_300001_SM_1000_NS6detail15normal_iteratorINSD_10device_ptrIlEEEEPlyS9_llNS7_10__identityEEEvT0_T1_T2_T3_T4_T6_,"aw",@nobits
	.sectionflags	@""
	.align	16
.nv.shared._ZN3cub18CUB_300001_SM_10006detail6reduce28DeviceReduceSingleTileKernelINS2_10policy_hubIlyN4cuda3std3__44plusIlEEE10Policy1000EN6thrust24THRUST_300001_SM_1000_NS6detail15normal_iteratorINSD_10device_ptrIlEEEEPlyS9_llNS7_10__identityEEEvT0_T1_T2_T3_T4_T6_:
	.zero		1184


//--------------------- .nv.shared._ZN3cub18CUB_300001_SM_10006detail6reduce28DeviceReduceSingleTileKernelINS2_10policy_hubIljN4cuda3std3__44plusIlEEE10Policy1000EPlSC_iS9_llNS7_10__identityEEEvT0_T1_T2_T3_T4_T6_ --------------------------
	.section	.nv.shared._ZN3cub18CUB_300001_SM_10006detail6reduce28DeviceReduceSingleTileKernelINS2_10policy_hubIljN4cuda3std3__44plusIlEEE10Policy1000EPlSC_iS9_llNS7_10__identityEEEvT0_T1_T2_T3_T4_T6_,"aw",@nobits
	.sectionflags	@""
	.align	16
.nv.shared._ZN3cub18CUB_300001_SM_10006detail6reduce28DeviceReduceSingleTileKernelINS2_10policy_hubIljN4cuda3std3__44plusIlEEE10Policy1000EPlSC_iS9_llNS7_10__identityEEEvT0_T1_T2_T3_T4_T6_:
	.zero		1184


//--------------------- .nv.shared._ZN3cub18CUB_300001_SM_10006detail6reduce18DeviceReduceKernelINS2_10policy_hubIljN4cuda3std3__44plusIlEEE10Policy1000EN6thrust24THRUST_300001_SM_1000_NS6detail15normal_iteratorINSD_10device_ptrIlEEEEjS9_lNS7_10__identityEEEvT0_PT3_T1_NS0_13GridEvenShareISN_EET2_T4_ --------------------------
	.section	.nv.shared._ZN3cub18CUB_300001_SM_10006detail6reduce18DeviceReduceKernelINS2_10policy_hubIljN4cuda3std3__44plusIlEEE10Policy1000EN6thrust24THRUST_300001_SM_1000_NS6detail15normal_iteratorINSD_10device_ptrIlEEEEjS9_lNS7_10__identityEEEvT0_PT3_T1_NS0_13GridEvenShareISN_EET2_T4_,"aw",@nobits
	.sectionflags	@""
	.align	16
.nv.shared._ZN3cub18CUB_300001_SM_10006detail6reduce18DeviceReduceKernelINS2_10policy_hubIljN4cuda3std3__44plusIlEEE10Policy1000EN6thrust24THRUST_300001_SM_1000_NS6detail15normal_iteratorINSD_10device_ptrIlEEEEjS9_lNS7_10__identityEEEvT0_PT3_T1_NS0_13GridEvenShareISN_EET2_T4_:
	.zero		1184


//--------------------- .nv.shared._ZN3cub18CUB_300001_SM_10006detail6reduce28DeviceReduceSingleTileKernelINS2_10policy_hubIljN4cuda3std3__44plusIlEEE10Policy1000EN6thrust24THRUST_300001_SM_1000_NS6detail15normal_iteratorINSD_10device_ptrIlEEEEPljS9_llNS7_10__identityEEEvT0_T1_T2_T3_T4_T6_ --------------------------
	.section	.nv.shared._ZN3cub18CUB_300001_SM_10006detail6reduce28DeviceReduceSingleTileKernelINS2_10policy_hubIljN4cuda3std3__44plusIlEEE10Policy1000EN6thrust24THRUST_300001_SM_1000_NS6detail15normal_iteratorINSD_10device_ptrIlEEEEPljS9_llNS7_10__identityEEEvT0_T1_T2_T3_T4_T6_,"aw",@nobits
	.sectionflags	@""
	.align	16
.nv.shared._ZN3cub18CUB_300001_SM_10006detail6reduce28DeviceReduceSingleTileKernelINS2_10policy_hubIljN4cuda3std3__44plusIlEEE10Policy1000EN6thrust24THRUST_300001_SM_1000_NS6detail15normal_iteratorINSD_10device_ptrIlEEEEPljS9_llNS7_10__identityEEEvT0_T1_T2_T3_T4_T6_:
	.zero		1184


//--------------------- .nv.shared._ZN3cub18CUB_300001_SM_10006detail8for_each13static_kernelINS2_12policy_hub_t12policy_500_tEmN6thrust24THRUST_300001_SM_1000_NS8cuda_cub20__uninitialized_fill7functorINS7_10device_ptrIlEElEEEEvT0_T1_ --------------------------
	.section	.nv.shared._ZN3cub18CUB_300001_SM_10006detail8for_each13static_kernelINS2_12policy_hub_t12policy_500_tEmN6thrust24THRUST_300001_SM_1000_NS8cuda_cub20__uninitialized_fill7functorINS7_10device_ptrIlEElEEEEvT0_T1_,"aw",@nobits
	.sectionflags	@""
	.align	16
	.zero		1024


//--------------------- .nv.shared._ZN3cub18CUB_300001_SM_10006detail11EmptyKernelIvEEvv --------------------------
	.section	.nv.shared._ZN3cub18CUB_300001_SM_10006detail11EmptyKernelIvEEvv,"aw",@nobits
	.sectionflags	@""
	.align	16
	.zero		1024


//--------------------- .nv.shared._ZN6thrust24THRUST_300001_SM_1000_NS8cuda_cub4core6detail13_kernel_agentINS1_8__unique11UniqueAgentINS0_6detail15normal_iteratorINS0_10device_ptrIlEEEESB_N4cuda3std3__48equal_toIlEEiPiEEJSB_SB_SG_SH_iN3cub18CUB_300001_SM_100013ScanTileStateIiLb1EEEmEEEvDpT0_ --------------------------
	.section	.nv.shared._ZN6thrust24THRUST_300001_SM_1000_NS8cuda_cub4core6detail13_kernel_agentINS1_8__unique11UniqueAgentINS0_6detail15normal_iteratorINS0_10device_ptrIlEEEESB_N4cuda3std3__48equal_toIlEEiPiEEJSB_SB_SG_SH_iN3cub18CUB_300001_SM_100013ScanTileStateIiLb1EEEmEEEvDpT0_,"aw",@nobits
	.sectionflags	@""
	.align	16
	.zero		1024


//--------------------- .nv.shared._ZN6thrust24THRUST_300001_SM_1000_NS8cuda_cub4core6detail13_kernel_agentINS1_8__unique9InitAgentIN3cub18CUB_300001_SM_100013ScanTileStateIiLb1EEEPiiEEJSA_mSB_EEEvDpT0_ --------------------------
	.section	.nv.shared._ZN6thrust24THRUST_300001_SM_1000_NS8cuda_cub4core6detail13_kernel_agentINS1_8__unique9InitAgentIN3cub18CUB_300001_SM_100013ScanTileStateIiLb1EEEPiiEEJSA_mSB_EEEvDpT0_,"aw",@nobits
	.sectionflags	@""
	.align	16
	.zero		1024


//--------------------- .nv.shared._Z18calc_state_kernel2PliliS_i --------------------------
	.section	.nv.shared._Z18calc_state_kernel2PliliS_i,"aw",@nobits
	.sectionflags	@""
	.align	16
	.zero		1024


//--------------------- .nv.shared._Z17calc_state_kernelPliliS_i --------------------------
	.section	.nv.shared._Z17calc_state_kernelPliliS_i,"aw",@nobits
	.sectionflags	@""
	.align	16
	.zero		1024


//--------------------- .nv.constant0._ZN3cub18CUB_300001_SM_10006detail6select23DeviceSelectSweepKernelINS2_10policy_hubIlNS0_8NullTypeEiLb0ELNS0_10SelectImplE1EE10Policy1000EN6thrust24THRUST_300001_SM_1000_NS6detail15normal_iteratorINSA_10device_ptrIlEEEEPS5_SF_PlNS0_13ScanTileStateIiLb1EEEN4cuda3std3__410__not_fn_tI7is_zeroEES5_iNS2_19streaming_context_tIlLb1EEELS6_1EEEvT0_T1_T2_T3_T4_T5_T6_T7_iT8_NS1_7vsmem_tE --------------------------
	.section	.nv.constant0._ZN3cub18CUB_300001_SM_10006detail6select23DeviceSelectSweepKernelINS2_10policy_hubIlNS0_8NullTypeEiLb0ELNS0_10SelectImplE1EE10Policy1000EN6thrust24THRUST_300001_SM_1000_NS6detail15normal_iteratorINSA_10device_ptrIlEEEEPS5_SF_PlNS0_13ScanTileStateIiLb1EEEN4cuda3std3__410__not_fn_tI7is_zeroEES5_iNS2_19streaming_context_tIlLb1EEELS6_1EEEvT0_T1_T2_T3_T4_T5_T6_T7_iT8_NS1_7vsmem_tE,"a",@progbits
	.sectionflags	@""
	.align	4
.nv.constant0._ZN3cub18CUB_300001_SM_10006detail6select23DeviceSelectSweepKernelINS2_10policy_hubIlNS0_8NullTypeEiLb0ELNS0_10SelectImplE1EE10Policy1000EN6thrust24THRUST_300001_SM_1000_NS6detail15normal_iteratorINSA_10device_ptrIlEEEEPS5_SF_PlNS0_13ScanTileStateIiLb1EEEN4cuda3std3__410__not_fn_tI7is_zeroEES5_iNS2_19streaming_context_tIlLb1EEELS6_1EEEvT0_T1_T2_T3_T4_T5_T6_T7_iT8_NS1_7vsmem_tE:
	.zero		1000


//--------------------- .nv.constant0._ZN3cub18CUB_300001_SM_10006detail4scan23DeviceCompactInitKernelINS0_13ScanTileStateIiLb1EEEPlEEvT_iT0_ --------------------------
	.section	.nv.constant0._ZN3cub18CUB_300001_SM_10006detail4scan23DeviceCompactInitKernelINS0_13ScanTileStateIiLb1EEEPlEEvT_iT0_,"a",@progbits
	.sectionflags	@""
	.align	4
.nv.constant0._ZN3cub18CUB_300001_SM_10006detail4scan23DeviceCompactInitKernelINS0_13ScanTileStateIiLb1EEEPlEEvT_iT0_:
	.zero		920


//--------------------- .nv.constant0._ZN3cub18CUB_300001_SM_10006detail6reduce28DeviceReduceSingleTileKernelINS2_10policy_hubIlyN4cuda3std3__44plusIlEEE10Policy1000EPlSC_iS9_llNS7_10__identityEEEvT0_T1_T2_T3_T4_T6_ --------------------------
	.section	.nv.constant0._ZN3cub18CUB_300001_SM_10006detail6reduce28DeviceReduceSingleTileKernelINS2_10policy_hubIlyN4cuda3std3__44plusIlEEE10Policy1000EPlSC_iS9_llNS7_10__identityEEEvT0_T1_T2_T3_T4_T6_,"a",@progbits
	.sectionflags	@""
	.align	4
.nv.constant0._ZN3cub18CUB_300001_SM_10006detail6reduce28DeviceReduceSingleTileKernelINS2_10policy_hubIlyN4cuda3std3__44plusIlEEE10Policy1000EPlSC_iS9_llNS7_10__identityEEEvT0_T1_T2_T3_T4_T6_:
	.zero		929


//--------------------- .nv.constant0._ZN3cub18CUB_300001_SM_10006detail6reduce18DeviceReduceKernelINS2_10policy_hubIlyN4cuda3std3__44plusIlEEE10Policy1000EN6thrust24THRUST_300001_SM_1000_NS6detail15normal_iteratorINSD_10device_ptrIlEEEEyS9_lNS7_10__identityEEEvT0_PT3_T1_NS0_13GridEvenShareISN_EET2_T4_ --------------------------
	.section	.nv.constant0._ZN3cub18CUB_300001_SM_10006detail6reduce18DeviceReduceKernelINS2_10policy_hubIlyN4cuda3std3__44plusIlEEE10Policy1000EN6thrust24THRUST_300001_SM_1000_NS6detail15normal_iteratorINSD_10device_ptrIlEEEEyS9_lNS7_10__identityEEEvT0_PT3_T1_NS0_13GridEvenShareISN_EET2_T4_,"a",@progbits
	.sectionflags	@""
	.align	4
.nv.constant0._ZN3cub18CUB_300001_SM_10006detail6reduce18DeviceReduceKernelINS2_10policy_hubIlyN4cuda3std3__44plusIlEEE10Policy1000EN6thrust24THRUST_300001_SM_1000_NS6detail15normal_iteratorINSD_10device_ptrIlEEEEyS9_lNS7_10__identityEEEvT0_PT3_T1_NS0_13GridEvenShareISN_EET2_T4_:
	.zero		994


//--------------------- .nv.constant0._ZN3cub18CUB_300001_SM_10006detail6reduce28DeviceReduceSingleTileKernelINS2_10policy_hubIlyN4cuda3std3__44plusIlEEE10Policy1000EN6thrust24THRUST_300001_SM_1000_NS6detail15normal_iteratorINSD_10device_ptrIlEEEEPlyS9_llNS7_10__identityEEEvT0_T1_T2_T3_T4_T6_ --------------------------
	.section	.nv.constant0._ZN3cub18CUB_300001_SM_10006detail6reduce28DeviceReduceSingleTileKernelINS2_10policy_hubIlyN4cuda3std3__44plusIlEEE10Policy1000EN6thrust24THRUST_300001_SM_1000_NS6detail15normal_iteratorINSD_10device_ptrIlEEEEPlyS9_llNS7_10__identityEEEvT0_T1_T2_T3_T4_T6_,"a",@progbits
	.sectionflags	@""
	.align	4
.nv.constant0._ZN3cub18CUB_300001_SM_10006detail6reduce28DeviceReduceSingleTileKernelINS2_10policy_hubIlyN4cuda3std3__44plusIlEEE10Policy1000EN6thrust24THRUST_300001_SM_1000_NS6detail15normal_iteratorINSD_10device_ptrIlEEEEPlyS9_llNS7_10__identityEEEvT0_T1_T2_T3_T4_T6_:
	.zero		937


//--------------------- .nv.constant0._ZN3cub18CUB_300001_SM_10006detail6reduce28DeviceReduceSingleTileKernelINS2_10policy_hubIljN4cuda3std3__44plusIlEEE10Policy1000EPlSC_iS9_llNS7_10__identityEEEvT0_T1_T2_T3_T4_T6_ --------------------------
	.section	.nv.constant0._ZN3cub18CUB_300001_SM_10006detail6reduce28DeviceReduceSingleTileKernelINS2_10policy_hubIljN4cuda3std3__44plusIlEEE10Policy1000EPlSC_iS9_llNS7_10__identityEEEvT0_T1_T2_T3_T4_T6_,"a",@progbits
	.sectionflags	@""
	.align	4
.nv.constant0._ZN3cub18CUB_300001_SM_10006detail6reduce28DeviceReduceSingleTileKernelINS2_10policy_hubIljN4cuda3std3__44plusIlEEE10Policy1000EPlSC_iS9_llNS7_10__identityEEEvT0_T1_T2_T3_T4_T6_:
	.zero		929


//--------------------- .nv.constant0._ZN3cub18CUB_300001_SM_10006detail6reduce18DeviceReduceKernelINS2_10policy_hubIljN4cuda3std3__44plusIlEEE10Policy1000EN6thrust24THRUST_300001_SM_1000_NS6detail15normal_iteratorINSD_10device_ptrIlEEEEjS9_lNS7_10__identityEEEvT0_PT3_T1_NS0_13GridEvenShareISN_EET2_T4_ --------------------------
	.section	.nv.constant0._ZN3cub18CUB_300001_SM_10006detail6reduce18DeviceReduceKernelINS2_10policy_hubIljN4cuda3std3__44plusIlEEE10Policy1000EN6thrust24THRUST_300001_SM_1000_NS6detail15normal_iteratorINSD_10device_ptrIlEEEEjS9_lNS7_10__identityEEEvT0_PT3_T1_NS0_13GridEvenShareISN_EET2_T4_,"a",@progbits
	.sectionflags	@""
	.align	4
.nv.constant0._ZN3cub18CUB_300001_SM_10006detail6reduce18DeviceReduceKernelINS2_10policy_hubIljN4cuda3std3__44plusIlEEE10Policy1000EN6thrust24THRUST_300001_SM_1000_NS6detail15normal_iteratorINSD_10device_ptrIlEEEEjS9_lNS7_10__identityEEEvT0_PT3_T1_NS0_13GridEvenShareISN_EET2_T4_:
	.zero		958


//--------------------- .nv.constant0._ZN3cub18CUB_300001_SM_10006detail6reduce28DeviceReduceSingleTileKernelINS2_10policy_hubIljN4cuda3std3__44plusIlEEE10Policy1000EN6thrust24THRUST_300001_SM_1000_NS6detail15normal_iteratorINSD_10device_ptrIlEEEEPljS9_llNS7_10__identityEEEvT0_T1_T2_T3_T4_T6_ --------------------------
	.section	.nv.constant0._ZN3cub18CUB_300001_SM_10006detail6reduce28DeviceReduceSingleTileKernelINS2_10policy_hubIljN4cuda3std3__44plusIlEEE10Policy1000EN6thrust24THRUST_300001_SM_1000_NS6detail15normal_iteratorINSD_10device_ptrIlEEEEPljS9_llNS7_10__identityEEEvT0_T1_T2_T3_T4_T6_,"a",@progbits
	.sectionflags	@""
	.align	4
.nv.constant0._ZN3cub18CUB_300001_SM_10006detail6reduce28DeviceReduceSingleTileKernelINS2_10policy_hubIljN4cuda3std3__44plusIlEEE10Policy1000EN6thrust24THRUST_300001_SM_1000_NS6detail15normal_iteratorINSD_10device_ptrIlEEEEPljS9_llNS7_10__identityEEEvT0_T1_T2_T3_T4_T6_:
	.zero		929


//--------------------- .nv.constant0._ZN3cub18CUB_300001_SM_10006detail8for_each13static_kernelINS2_12policy_hub_t12policy_500_tEmN6thrust24THRUST_300001_SM_1000_NS8cuda_cub20__uninitialized_fill7functorINS7_10device_ptrIlEElEEEEvT0_T1_ --------------------------
	.section	.nv.constant0._ZN3cub18CUB_300001_SM_10006detail8for_each13static_kernelINS2_12policy_hub_t12policy_500_tEmN6thrust24THRUST_300001_SM_1000_NS8cuda_cub20__uninitialized_fill7functorINS7_10device_ptrIlEElEEEEvT0_T1_,"a",@progbits
	.sectionflags	@""
	.align	4
.nv.constant0._ZN3cub18CUB_300001_SM_10006detail8for_each13static_kernelINS2_12policy_hub_t12policy_500_tEmN6thrust24THRUST_300001_SM_1000_NS8cuda_cub20__uninitialized_fill7functorINS7_10device_ptrIlEElEEEEvT0_T1_:
	.zero		920


//--------------------- .nv.constant0._ZN3cub18CUB_300001_SM_10006detail11EmptyKernelIvEEvv --------------------------
	.section	.nv.constant0._ZN3cub18CUB_300001_SM_10006detail11EmptyKernelIvEEvv,"a",@progbits
	.sectionflags	@""
	.align	4
.nv.constant0._ZN3cub18CUB_300001_SM_10006detail11EmptyKernelIvEEvv:
	.zero		896


//--------------------- .nv.constant0._ZN6thrust24THRUST_300001_SM_1000_NS8cuda_cub4core6detail13_kernel_agentINS1_8__unique11UniqueAgentINS0_6detail15normal_iteratorINS0_10device_ptrIlEEEESB_N4cuda3std3__48equal_toIlEEiPiEEJSB_SB_SG_SH_iN3cub18CUB_300001_SM_100013ScanTileStateIiLb1EEEmEEEvDpT0_ --------------------------
	.section	.nv.constant0._ZN6thrust24THRUST_300001_SM_1000_NS8cuda_cub4core6detail13_kernel_agentINS1_8__unique11UniqueAgentINS0_6detail15normal_iteratorINS0_10device_ptrIlEEEESB_N4cuda3std3__48equal_toIlEEiPiEEJSB_SB_SG_SH_iN3cub18CUB_300001_SM_100013ScanTileStateIiLb1EEEmEEEvDpT0_,"a",@progbits
	.sectionflags	@""
	.align	4
.nv.constant0._ZN6thrust24THRUST_300001_SM_1000_NS8cuda_cub4core6detail13_kernel_agentINS1_8__unique11UniqueAgentINS0_6detail15normal_iteratorINS0_10device_ptrIlEEEESB_N4cuda3std3__48equal_toIlEEiPiEEJSB_SB_SG_SH_iN3cub18CUB_300001_SM_100013ScanTileStateIiLb1EEEmEEEvDpT0_:
	.zero		952


//--------------------- .nv.constant0._ZN6thrust24THRUST_300001_SM_1000_NS8cuda_cub4core6detail13_kernel_agentINS1_8__unique9InitAgentIN3cub18CUB_300001_SM_100013ScanTileStateIiLb1EEEPiiEEJSA_mSB_EEEvDpT0_ --------------------------
	.section	.nv.constant0._ZN6thrust24THRUST_300001_SM_1000_NS8cuda_cub4core6detail13_kernel_agentINS1_8__unique9InitAgentIN3cub18CUB_300001_SM_100013ScanTileStateIiLb1EEEPiiEEJSA_mSB_EEEvDpT0_,"a",@progbits
	.sectionflags	@""
	.align	4
.nv.constant0._ZN6thrust24THRUST_300001_SM_1000_NS8cuda_cub4core6detail13_kernel_agentINS1_8__unique9InitAgentIN3cub18CUB_300001_SM_100013ScanTileStateIiLb1EEEPiiEEJSA_mSB_EEEvDpT0_:
	.zero		920


//--------------------- .nv.constant0._Z18calc_state_kernel2PliliS_i --------------------------
	.section	.nv.constant0._Z18calc_state_kernel2PliliS_i,"a",@progbits
	.sectionflags	@""
	.align	4
.nv.constant0._Z18calc_state_kernel2PliliS_i:
	.zero		940


//--------------------- .nv.constant0._Z17calc_state_kernelPliliS_i --------------------------
	.section	.nv.constant0._Z17calc_state_kernelPliliS_i,"a",@progbits
	.sectionflags	@""
	.align	4
.nv.constant0._Z17calc_state_kernelPliliS_i:
	.zero		940


//--------------------- SYMBOLS --------------------------

	.type		.nv.reservedSmem.offset0,@object
	.size		.nv.reservedSmem.offset0,0x4
	.type		.nv.reservedSmem.cap,@object
	.size		.nv.reservedSmem.cap,0x4
